def matmul_kernel(
    a_ptr,
    b_ptr,
    c_ptr,
    M,
    N,
    K,
    stride_am,
    stride_ak,
    stride_bk,
    stride_bn,
    stride_cm,
    stride_cn,
    BLOCK_M: tl.constexpr,
    BLOCK_N: tl.constexpr,
    BLOCK_K: tl.constexpr,
    GROUP_M: tl.constexpr,
):
    pid = tl.program_id(axis=0)
    num_pid_m = tl.cdiv(M, BLOCK_M)
    num_pid_n = tl.cdiv(N, BLOCK_N)
    num_pid_in_group = GROUP_M * num_pid_n
    group_id = pid // num_pid_in_group
    first_pid_m = group_id * GROUP_M
    group_size_m = min(num_pid_m - first_pid_m, GROUP_M)
    pid_m = first_pid_m + ((pid % num_pid_in_group) % group_size_m)
    pid_n = (pid % num_pid_in_group) // group_size_m

    offs_am = (pid_m * BLOCK_M + tl.arange(0, BLOCK_M)) % M
    offs_bn = (pid_n * BLOCK_N + tl.arange(0, BLOCK_N)) % N
    offs_k = tl.arange(0, BLOCK_K)
    a_ptrs = a_ptr + offs_am[:, None] * stride_am + offs_k[None, :] * stride_ak
    b_ptrs = b_ptr + offs_k[:, None] * stride_bk + offs_bn[None, :] * stride_bn

    acc = tl.zeros((BLOCK_M, BLOCK_N), dtype=tl.float32)
    for kk in range(0, tl.cdiv(K, BLOCK_K)):
        a = tl.load(a_ptrs, mask=offs_k[None, :] < K - kk * BLOCK_K, other=0.0)
        b = tl.load(b_ptrs, mask=offs_k[:, None] < K - kk * BLOCK_K, other=0.0)
        acc = tl.dot(a, b, acc)
        a_ptrs += BLOCK_K * stride_ak
        b_ptrs += BLOCK_K * stride_bk

    c = acc.to(c_ptr.dtype.element_ty)
    offs_cm = pid_m * BLOCK_M + tl.arange(0, BLOCK_M)
    offs_cn = pid_n * BLOCK_N + tl.arange(0, BLOCK_N)
    c_ptrs = c_ptr + offs_cm[:, None] * stride_cm + offs_cn[None, :] * stride_cn
    mask = (offs_cm[:, None] < M) & (offs_cn[None, :] < N)
    tl.store(c_ptrs, c, mask=mask)

# config = {"BLOCK_K": 128, "BLOCK_M": 16, "BLOCK_N": 256, "GROUP_M": 8, "arch": "sm_90", "dtype": "bf16", "num_ctas": 1, "num_stages": 2, "num_warps": 8}
# arch = sm_90


// ===== COMPILED SASS (sm_90a) =====

	.target	sm_90a

	.elftype	@"ET_EXEC"


//--------------------- .note.nv.tkinfo           --------------------------
	.section	.note.nv.tkinfo,"",@"SHT_NOTE"
	.sectionflags	@"SHF_NOTE_NV_TKINFO"
	.tkinfo
        /*0018*/ 	.word	0x00000002
        /*0030*/ 	.string	""
        /*0030*/ 	.string	"ptxas"
        /*0030*/ 	.string	"Cuda compilation tools, release 13.0, V13.0.88"
        /*0030*/ 	.string	"Build cuda_13.0.r13.0/compiler.36424714_0"
        /*0030*/ 	.string	"-v  -suppress-debug-info  -lineinfo  -arch sm_90a "



//--------------------- .note.nv.cuinfo           --------------------------
	.section	.note.nv.cuinfo,"",@"SHT_NOTE"
	.sectionflags	@"SHF_NOTE_NV_CUINFO"
        /*0018*/ 	.short	0x0002
        /*001a*/ 	.short	0x005a
        /*001c*/ 	.short	0x0082
	.zero		2


//--------------------- .nv.info                  --------------------------
	.section	.nv.info,"",@"SHT_CUDA_INFO"
	.align	4


	//----- nvinfo : EIATTR_REGCOUNT
	.align		4
        /*0000*/ 	.byte	0x04, 0x2f
        /*0002*/ 	.short	(.L_1 - .L_0)
	.align		4
.L_0:
        /*0004*/ 	.word	index@(matmul_kernel)
        /*0008*/ 	.word	0x00000020


	//----- nvinfo : EIATTR_FRAME_SIZE
	.align		4
.L_1:
        /*000c*/ 	.byte	0x04, 0x11
        /*000e*/ 	.short	(.L_3 - .L_2)
	.align		4
.L_2:
        /*0010*/ 	.word	index@(matmul_kernel)
        /*0014*/ 	.word	0x00000a98


	//----- nvinfo : EIATTR_MIN_STACK_SIZE
	.align		4
.L_3:
        /*0018*/ 	.byte	0x04, 0x12
        /*001a*/ 	.short	(.L_5 - .L_4)
	.align		4
.L_4:
        /*001c*/ 	.word	index@(matmul_kernel)
        /*0020*/ 	.word	0x00000a98
.L_5:


//--------------------- .nv.compat                --------------------------
	.section	.nv.compat,"",@"SHT_CUDA_COMPAT_INFO"
	.align	4
        /*0000*/ 	.byte	0x02, 0x09, 0x01, 0x00, 0x02, 0x02, 0x01, 0x00, 0x02, 0x05, 0x05, 0x00, 0x03, 0x07, 0x01, 0x01
        /*0010*/ 	.byte	0x02, 0x03, 0x00, 0x00, 0x02, 0x06, 0x01, 0x00, 0x04, 0x0b, 0x08, 0x00, 0x00, 0x00, 0x00, 0x00
        /*0020*/ 	.byte	0x00, 0x00, 0x00, 0x00


//--------------------- .nv.info.matmul_kernel    --------------------------
	.section	.nv.info.matmul_kernel,"",@"SHT_CUDA_INFO"
	.sectionflags	@""
	.align	4


	//----- nvinfo : EIATTR_CUDA_API_VERSION
	.align		4
        /*0000*/ 	.byte	0x04, 0x37
        /*0002*/ 	.short	(.L_7 - .L_6)
.L_6:
        /*0004*/ 	.word	0x00000082


	//----- nvinfo : EIATTR_KPARAM_INFO
	.align		4
.L_7:
        /*0008*/ 	.byte	0x04, 0x17
        /*000a*/ 	.short	(.L_9 - .L_8)
.L_8:
        /*000c*/ 	.word	0x00000000
        /*0010*/ 	.short	0x000d
        /*0012*/ 	.short	0x0048
        /*0014*/ 	.byte	0x00, 0xf4, 0x21, 0x00


	//----- nvinfo : EIATTR_KPARAM_INFO
	.align		4
.L_9:
        /*0018*/ 	.byte	0x04, 0x17
        /*001a*/ 	.short	(.L_11 - .L_10)
.L_10:
        /*001c*/ 	.word	0x00000000
        /*0020*/ 	.short	0x000c
        /*0022*/ 	.short	0x0040
        /*0024*/ 	.byte	0x00, 0xf4, 0x21, 0x00


	//----- nvinfo : EIATTR_KPARAM_INFO
	.align		4
.L_11:
        /*0028*/ 	.byte	0x04, 0x17
        /*002a*/ 	.short	(.L_13 - .L_12)
.L_12:
        /*002c*/ 	.word	0x00000000
        /*0030*/ 	.short	0x000b
        /*0032*/ 	.short	0x0038
        /*0034*/ 	.byte	0x00, 0xf0, 0x11, 0x00


	//----- nvinfo : EIATTR_KPARAM_INFO
	.align		4
.L_13:
        /*0038*/ 	.byte	0x04, 0x17
        /*003a*/ 	.short	(.L_15 - .L_14)
.L_14:
        /*003c*/ 	.word	0x00000000
        /*0040*/ 	.short	0x000a
        /*0042*/ 	.short	0x0034
        /*0044*/ 	.byte	0x00, 0xf0, 0x11, 0x00


	//----- nvinfo : EIATTR_KPARAM_INFO
	.align		4
.L_15:
        /*0048*/ 	.byte	0x04, 0x17
        /*004a*/ 	.short	(.L_17 - .L_16)
.L_16:
        /*004c*/ 	.word	0x00000000
        /*0050*/ 	.short	0x0009
        /*0052*/ 	.short	0x0030
        /*0054*/ 	.byte	0x00, 0xf0, 0x11, 0x00


	//----- nvinfo : EIATTR_KPARAM_INFO
	.align		4
.L_17:
        /*0058*/ 	.byte	0x04, 0x17
        /*005a*/ 	.short	(.L_19 - .L_18)
.L_18:
        /*005c*/ 	.word	0x00000000
        /*0060*/ 	.short	0x0008
        /*0062*/ 	.short	0x002c
        /*0064*/ 	.byte	0x00, 0xf0, 0x11, 0x00


	//----- nvinfo : EIATTR_KPARAM_INFO
	.align		4
.L_19:
        /*0068*/ 	.byte	0x04, 0x17
        /*006a*/ 	.short	(.L_21 - .L_20)
.L_20:
        /*006c*/ 	.word	0x00000000
        /*0070*/ 	.short	0x0007
        /*0072*/ 	.short	0x0028
        /*0074*/ 	.byte	0x00, 0xf0, 0x11, 0x00


	//----- nvinfo : EIATTR_KPARAM_INFO
	.align		4
.L_21:
        /*0078*/ 	.byte	0x04, 0x17
        /*007a*/ 	.short	(.L_23 - .L_22)
.L_22:
        /*007c*/ 	.word	0x00000000
        /*0080*/ 	.short	0x0006
        /*0082*/ 	.short	0x0024
        /*0084*/ 	.byte	0x00, 0xf0, 0x11, 0x00


	//----- nvinfo : EIATTR_KPARAM_INFO
	.align		4
.L_23:
        /*0088*/ 	.byte	0x04, 0x17
        /*008a*/ 	.short	(.L_25 - .L_24)
.L_24:
        /*008c*/ 	.word	0x00000000
        /*0090*/ 	.short	0x0005
        /*0092*/ 	.short	0x0020
        /*0094*/ 	.byte	0x00, 0xf0, 0x11, 0x00


	//----- nvinfo : EIATTR_KPARAM_INFO
	.align		4
.L_25:
        /*0098*/ 	.byte	0x04, 0x17
        /*009a*/ 	.short	(.L_27 - .L_26)
.L_26:
        /*009c*/ 	.word	0x00000000
        /*00a0*/ 	.short	0x0004
        /*00a2*/ 	.short	0x001c
        /*00a4*/ 	.byte	0x00, 0xf0, 0x11, 0x00


	//----- nvinfo : EIATTR_KPARAM_INFO
	.align		4
.L_27:
        /*00a8*/ 	.byte	0x04, 0x17
        /*00aa*/ 	.short	(.L_29 - .L_28)
.L_28:
        /*00ac*/ 	.word	0x00000000
        /*00b0*/ 	.short	0x0003
        /*00b2*/ 	.short	0x0018
        /*00b4*/ 	.byte	0x00, 0xf0, 0x11, 0x00


	//----- nvinfo : EIATTR_KPARAM_INFO
	.align		4
.L_29:
        /*00b8*/ 	.byte	0x04, 0x17
        /*00ba*/ 	.short	(.L_31 - .L_30)
.L_30:
        /*00bc*/ 	.word	0x00000000
        /*00c0*/ 	.short	0x0002
        /*00c2*/ 	.short	0x0010
        /*00c4*/ 	.byte	0x00, 0xf4, 0x21, 0x00


	//----- nvinfo : EIATTR_KPARAM_INFO
	.align		4
.L_31:
        /*00c8*/ 	.byte	0x04, 0x17
        /*00ca*/ 	.short	(.L_33 - .L_32)
.L_32:
        /*00cc*/ 	.word	0x00000000
        /*00d0*/ 	.short	0x0001
        /*00d2*/ 	.short	0x0008
        /*00d4*/ 	.byte	0x00, 0xf4, 0x21, 0x00


	//----- nvinfo : EIATTR_KPARAM_INFO
	.align		4
.L_33:
        /*00d8*/ 	.byte	0x04, 0x17
        /*00da*/ 	.short	(.L_35 - .L_34)
.L_34:
        /*00dc*/ 	.word	0x00000000
        /*00e0*/ 	.short	0x0000
        /*00e2*/ 	.short	0x0000
        /*00e4*/ 	.byte	0x00, 0xf4, 0x21, 0x00


	//----- nvinfo : EIATTR_SPARSE_MMA_MASK
	.align		4
.L_35:
        /*00e8*/ 	.byte	0x03, 0x50
        /*00ea*/ 	.short	0x0000


	//----- nvinfo : EIATTR_MAXREG_COUNT
	.align		4
        /*00ec*/ 	.byte	0x03, 0x1b
        /*00ee*/ 	.short	0x00ff


	//----- nvinfo : EIATTR_NUM_BARRIERS
	.align		4
        /*00f0*/ 	.byte	0x02, 0x4c
        /*00f2*/ 	.byte	0x01
	.zero		1


	//----- nvinfo : EIATTR_ANNOTATIONS
	.align		4
        /*00f4*/ 	.byte	0x04, 0x55
        /*00f6*/ 	.short	(.L_37 - .L_36)


	//   ....[0]....
.L_36:
        /*00f8*/ 	.word	0x00000001
        /*00fc*/ 	.byte	0x40, 0x05, 0x00, 0x00, 0x01, 0x00, 0x00, 0x00, 0x70, 0x05, 0x00, 0x00, 0x01, 0x00, 0x00, 0x00
        /* <DEDUP_REMOVED lines=1335> */
        /*547c*/ 	.byte	0x90, 0x8b, 0x01, 0x00


	//----- nvinfo : EIATTR_MERCURY_ISA_VERSION
	.align		4
.L_37:
        /*5480*/ 	.byte	0x03, 0x5f
        /*5482*/ 	.short	0x0101


	//----- nvinfo : EIATTR_EXIT_INSTR_OFFSETS
	.align		4
        /*5484*/ 	.byte	0x04, 0x1c
        /*5486*/ 	.short	(.L_39 - .L_38)


	//   ....[0]....
.L_38:
        /*5488*/ 	.word	0x00019480


	//   ....[1]....
        /*548c*/ 	.word	0x000194b0


	//----- nvinfo : EIATTR_REQNTID
	.align		4
.L_39:
        /*5490*/ 	.byte	0x04, 0x10
        /*5492*/ 	.short	(.L_41 - .L_40)
.L_40:
        /*5494*/ 	.word	0x00000100
        /*5498*/ 	.word	0x00000001
        /*549c*/ 	.word	0x00000001


	//----- nvinfo : EIATTR_CBANK_PARAM_SIZE
	.align		4
.L_41:
        /*54a0*/ 	.byte	0x03, 0x19
        /*54a2*/ 	.short	0x0050


	//----- nvinfo : EIATTR_PARAM_CBANK
	.align		4
        /*54a4*/ 	.byte	0x04, 0x0a
        /*54a6*/ 	.short	(.L_43 - .L_42)
	.align		4
.L_42:
        /*54a8*/ 	.word	index@(.nv.constant0.matmul_kernel)
        /*54ac*/ 	.short	0x0210
        /*54ae*/ 	.short	0x0050


	//----- nvinfo : EIATTR_SW_WAR
	.align		4
.L_43:
        /*54b0*/ 	.byte	0x04, 0x36
        /*54b2*/ 	.short	(.L_45 - .L_44)
.L_44:
        /*54b4*/ 	.word	0x00000008
.L_45:


//--------------------- .nv.callgraph             --------------------------
	.section	.nv.callgraph,"",@"SHT_CUDA_CALLGRAPH"
	.align	4
	.sectionentsize	8
	.align		4
        /*0000*/ 	.word	0x00000000
	.align		4
        /*0004*/ 	.word	0xffffffff
	.align		4
        /*0008*/ 	.word	0x00000000
	.align		4
        /*000c*/ 	.word	0xfffffffe
	.align		4
        /*0010*/ 	.word	0x00000000
	.align		4
        /*0014*/ 	.word	0xfffffffd
	.align		4
        /*0018*/ 	.word	0x00000000
	.align		4
        /*001c*/ 	.word	0xfffffffc


//--------------------- .text.matmul_kernel       --------------------------
	.section	.text.matmul_kernel,"ax",@progbits
	.align	128
        .global         matmul_kernel
        .type           matmul_kernel,@function
        .size           matmul_kernel,(.L_x_4 - matmul_kernel)
        .other          matmul_kernel,@"STO_CUDA_ENTRY STV_DEFAULT"
matmul_kernel:
.text.matmul_kernel:
[----:B------:R-:W0:Y:S08]  /*0000*/  LDC R1, c[0x0][0x28] ;  /* 0x00000a00ff017b82 */ /* 0x000e300000000800 */
[----:B------:R-:W1:Y:S01]  /*0010*/  LDC.64 R2, c[0x0][0x228] ;  /* 0x00008a00ff027b82 */ /* 0x000e620000000a00 */
[----:B------:R-:W2:Y:S01]  /*0020*/  S2R R14, SR_TID.X ;  /* 0x00000000000e7919 */ /* 0x000ea20000002100 */
[----:B0-----:R-:W-:Y:S01]  /*0030*/  VIADD R1, R1, 0xfffff568 ;  /* 0xfffff56801017836 */ /* 0x001fe20000000000 */
[----:B------:R-:W-:Y:S01]  /*0040*/  ULDC.64 UR8, c[0x0][0x208] ;  /* 0x0000820000087ab9 */ /* 0x000fe20000000a00 */
[----:B------:R-:W-:Y:S01]  /*0050*/  ULDC UR6, c[0x0][0x230] ;  /* 0x00008c0000067ab9 */ /* 0x000fe20000000800 */
[----:B-1----:R-:W-:-:S05]  /*0060*/  VIADD R0, R3, 0xff ;  /* 0x000000ff03007836 */ /* 0x002fca0000000000 */
[----:B------:R-:W-:-:S04]  /*0070*/  SHF.R.S32.HI R5, RZ, 0x1f, R0 ;  /* 0x0000001fff057819 */ /* 0x000fc80000011400 */
[----:B------:R-:W-:-:S04]  /*0080*/  LEA.HI R5, R5, R0, RZ, 0x8 ;  /* 0x0000000005057211 */ /* 0x000fc800078f40ff */
[----:B------:R-:W-:Y:S02]  /*0090*/  SHF.R.S32.HI R0, RZ, 0x8, R5 ;  /* 0x00000008ff007819 */ /* 0x000fe40000011405 */
[----:B------:R-:W0:Y:S03]  /*00a0*/  S2R R5, SR_CTAID.X ;  /* 0x0000000000057919 */ /* 0x000e260000002500 */
[----:B------:R-:W-:-:S05]  /*00b0*/  IMAD.SHL.U32 R0, R0, 0x8, RZ ;  /* 0x0000000800007824 */ /* 0x000fca00078e00ff */
[-C--:B------:R-:W-:Y:S02]  /*00c0*/  IABS R9, R0.reuse ;  /* 0x0000000000097213 */ /* 0x080fe40000000000 */
[----:B------:R-:W-:Y:S02]  /*00d0*/  IABS R12, R0 ;  /* 0x00000000000c7213 */ /* 0x000fe40000000000 */
[----:B------:R-:W1:Y:S08]  /*00e0*/  I2F.RP R4, R9 ;  /* 0x0000000900047306 */ /* 0x000e700000209400 */
[----:B-1----:R-:W1:Y:S01]  /*00f0*/  MUFU.RCP R4, R4 ;  /* 0x0000000400047308 */ /* 0x002e620000001000 */
[----:B0-----:R-:W-:Y:S01]  /*0100*/  IABS R10, R5 ;  /* 0x00000005000a7213 */ /* 0x001fe20000000000 */
[----:B-1----:R-:W-:-:S02]  /*0110*/  VIADD R6, R4, 0xffffffe ;  /* 0x0ffffffe04067836 */ /* 0x002fc40000000000 */
[----:B------:R-:W-:-:S04]  /*0120*/  IMAD.MOV R4, RZ, RZ, -R12 ;  /* 0x000000ffff047224 */ /* 0x000fc800078e0a0c */
[----:B------:R0:W1:Y:S02]  /*0130*/  F2I.FTZ.U32.TRUNC.NTZ R7, R6 ;  /* 0x0000000600077305 */ /* 0x000064000021f000 */
[----:B0-----:R-:W-:Y:S02]  /*0140*/  IMAD.MOV.U32 R6, RZ, RZ, RZ ;  /* 0x000000ffff067224 */ /* 0x001fe400078e00ff */
[----:B-1----:R-:W-:-:S04]  /*0150*/  IMAD.MOV R8, RZ, RZ, -R7 ;  /* 0x000000ffff087224 */ /* 0x002fc800078e0a07 */
[----:B------:R-:W-:Y:S02]  /*0160*/  IMAD R11, R8, R9, RZ ;  /* 0x00000009080b7224 */ /* 0x000fe400078e02ff */
[----:B------:R-:W-:Y:S02]  /*0170*/  IMAD.MOV.U32 R8, RZ, RZ, R10 ;  /* 0x000000ffff087224 */ /* 0x000fe400078e000a */
[----:B------:R-:W-:-:S06]  /*0180*/  IMAD.HI.U32 R7, R7, R11, R6 ;  /* 0x0000000b07077227 */ /* 0x000fcc00078e0006 */
[----:B------:R-:W-:-:S04]  /*0190*/  IMAD.HI.U32 R7, R7, R8, RZ ;  /* 0x0000000807077227 */ /* 0x000fc800078e00ff */
[----:B------:R-:W-:-:S05]  /*01a0*/  IMAD R4, R7, R4, R8 ;  /* 0x0000000407047224 */ /* 0x000fca00078e0208 */
[----:B------:R-:W-:-:S13]  /*01b0*/  ISETP.GT.U32.AND P1, PT, R9, R4, PT ;  /* 0x000000040900720c */ /* 0x000fda0003f24070 */
[----:B------:R-:W-:Y:S02]  /*01c0*/  @!P1 IMAD.IADD R4, R4, 0x1, -R9 ;  /* 0x0000000104049824 */ /* 0x000fe400078e0a09 */
[----:B------:R-:W-:Y:S01]  /*01d0*/  @!P1 VIADD R7, R7, 0x1 ;  /* 0x0000000107079836 */ /* 0x000fe20000000000 */
[----:B------:R-:W-:Y:S02]  /*01e0*/  ISETP.NE.AND P1, PT, R0, RZ, PT ;  /* 0x000000ff0000720c */ /* 0x000fe40003f25270 */
[----:B------:R-:W-:Y:S02]  /*01f0*/  ISETP.GE.U32.AND P0, PT, R4, R9, PT ;  /* 0x000000090400720c */ /* 0x000fe40003f06070 */
[----:B------:R-:W-:-:S04]  /*0200*/  LOP3.LUT R4, R5, R0, RZ, 0x3c, !PT ;  /* 0x0000000005047212 */ /* 0x000fc800078e3cff */
[----:B------:R-:W-:Y:S01]  /*0210*/  ISETP.GE.AND P2, PT, R4, RZ, PT ;  /* 0x000000ff0400720c */ /* 0x000fe20003f46270 */
[----:B------:R-:W-:-:S06]  /*0220*/  VIADD R4, R2, 0xf ;  /* 0x0000000f02047836 */ /* 0x000fcc0000000000 */
[----:B------:R-:W-:-:S04]  /*0230*/  @P0 VIADD R7, R7, 0x1 ;  /* 0x0000000107070836 */ /* 0x000fc80000000000 */
[----:B------:R-:W-:Y:S01]  /*0240*/  IMAD.MOV.U32 R6, RZ, RZ, R7 ;  /* 0x000000ffff067224 */ /* 0x000fe200078e0007 */
[----:B------:R-:W-:-:S04]  /*0250*/  SHF.R.S32.HI R7, RZ, 0x1f, R4 ;  /* 0x0000001fff077819 */ /* 0x000fc80000011404 */
[----:B------:R-:W-:Y:S02]  /*0260*/  @!P2 IADD3 R6, -R6, RZ, RZ ;  /* 0x000000ff0606a210 */ /* 0x000fe40007ffe1ff */
[----:B------:R-:W-:Y:S02]  /*0270*/  @!P1 LOP3.LUT R6, RZ, R0, RZ, 0x33, !PT ;  /* 0x00000000ff069212 */ /* 0x000fe400078e33ff */
[----:B------:R-:W-:-:S03]  /*0280*/  LEA.HI R7, R7, R4, RZ, 0x4 ;  /* 0x0000000407077211 */ /* 0x000fc600078f20ff */
[----:B------:R-:W-:Y:S02]  /*0290*/  IMAD.SHL.U32 R4, R6, 0x8, RZ ;  /* 0x0000000806047824 */ /* 0x000fe400078e00ff */
[----:B------:R-:W-:-:S03]  /*02a0*/  IMAD.MOV R6, RZ, RZ, -R6 ;  /* 0x000000ffff067224 */ /* 0x000fc600078e0a06 */
[----:B------:R-:W-:Y:S01]  /*02b0*/  LEA.HI.SX32 R7, R7, -R4, 0x1c ;  /* 0x8000000407077211 */ /* 0x000fe200078fe2ff */
[----:B------:R-:W-:Y:S02]  /*02c0*/  IMAD R15, R0, R6, R5 ;  /* 0x00000006000f7224 */ /* 0x000fe400078e0205 */
[----:B------:R-:W-:Y:S01]  /*02d0*/  IMAD.MOV.U32 R6, RZ, RZ, RZ ;  /* 0x000000ffff067224 */ /* 0x000fe200078e00ff */
[----:B------:R-:W-:Y:S02]  /*02e0*/  VIMNMX R8, R7, 0x8, PT ;  /* 0x0000000807087848 */ /* 0x000fe40003fe0100 */
[----:B------:R-:W-:Y:S02]  /*02f0*/  IABS R13, R15 ;  /* 0x0000000f000d7213 */ /* 0x000fe40000000000 */
[----:B------:R-:W-:-:S04]  /*0300*/  IABS R11, R8 ;  /* 0x00000008000b7213 */ /* 0x000fc80000000000 */
[----:B------:R-:W0:Y:S08]  /*0310*/  I2F.RP R9, R11 ;  /* 0x0000000b00097306 */ /* 0x000e300000209400 */
[----:B0-----:R-:W0:Y:S02]  /*0320*/  MUFU.RCP R9, R9 ;  /* 0x0000000900097308 */ /* 0x001e240000001000 */
[----:B0-----:R-:W-:-:S06]  /*0330*/  VIADD R7, R9, 0xffffffe ;  /* 0x0ffffffe09077836 */ /* 0x001fcc0000000000 */
[----:B------:R-:W0:Y:S02]  /*0340*/  F2I.FTZ.U32.TRUNC.NTZ R7, R7 ;  /* 0x0000000700077305 */ /* 0x000e24000021f000 */
[----:B0-----:R-:W-:-:S04]  /*0350*/  IMAD.MOV R10, RZ, RZ, -R7 ;  /* 0x000000ffff0a7224 */ /* 0x001fc800078e0a07 */
[----:B------:R-:W-:-:S04]  /*0360*/  IMAD.MOV.U32 R0, RZ, RZ, R10 ;  /* 0x000000ffff007224 */ /* 0x000fc800078e000a */
[----:B------:R-:W-:Y:S01]  /*0370*/  IMAD R5, R0, R11, RZ ;  /* 0x0000000b00057224 */ /* 0x000fe200078e02ff */
[----:B------:R-:W-:-:S03]  /*0380*/  IABS R0, R8 ;  /* 0x0000000800007213 */ /* 0x000fc60000000000 */
[----:B------:R-:W-:Y:S01]  /*0390*/  IMAD.HI.U32 R6, R7, R5, R6 ;  /* 0x0000000507067227 */ /* 0x000fe200078e0006 */
[----:B--2---:R-:W-:-:S03]  /*03a0*/  SHF.R.U32.HI R7, RZ, 0x4, R14 ;  /* 0x00000004ff077819 */ /* 0x004fc6000001160e */
[----:B------:R-:W-:Y:S02]  /*03b0*/  IMAD.MOV R0, RZ, RZ, -R0 ;  /* 0x000000ffff007224 */ /* 0x000fe400078e0a00 */
        /* <DEDUP_REMOVED lines=8> */
[----:B------:R-:W-:Y:S02]  /*0440*/  ISETP.GE.AND P2, PT, R0, RZ, PT ;  /* 0x000000ff0000720c */ /* 0x000fe40003f46270 */
[----:B------:R-:W0:Y:S05]  /*0450*/  LDC R0, c[0x0][0x230] ;  /* 0x00008c00ff007b82 */ /* 0x000e2a0000000800 */
[----:B------:R-:W-:-:S06]  /*0460*/  @P0 VIADD R6, R6, 0x1 ;  /* 0x0000000106060836 */ /* 0x000fcc0000000000 */
[----:B------:R-:W-:Y:S01]  /*0470*/  @!P2 IMAD.MOV R6, RZ, RZ, -R6 ;  /* 0x000000ffff06a224 */ /* 0x000fe200078e0a06 */
[----:B------:R-:W-:-:S05]  /*0480*/  @!P1 LOP3.LUT R6, RZ, R8, RZ, 0x33, !PT ;  /* 0x00000008ff069212 */ /* 0x000fca00078e33ff */
[----:B------:R-:W-:Y:S02]  /*0490*/  IMAD.MOV R5, RZ, RZ, -R6 ;  /* 0x000000ffff057224 */ /* 0x000fe400078e0a06 */
[----:B------:R-:W-:Y:S02]  /*04a0*/  IMAD.SHL.U32 R12, R6, 0x100, RZ ;  /* 0x00000100060c7824 */ /* 0x000fe400078e00ff */
[----:B------:R-:W-:Y:S01]  /*04b0*/  IMAD R5, R8, R5, R15 ;  /* 0x0000000508057224 */ /* 0x000fe200078e020f */
[----:B0-----:R-:W-:-:S03]  /*04c0*/  IADD3 R16, R0, 0x7f, RZ ;  /* 0x0000007f00107810 */ /* 0x001fc60007ffe0ff */
[----:B------:R-:W-:Y:S01]  /*04d0*/  IMAD.IADD R5, R4, 0x1, R5 ;  /* 0x0000000104057824 */ /* 0x000fe200078e0205 */
[----:B------:R-:W-:Y:S02]  /*04e0*/  LOP3.LUT R0, R14, 0xf, RZ, 0xc0, !PT ;  /* 0x0000000f0e007812 */ /* 0x000fe400078ec0ff */
[----:B------:R-:W-:Y:S02]  /*04f0*/  ISETP.GT.AND P0, PT, R16, 0x7f, PT ;  /* 0x0000007f1000780c */ /* 0x000fe40003f04270 */
[----:B------:R-:W-:Y:S01]  /*0500*/  SGXT.U32 R4, R7, 0x4 ;  /* 0x000000040704781a */ /* 0x000fe20000000000 */
[----:B------:R-:W-:Y:S01]  /*0510*/  IMAD R16, R5, 0x10, R0 ;  /* 0x0000001005107824 */ /* 0x000fe200078e0200 */
[----:B------:R-:W-:Y:S02]  /*0520*/  LOP3.LUT R7, R14, 0x80, RZ, 0xc0, !PT ;  /* 0x000000800e077812 */ /* 0x000fe400078ec0ff */
[C---:B------:R-:W-:Y:S02]  /*0530*/  LOP3.LUT R0, R4.reuse, 0x10, RZ, 0xfc, !PT ;  /* 0x0000001004007812 */ /* 0x040fe400078efcff */
[----:B------:R0:W-:Y:S01]  /*0540*/  STL [R1+0x5fc], R16 ;  /* 0x0005fc1001007387 */ /* 0x0001e20000100800 */
[----:B------:R-:W-:-:S02]  /*0550*/  LOP3.LUT R5, R4, 0x20, RZ, 0xfc, !PT ;  /* 0x0000002004057812 */ /* 0x000fc400078efcff */
[----:B------:R-:W-:Y:S01]  /*0560*/  LOP3.LUT R0, R4, 0x40, RZ, 0xfc, !PT ;  /* 0x0000004004007812 */ /* 0x000fe200078efcff */
[----:B------:R0:W-:Y:S01]  /*0570*/  STL [R1+0x5f0], R12 ;  /* 0x0005f00c01007387 */ /* 0x0001e20000100800 */
[----:B------:R-:W-:Y:S05]  /*0580*/  @P0 BRA `(.L_x_0) ;  /* 0x0000000000200947 */ /* 0x000fea0003800000 */
[----:B------:R-:W-:Y:S01]  /*0590*/  IMAD.SHL.U32 R0, R14, 0x20, RZ ;  /* 0x000000200e007824 */ /* 0x000fe200078e00ff */
[----:B------:R-:W-:Y:S02]  /*05a0*/  CS2R R10, SRZ ;  /* 0x00000000000a7805 */ /* 0x000fe4000001ff00 */
[----:B------:R-:W-:Y:S02]  /*05b0*/  CS2R R8, SRZ ;  /* 0x0000000000087805 */ /* 0x000fe4000001ff00 */
[----:B------:R-:W-:Y:S02]  /*05c0*/  CS2R R6, SRZ ;  /* 0x0000000000067805 */ /* 0x000fe4000001ff00 */
[----:B------:R-:W-:Y:S02]  /*05d0*/  CS2R R4, SRZ ;  /* 0x0000000000047805 */ /* 0x000fe4000001ff00 */
[----:B------:R-:W-:-:S05]  /*05e0*/  LOP3.LUT R0, R0, 0x60, RZ, 0xc0, !PT ;  /* 0x0000006000007812 */ /* 0x000fca00078ec0ff */
[----:B------:R1:W-:Y:S01]  /*05f0*/  STL [R1+0x5f8], R0 ;  /* 0x0005f80001007387 */ /* 0x0003e20000100800 */
[----:B------:R-:W-:Y:S05]  /*0600*/  BRA `(.L_x_1) ;  /* 0x0000018400447947 */ /* 0x000fea0003800000 */
.L_x_0:
[----:B------:R-:W-:Y:S01]  /*0610*/  IABS R6, R2 ;  /* 0x0000000200067213 */ /* 0x000fe20000000000 */
[----:B------:R1:W-:Y:S01]  /*0620*/  STL [R1+0x72c], R3 ;  /* 0x00072c0301007387 */ /* 0x0003e20000100800 */
[----:B------:R-:W-:Y:S01]  /*0630*/  IABS R0, R3 ;  /* 0x0000000300007213 */ /* 0x000fe20000000000 */
[----:B------:R-:W-:Y:S01]  /*0640*/  ULDC UR4, c[0x0][0x240] ;  /* 0x0000900000047ab9 */ /* 0x000fe20000000800 */
[----:B------:R-:W2:Y:S01]  /*0650*/  I2F.RP R11, R6 ;  /* 0x00000006000b7306 */ /* 0x000ea20000209400 */
[----:B------:R-:W-:Y:S01]  /*0660*/  LEA.HI R7, R7, R12, RZ, 0x19 ;  /* 0x0000000c07077211 */ /* 0x000fe200078fc8ff */
[----:B------:R-:W-:Y:S01]  /*0670*/  ULDC UR7, c[0x0][0x238] ;  /* 0x00008e0000077ab9 */ /* 0x000fe20000000800 */
[----:B------:R-:W-:Y:S02]  /*0680*/  ISETP.GE.AND P3, PT, R16, RZ, PT ;  /* 0x000000ff1000720c */ /* 0x000fe40003f66270 */
[----:B------:R-:W-:Y:S01]  /*0690*/  ISETP.NE.AND P2, PT, R2, RZ, PT ;  /* 0x000000ff0200720c */ /* 0x000fe20003f45270 */
[C---:B------:R-:W-:Y:S01]  /*06a0*/  VIADD R14, R7.reuse, 0xfa ;  /* 0x000000fa070e7836 */ /* 0x040fe20000000000 */
[C---:B------:R-:W-:Y:S01]  /*06b0*/  IADD3 R21, R7.reuse, 0xe8, RZ ;  /* 0x000000e807157810 */ /* 0x040fe20007ffe0ff */
[----:B------:R-:W3:Y:S01]  /*06c0*/  I2F.RP R10, R0 ;  /* 0x00000000000a7306 */ /* 0x000ee20000209400 */
[----:B------:R-:W-:-:S07]  /*06d0*/  VIADD R20, R7, 0xea ;  /* 0x000000ea07147836 */ /* 0x000fce0000000000 */
[----:B--2---:R-:W2:Y:S08]  /*06e0*/  MUFU.RCP R11, R11 ;  /* 0x0000000b000b7308 */ /* 0x004eb00000001000 */
[----:B---3--:R-:W3:Y:S01]  /*06f0*/  MUFU.RCP R10, R10 ;  /* 0x0000000a000a7308 */ /* 0x008ee20000001000 */
[----:B--2---:R-:W-:-:S07]  /*0700*/  VIADD R4, R11, 0xffffffe ;  /* 0x0ffffffe0b047836 */ /* 0x004fce0000000000 */
[----:B------:R2:W4:Y:S01]  /*0710*/  F2I.FTZ.U32.TRUNC.NTZ R5, R4 ;  /* 0x0000000400057305 */ /* 0x000522000021f000 */
[----:B---3--:R-:W-:Y:S01]  /*0720*/  VIADD R8, R10, 0xffffffe ;  /* 0x0ffffffe0a087836 */ /* 0x008fe20000000000 */
[----:B------:R-:W-:Y:S01]  /*0730*/  IABS R10, R16 ;  /* 0x00000010000a7213 */ /* 0x000fe20000000000 */
[----:B0-----:R-:W-:-:S05]  /*0740*/  VIADD R16, R7, 0xf6 ;  /* 0x000000f607107836 */ /* 0x001fca0000000000 */
[----:B------:R0:W3:Y:S01]  /*0750*/  F2I.FTZ.U32.TRUNC.NTZ R9, R8 ;  /* 0x0000000800097305 */ /* 0x0000e2000021f000 */
[----:B--2---:R-:W-:Y:S02]  /*0760*/  IMAD.MOV.U32 R4, RZ, RZ, RZ ;  /* 0x000000ffff047224 */ /* 0x004fe400078e00ff */
[----:B----4-:R-:W-:Y:S02]  /*0770*/  IMAD.MOV R13, RZ, RZ, -R5 ;  /* 0x000000ffff0d7224 */ /* 0x010fe400078e0a05 */
[----:B0-----:R-:W-:Y:S02]  /*0780*/  IMAD.MOV.U32 R8, RZ, RZ, RZ ;  /* 0x000000ffff087224 */ /* 0x001fe400078e00ff */
[----:B------:R-:W-:-:S04]  /*0790*/  IMAD R13, R13, R6, RZ ;  /* 0x000000060d0d7224 */ /* 0x000fc800078e02ff */
[----:B------:R-:W-:Y:S01]  /*07a0*/  IMAD.HI.U32 R5, R5, R13, R4 ;  /* 0x0000000d05057227 */ /* 0x000fe200078e0004 */
[----:B------:R-:W-:-:S03]  /*07b0*/  IABS R4, R7 ;  /* 0x0000000700047213 */ /* 0x000fc60000000000 */
[----:B---3--:R-:W-:Y:S02]  /*07c0*/  IMAD.MOV R11, RZ, RZ, -R9 ;  /* 0x000000ffff0b7224 */ /* 0x008fe400078e0a09 */
[----:B------:R-:W-:-:S04]  /*07d0*/  IMAD.HI.U32 R5, R5, R10, RZ ;  /* 0x0000000a05057227 */ /* 0x000fc800078e00ff */
[----:B------:R-:W-:Y:S02]  /*07e0*/  IMAD.MOV R5, RZ, RZ, -R5 ;  /* 0x000000ffff057224 */ /* 0x000fe400078e0a05 */
[----:B------:R-:W-:Y:S02]  /*07f0*/  IMAD R11, R11, R0, RZ ;  /* 0x000000000b0b7224 */ /* 0x000fe400078e02ff */
[----:B------:R-:W-:Y:S01]  /*0800*/  IMAD R5, R6, R5, R10 ;  /* 0x0000000506057224 */ /* 0x000fe200078e020a */
[----:B------:R-:W-:Y:S01]  /*0810*/  IADD3 R10, R7, 0xfe, RZ ;  /* 0x000000fe070a7810 */ /* 0x000fe20007ffe0ff */
[----:B------:R-:W-:-:S03]  /*0820*/  IMAD.HI.U32 R8, R9, R11, R8 ;  /* 0x0000000b09087227 */ /* 0x000fc600078e0008 */
[----:B------:R-:W-:Y:S01]  /*0830*/  ISETP.GT.U32.AND P0, PT, R6, R5, PT ;  /* 0x000000050600720c */ /* 0x000fe20003f04070 */
[----:B------:R-:W-:Y:S01]  /*0840*/  IMAD.MOV.U32 R9, RZ, RZ, R4 ;  /* 0x000000ffff097224 */ /* 0x000fe200078e0004 */
[----:B------:R-:W-:Y:S01]  /*0850*/  IABS R11, R10 ;  /* 0x0000000a000b7213 */ /* 0x000fe20000000000 */
[----:B------:R-:W-:Y:S01]  /*0860*/  VIADD R13, R7, 0xfc ;  /* 0x000000fc070d7836 */ /* 0x000fe20000000000 */
[----:B------:R-:W-:Y:S01]  /*0870*/  ISETP.GE.AND P5, PT, R10, RZ, PT ;  /* 0x000000ff0a00720c */ /* 0x000fe20003fa6270 */
[----:B------:R-:W-:-:S03]  /*0880*/  IMAD.HI.U32 R4, R8, R9, RZ ;  /* 0x0000000908047227 */ /* 0x000fc600078e00ff */
[----:B------:R-:W-:Y:S01]  /*0890*/  IABS R15, R13 ;  /* 0x0000000d000f7213 */ /* 0x000fe20000000000 */
[----:B------:R-:W-:Y:S01]  /*08a0*/  IMAD.MOV R4, RZ, RZ, -R4 ;  /* 0x000000ffff047224 */ /* 0x000fe200078e0a04 */
[----:B------:R-:W-:Y:S01]  /*08b0*/  ISETP.GE.AND P4, PT, R13, RZ, PT ;  /* 0x000000ff0d00720c */ /* 0x000fe20003f86270 */
[----:B------:R-:W-:Y:S01]  /*08c0*/  VIADD R10, R7, 0xf8 ;  /* 0x000000f8070a7836 */ /* 0x000fe20000000000 */
[----:B------:R-:W-:Y:S01]  /*08d0*/  IABS R13, R16 ;  /* 0x00000010000d7213 */ /* 0x000fe20000000000 */
[----:B------:R-:W-:Y:S02]  /*08e0*/  @!P0 IMAD.IADD R5, R5, 0x1, -R6 ;  /* 0x0000000105058824 */ /* 0x000fe400078e0a06 */
[----:B------:R-:W-:Y:S01]  /*08f0*/  IMAD R12, R0, R4, R9 ;  /* 0x00000004000c7224 */ /* 0x000fe200078e0209 */
[----:B------:R-:W-:Y:S01]  /*0900*/  IABS R9, R14 ;  /* 0x0000000e00097213 */ /* 0x000fe20000000000 */
[----:B------:R-:W-:Y:S01]  /*0910*/  IMAD.HI.U32 R4, R8, R11, RZ ;  /* 0x0000000b08047227 */ /* 0x000fe200078e00ff */
[----:B------:R-:W-:-:S02]  /*0920*/  ISETP.GT.U32.AND P1, PT, R6, R5, PT ;  /* 0x000000050600720c */ /* 0x000fc40003f24070 */
[----:B------:R-:W-:Y:S01]  /*0930*/  ISETP.GT.U32.AND P0, PT, R0, R12, PT ;  /* 0x0000000c0000720c */ /* 0x000fe20003f04070 */
[----:B------:R-:W-:-:S04]  /*0940*/  IMAD.MOV R4, RZ, RZ, -R4 ;  /* 0x000000ffff047224 */ /* 0x000fc800078e0a04 */
[----:B------:R-:W-:Y:S02]  /*0950*/  IMAD R11, R0, R4, R11 ;  /* 0x00000004000b7224 */ /* 0x000fe400078e020b */
[----:B------:R-:W-:-:S04]  /*0960*/  IMAD.HI.U32 R4, R8, R15, RZ ;  /* 0x0000000f08047227 */ /* 0x000fc800078e00ff */
[----:B------:R-:W-:Y:S01]  /*0970*/  @!P1 IMAD.IADD R5, R5, 0x1, -R6 ;  /* 0x0000000105059824 */ /* 0x000fe200078e0a06 */
[----:B------:R-:W-:Y:S01]  /*0980*/  ISETP.GT.U32.AND P1, PT, R0, R11, PT ;  /* 0x0000000b0000720c */ /* 0x000fe20003f24070 */
[----:B------:R-:W-:-:S04]  /*0990*/  IMAD.HI.U32 R6, R8, R9, RZ ;  /* 0x0000000908067227 */ /* 0x000fc800078e00ff */
[----:B------:R-:W-:Y:S02]  /*09a0*/  IMAD.MOV R6, RZ, RZ, -R6 ;  /* 0x000000ffff067224 */ /* 0x000fe400078e0a06 */
[----:B------:R-:W-:Y:S02]  /*09b0*/  @!P0 IMAD.IADD R12, R12, 0x1, -R0 ;  /* 0x000000010c0c8824 */ /* 0x000fe400078e0a00 */
[C---:B------:R-:W-:Y:S02]  /*09c0*/  IMAD R9, R0.reuse, R6, R9 ;  /* 0x0000000600097224 */ /* 0x040fe400078e0209 */
[----:B-1----:R-:W-:Y:S01]  /*09d0*/  IMAD.MOV.U32 R3, RZ, RZ, R5 ;  /* 0x000000ffff037224 */ /* 0x002fe200078e0005 */
[C---:B------:R-:W-:Y:S01]  /*09e0*/  ISETP.GT.U32.AND P0, PT, R0.reuse, R12, PT ;  /* 0x0000000c0000720c */ /* 0x040fe20003f04070 */
[----:B------:R-:W-:Y:S01]  /*09f0*/  IMAD.MOV R4, RZ, RZ, -R4 ;  /* 0x000000ffff047224 */ /* 0x000fe200078e0a04 */
[C---:B------:R-:W-:Y:S01]  /*0a00*/  ISETP.GT.U32.AND P6, PT, R0.reuse, R9, PT ;  /* 0x000000090000720c */ /* 0x040fe20003fc4070 */
[----:B------:R-:W-:Y:S01]  /*0a10*/  @!P3 IMAD.MOV R3, RZ, RZ, -R3 ;  /* 0x000000ffff03b224 */ /* 0x000fe200078e0a03 */
[C---:B------:R-:W-:Y:S01]  /*0a20*/  ISETP.GE.AND P3, PT, R7.reuse, RZ, PT ;  /* 0x000000ff0700720c */ /* 0x040fe20003f66270 */
[----:B------:R-:W-:Y:S01]  /*0a30*/  IMAD R15, R0, R4, R15 ;  /* 0x00000004000f7224 */ /* 0x000fe200078e020f */
[----:B------:R-:W-:Y:S01]  /*0a40*/  IABS R5, R10 ;  /* 0x0000000a00057213 */ /* 0x000fe20000000000 */
[----:B------:R-:W-:Y:S01]  /*0a50*/  VIADD R6, R7, 0xf4 ;  /* 0x000000f407067836 */ /* 0x000fe20000000000 */
[----:B------:R-:W-:-:S02]  /*0a60*/  @!P2 LOP3.LUT R3, RZ, R2, RZ, 0x33, !PT ;  /* 0x00000002ff03a212 */ /* 0x000fc400078e33ff */
[----:B------:R-:W-:Y:S01]  /*0a70*/  @!P1 IADD3 R11, R11, -R0, RZ ;  /* 0x800000000b0b9210 */ /* 0x000fe20007ffe0ff */
[----:B------:R-:W-:Y:S01]  /*0a80*/  IMAD.HI.U32 R2, R8, R5, RZ ;  /* 0x0000000508027227 */ /* 0x000fe200078e00ff */
[C---:B------:R-:W-:Y:S01]  /*0a90*/  ISETP.GT.U32.AND P2, PT, R0.reuse, R15, PT ;  /* 0x0000000f0000720c */ /* 0x040fe20003f44070 */
[----:B------:R0:W-:Y:S01]  /*0aa0*/  STL [R1+0x550], R3 ;  /* 0x0005500301007387 */ /* 0x0001e20000100800 */
[----:B------:R-:W-:Y:S01]  /*0ab0*/  ISETP.GT.U32.AND P1, PT, R0, R11, PT ;  /* 0x0000000b0000720c */ /* 0x000fe20003f24070 */
[--C-:B------:R-:W-:Y:S01]  /*0ac0*/  @!P0 IMAD.IADD R12, R12, 0x1, -R0.reuse ;  /* 0x000000010c0c8824 */ /* 0x100fe200078e0a00 */
[----:B------:R-:W-:Y:S01]  /*0ad0*/  IABS R17, R6 ;  /* 0x0000000600117213 */ /* 0x000fe20000000000 */
[----:B------:R-:W-:Y:S01]  /*0ae0*/  @!P6 IMAD.IADD R9, R9, 0x1, -R0 ;  /* 0x000000010909e824 */ /* 0x000fe200078e0a00 */
[----:B------:R-:W-:Y:S01]  /*0af0*/  ISETP.GE.AND P6, PT, R10, RZ, PT ;  /* 0x000000ff0a00720c */ /* 0x000fe20003fc6270 */
[----:B------:R-:W-:Y:S01]  /*0b00*/  IMAD.MOV R2, RZ, RZ, -R2 ;  /* 0x000000ffff027224 */ /* 0x000fe200078e0a02 */
[----:B------:R-:W-:Y:S01]  /*0b10*/  ISETP.GE.AND P0, PT, R14, RZ, PT ;  /* 0x000000ff0e00720c */ /* 0x000fe20003f06270 */
[----:B------:R-:W-:Y:S01]  /*0b20*/  @!P3 IMAD.MOV R12, RZ, RZ, -R12 ;  /* 0x000000ffff0cb224 */ /* 0x000fe200078e0a0c */
[C---:B------:R-:W-:Y:S01]  /*0b30*/  ISETP.GT.U32.AND P3, PT, R0.reuse, R9, PT ;  /* 0x000000090000720c */ /* 0x040fe20003f64070 */
[----:B------:R-:W-:-:S02]  /*0b40*/  IMAD R5, R0, R2, R5 ;  /* 0x0000000200057224 */ /* 0x000fc400078e0205 */
[----:B------:R-:W-:Y:S01]  /*0b50*/  IMAD.HI.U32 R2, R8, R13, RZ ;  /* 0x0000000d08027227 */ /* 0x000fe200078e00ff */
[----:B------:R-:W-:Y:S03]  /*0b60*/  STL [R1+0x730], R12 ;  /* 0x0007300c01007387 */ /* 0x000fe60000100800 */
[----:B------:R-:W-:Y:S02]  /*0b70*/  IMAD.MOV R2, RZ, RZ, -R2 ;  /* 0x000000ffff027224 */ /* 0x000fe400078e0a02 */
[--C-:B------:R-:W-:Y:S02]  /*0b80*/  @!P2 IMAD.IADD R15, R15, 0x1, -R0.reuse ;  /* 0x000000010f0fa824 */ /* 0x100fe400078e0a00 */
[C---:B------:R-:W-:Y:S02]  /*0b90*/  IMAD R13, R0.reuse, R2, R13 ;  /* 0x00000002000d7224 */ /* 0x040fe400078e020d */
[--C-:B------:R-:W-:Y:S01]  /*0ba0*/  @!P1 IMAD.IADD R11, R11, 0x1, -R0.reuse ;  /* 0x000000010b0b9824 */ /* 0x100fe200078e0a00 */
[C---:B------:R-:W-:Y:S01]  /*0bb0*/  ISETP.GT.U32.AND P2, PT, R0.reuse, R15, PT ;  /* 0x0000000f0000720c */ /* 0x040fe20003f44070 */
[----:B------:R-:W-:Y:S01]  /*0bc0*/  @!P3 IMAD.IADD R9, R9, 0x1, -R0 ;  /* 0x000000010909b824 */ /* 0x000fe200078e0a00 */
[C---:B------:R-:W-:Y:S01]  /*0bd0*/  ISETP.GT.U32.AND P3, PT, R0.reuse, R13, PT ;  /* 0x0000000d0000720c */ /* 0x040fe20003f64070 */
[----:B0-----:R-:W-:Y:S01]  /*0be0*/  IMAD.MOV.U32 R3, RZ, RZ, R11 ;  /* 0x000000ffff037224 */ /* 0x001fe200078e000b */
[----:B------:R-:W-:Y:S01]  /*0bf0*/  ISETP.GT.U32.AND P1, PT, R0, R5, PT ;  /* 0x000000050000720c */ /* 0x000fe20003f24070 */
[----:B------:R-:W-:-:S02]  /*0c00*/  VIADD R2, R7, 0xf2 ;  /* 0x000000f207027836 */ /* 0x000fc40000000000 */
[----:B------:R-:W-:Y:S01]  /*0c10*/  @!P5 IMAD.MOV R3, RZ, RZ, -R3 ;  /* 0x000000ffff03d224 */ /* 0x000fe200078e0a03 */
[----:B------:R-:W-:Y:S01]  /*0c20*/  ISETP.GE.AND P5, PT, R16, RZ, PT ;  /* 0x000000ff1000720c */ /* 0x000fe20003fa6270 */
[----:B------:R-:W-:Y:S01]  /*0c30*/  IMAD.HI.U32 R4, R8, R17, RZ ;  /* 0x0000001108047227 */ /* 0x000fe200078e00ff */
[----:B------:R-:W-:Y:S02]  /*0c40*/  IABS R16, R21 ;  /* 0x0000001500107213 */ /* 0x000fe40000000000 */
[----:B------:R0:W-:Y:S01]  /*0c50*/  STL [R1+0x28], R3 ;  /* 0x0000280301007387 */ /* 0x0001e20000100800 */
[----:B------:R-:W-:Y:S01]  /*0c60*/  IMAD.MOV R4, RZ, RZ, -R4 ;  /* 0x000000ffff047224 */ /* 0x000fe200078e0a04 */
[----:B------:R-:W-:Y:S01]  /*0c70*/  @!P2 IADD3 R15, R15, -R0, RZ ;  /* 0x800000000f0fa210 */ /* 0x000fe20007ffe0ff */
[--C-:B------:R-:W-:Y:S01]  /*0c80*/  @!P3 IMAD.IADD R13, R13, 0x1, -R0.reuse ;  /* 0x000000010d0db824 */ /* 0x100fe200078e0a00 */
[----:B------:R-:W-:Y:S01]  /*0c90*/  ISETP.GE.AND P2, PT, R6, RZ, PT ;  /* 0x000000ff0600720c */ /* 0x000fe20003f46270 */
[----:B------:R-:W-:-:S02]  /*0ca0*/  @!P1 IMAD.IADD R5, R5, 0x1, -R0 ;  /* 0x0000000105059824 */ /* 0x000fc400078e0a00 */
[C---:B------:R-:W-:Y:S01]  /*0cb0*/  IMAD R11, R0.reuse, R4, R17 ;  /* 0x00000004000b7224 */ /* 0x040fe200078e0211 */
[C---:B------:R-:W-:Y:S01]  /*0cc0*/  ISETP.GT.U32.AND P3, PT, R0.reuse, R13, PT ;  /* 0x0000000d0000720c */ /* 0x040fe20003f64070 */
[----:B------:R-:W-:Y:S01]  /*0cd0*/  VIADD R4, R7, 0xf0 ;  /* 0x000000f007047836 */ /* 0x000fe20000000000 */
[----:B------:R-:W-:Y:S01]  /*0ce0*/  ISETP.GT.U32.AND P1, PT, R0, R5, PT ;  /* 0x000000050000720c */ /* 0x000fe20003f24070 */
[----:B0-----:R-:W-:Y:S01]  /*0cf0*/  IMAD.MOV.U32 R3, RZ, RZ, R9 ;  /* 0x000000ffff037224 */ /* 0x001fe200078e0009 */
[----:B------:R-:W-:Y:S01]  /*0d00*/  IABS R9, R2 ;  /* 0x0000000200097213 */ /* 0x000fe20000000000 */
[----:B------:R-:W-:Y:S01]  /*0d10*/  IMAD.MOV.U32 R10, RZ, RZ, R15 ;  /* 0x000000ffff0a7224 */ /* 0x000fe200078e000f */
[----:B------:R-:W-:Y:S01]  /*0d20*/  IABS R19, R4 ;  /* 0x0000000400137213 */ /* 0x000fe20000000000 */
[----:B------:R-:W-:Y:S01]  /*0d30*/  @!P0 IMAD.MOV R3, RZ, RZ, -R3 ;  /* 0x000000ffff038224 */ /* 0x000fe200078e0a03 */
[----:B------:R-:W-:Y:S01]  /*0d40*/  ISETP.GE.AND P0, PT, R4, RZ, PT ;  /* 0x000000ff0400720c */ /* 0x000fe20003f06270 */
[----:B------:R-:W-:-:S04]  /*0d50*/  IMAD.HI.U32 R6, R8, R9, RZ ;  /* 0x0000000908067227 */ /* 0x000fc800078e00ff */
[----:B------:R-:W-:Y:S01]  /*0d60*/  IMAD.HI.U32 R22, R8, R19, RZ ;  /* 0x0000001308167227 */ /* 0x000fe200078e00ff */
[----:B------:R-:W-:-:S03]  /*0d70*/  IADD3 R6, -R6, RZ, RZ ;  /* 0x000000ff06067210 */ /* 0x000fc60007ffe1ff */
[--C-:B------:R-:W-:Y:S02]  /*0d80*/  @!P3 IMAD.IADD R13, R13, 0x1, -R0.reuse ;  /* 0x000000010d0db824 */ /* 0x100fe400078e0a00 */
[C---:B------:R-:W-:Y:S02]  /*0d90*/  IMAD R9, R0.reuse, R6, R9 ;  /* 0x0000000600097224 */ /* 0x040fe400078e0209 */
[----:B------:R-:W-:Y:S01]  /*0da0*/  @!P1 IMAD.IADD R5, R5, 0x1, -R0 ;  /* 0x0000000105059824 */ /* 0x000fe200078e0a00 */
[C---:B------:R-:W-:Y:S01]  /*0db0*/  ISETP.GT.U32.AND P1, PT, R0.reuse, R11, PT ;  /* 0x0000000b0000720c */ /* 0x040fe20003f24070 */
[----:B------:R-:W-:Y:S01]  /*0dc0*/  IMAD.MOV R22, RZ, RZ, -R22 ;  /* 0x000000ffff167224 */ /* 0x000fe200078e0a16 */
[C---:B------:R-:W-:Y:S01]  /*0dd0*/  ISETP.GT.U32.AND P3, PT, R0.reuse, R9, PT ;  /* 0x000000090000720c */ /* 0x040fe20003f64070 */
[----:B------:R-:W-:Y:S01]  /*0de0*/  IMAD.MOV.U32 R12, RZ, RZ, R5 ;  /* 0x000000ffff0c7224 */ /* 0x000fe200078e0005 */
[----:B------:R-:W-:Y:S01]  /*0df0*/  IABS R5, R20 ;  /* 0x0000001400057213 */ /* 0x000fe20000000000 */
[----:B------:R-:W-:-:S02]  /*0e00*/  IMAD R22, R0, R22, R19 ;  /* 0x0000001600167224 */ /* 0x000fc400078e0213 */
[----:B------:R-:W-:Y:S01]  /*0e10*/  @!P4 IMAD.MOV R10, RZ, RZ, -R10 ;  /* 0x000000ffff0ac224 */ /* 0x000fe200078e0a0a */
[----:B------:R-:W-:Y:S01]  /*0e20*/  ISETP.GE.AND P4, PT, R2, RZ, PT ;  /* 0x000000ff0200720c */ /* 0x000fe20003f86270 */
[----:B------:R-:W-:Y:S02]  /*0e30*/  VIADD R2, R7, 0xee ;  /* 0x000000ee07027836 */ /* 0x000fe40000000000 */
[----:B------:R-:W-:Y:S01]  /*0e40*/  @!P6 IMAD.MOV R12, RZ, RZ, -R12 ;  /* 0x000000ffff0ce224 */ /* 0x000fe200078e0a0c */
[C---:B------:R-:W-:Y:S01]  /*0e50*/  ISETP.GT.U32.AND P6, PT, R0.reuse, R22, PT ;  /* 0x000000160000720c */ /* 0x040fe20003fc4070 */
[----:B------:R0:W-:Y:S01]  /*0e60*/  STL [R1+0x14], R10 ;  /* 0x0000140a01007387 */ /* 0x0001e20000100800 */
[----:B------:R-:W-:Y:S01]  /*0e70*/  IABS R15, R2 ;  /* 0x00000002000f7213 */ /* 0x000fe20000000000 */
[--C-:B------:R-:W-:Y:S02]  /*0e80*/  @!P3 IMAD.IADD R9, R9, 0x1, -R0.reuse ;  /* 0x000000010909b824 */ /* 0x100fe400078e0a00 */
[----:B------:R-:W-:Y:S01]  /*0e90*/  VIADD R4, R7, 0xec ;  /* 0x000000ec07047836 */ /* 0x000fe20000000000 */
[----:B------:R1:W-:Y:S01]  /*0ea0*/  STL [R1+0x10], R3 ;  /* 0x0000100301007387 */ /* 0x0003e20000100800 */
[----:B------:R-:W-:Y:S01]  /*0eb0*/  @!P1 IMAD.IADD R11, R11, 0x1, -R0 ;  /* 0x000000010b0b9824 */ /* 0x000fe200078e0a00 */
[----:B------:R-:W-:Y:S01]  /*0ec0*/  ISETP.GT.U32.AND P3, PT, R0, R9, PT ;  /* 0x000000090000720c */ /* 0x000fe20003f64070 */
[----:B------:R-:W-:Y:S01]  /*0ed0*/  IMAD.HI.U32 R24, R8, R16, RZ ;  /* 0x0000001008187227 */ /* 0x000fe200078e00ff */
[----:B------:R-:W-:Y:S01]  /*0ee0*/  IABS R17, R4 ;  /* 0x0000000400117213 */ /* 0x000fe20000000000 */
[----:B------:R-:W-:Y:S01]  /*0ef0*/  STL [R1+0xc], R12 ;  /* 0x00000c0c01007387 */ /* 0x000fe20000100800 */
[----:B------:R-:W-:Y:S01]  /*0f00*/  ISETP.GT.U32.AND P1, PT, R0, R11, PT ;  /* 0x0000000b0000720c */ /* 0x000fe20003f24070 */
[----:B0-----:R-:W-:-:S04]  /*0f10*/  IMAD.HI.U32 R10, R8, R15, RZ ;  /* 0x0000000f080a7227 */ /* 0x001fc800078e00ff */
[----:B------:R-:W-:Y:S02]  /*0f20*/  IMAD.MOV R10, RZ, RZ, -R10 ;  /* 0x000000ffff0a7224 */ /* 0x000fe400078e0a0a */
[----:B------:R-:W-:Y:S02]  /*0f30*/  @!P6 IMAD.IADD R22, R22, 0x1, -R0 ;  /* 0x000000011616e824 */ /* 0x000fe400078e0a00 */
[----:B-1----:R-:W-:Y:S02]  /*0f40*/  IMAD.MOV.U32 R3, RZ, RZ, R13 ;  /* 0x000000ffff037224 */ /* 0x002fe400078e000d */
[C---:B------:R-:W-:Y:S01]  /*0f50*/  IMAD R13, R0.reuse, R10, R15 ;  /* 0x0000000a000d7224 */ /* 0x040fe200078e020f */
[----:B------:R-:W-:Y:S01]  /*0f60*/  ISETP.GT.U32.AND P6, PT, R0, R22, PT ;  /* 0x000000160000720c */ /* 0x000fe20003fc4070 */
[----:B------:R-:W-:-:S04]  /*0f70*/  IMAD.HI.U32 R6, R8, R17, RZ ;  /* 0x0000001108067227 */ /* 0x000fc800078e00ff */
[----:B------:R-:W-:Y:S01]  /*0f80*/  @!P3 IMAD.IADD R9, R9, 0x1, -R0 ;  /* 0x000000010909b824 */ /* 0x000fe200078e0a00 */
[----:B------:R-:W-:Y:S01]  /*0f90*/  ISETP.GT.U32.AND P3, PT, R0, R13, PT ;  /* 0x0000000d0000720c */ /* 0x000fe20003f64070 */
[----:B------:R-:W-:Y:S02]  /*0fa0*/  IMAD.MOV R6, RZ, RZ, -R6 ;  /* 0x000000ffff067224 */ /* 0x000fe400078e0a06 */
[----:B------:R-:W-:-:S04]  /*0fb0*/  IMAD.HI.U32 R10, R8, R5, RZ ;  /* 0x00000005080a7227 */ /* 0x000fc800078e00ff */
[----:B------:R-:W-:Y:S02]  /*0fc0*/  IMAD R17, R0, R6, R17 ;  /* 0x0000000600117224 */ /* 0x000fe400078e0211 */
[----:B------:R-:W-:Y:S02]  /*0fd0*/  IMAD.MOV R10, RZ, RZ, -R10 ;  /* 0x000000ffff0a7224 */ /* 0x000fe400078e0a0a */
[----:B------:R-:W-:Y:S01]  /*0fe0*/  @!P5 IMAD.MOV R3, RZ, RZ, -R3 ;  /* 0x000000ffff03d224 */ /* 0x000fe200078e0a03 */
[----:B------:R-:W-:Y:S01]  /*0ff0*/  ISETP.GE.AND P5, PT, R2, RZ, PT ;  /* 0x000000ff0200720c */ /* 0x000fe20003fa6270 */
[--C-:B------:R-:W-:Y:S01]  /*1000*/  @!P6 IMAD.IADD R22, R22, 0x1, -R0.reuse ;  /* 0x000000011616e824 */ /* 0x100fe200078e0a00 */
[C---:B------:R-:W-:Y:S01]  /*1010*/  ISETP.GT.U32.AND P6, PT, R0.reuse, R17, PT ;  /* 0x000000110000720c */ /* 0x040fe20003fc4070 */
[----:B------:R-:W-:Y:S01]  /*1020*/  IMAD R5, R0, R10, R5 ;  /* 0x0000000a00057224 */ /* 0x000fe200078e0205 */
[----:B------:R0:W-:Y:S01]  /*1030*/  STL [R1+0x1d4], R3 ;  /* 0x0001d40301007387 */ /* 0x0001e20000100800 */
[--C-:B------:R-:W-:Y:S01]  /*1040*/  @!P1 IMAD.IADD R11, R11, 0x1, -R0.reuse ;  /* 0x000000010b0b9824 */ /* 0x100fe200078e0a00 */
[----:B------:R-:W-:Y:S01]  /*1050*/  ISETP.GE.AND P1, PT, R4, RZ, PT ;  /* 0x000000ff0400720c */ /* 0x000fe20003f26270 */
[----:B------:R-:W-:Y:S01]  /*1060*/  @!P3 IMAD.IADD R13, R13, 0x1, -R0 ;  /* 0x000000010d0db824 */ /* 0x000fe200078e0a00 */
[----:B------:R-:W-:Y:S01]  /*1070*/  ISETP.GT.U32.AND P3, PT, R0, R5, PT ;  /* 0x000000050000720c */ /* 0x000fe20003f64070 */
[----:B------:R-:W-:-:S02]  /*1080*/  IMAD.MOV R24, RZ, RZ, -R24 ;  /* 0x000000ffff187224 */ /* 0x000fc400078e0a18 */
[C---:B------:R-:W-:Y:S02]  /*1090*/  VIADD R4, R7.reuse, 0xe6 ;  /* 0x000000e607047836 */ /* 0x040fe40000000000 */
[----:B------:R-:W-:Y:S02]  /*10a0*/  VIADD R19, R7, 0xe4 ;  /* 0x000000e407137836 */ /* 0x000fe40000000000 */
[----:B0-----:R-:W-:Y:S01]  /*10b0*/  IMAD.MOV.U32 R3, RZ, RZ, R11 ;  /* 0x000000ffff037224 */ /* 0x001fe200078e000b */
[----:B------:R-:W-:Y:S01]  /*10c0*/  IABS R18, R4 ;  /* 0x0000000400127213 */ /* 0x000fe20000000000 */
[----:B------:R-:W-:Y:S01]  /*10d0*/  IMAD R16, R0, R24, R16 ;  /* 0x0000001800107224 */ /* 0x000fe200078e0210 */
[----:B------:R-:W-:Y:S01]  /*10e0*/  @!P6 IADD3 R17, R17, -R0, RZ ;  /* 0x800000001111e210 */ /* 0x000fe20007ffe0ff */
[----:B------:R-:W-:Y:S01]  /*10f0*/  @!P2 IMAD.MOV R3, RZ, RZ, -R3 ;  /* 0x000000ffff03a224 */ /* 0x000fe200078e0a03 */
[----:B------:R-:W-:Y:S01]  /*1100*/  IABS R6, R19 ;  /* 0x0000001300067213 */ /* 0x000fe20000000000 */
[----:B------:R-:W-:Y:S01]  /*1110*/  IMAD.HI.U32 R23, R8, R18, RZ ;  /* 0x0000001208177227 */ /* 0x000fe200078e00ff */
[----:B------:R-:W-:-:S02]  /*1120*/  ISETP.GT.U32.AND P6, PT, R0, R16, PT ;  /* 0x000000100000720c */ /* 0x000fc40003fc4070 */
[----:B------:R0:W-:Y:S01]  /*1130*/  STL [R1+0x8], R3 ;  /* 0x0000080301007387 */ /* 0x0001e20000100800 */
[----:B------:R-:W-:Y:S01]  /*1140*/  @!P3 IMAD.IADD R5, R5, 0x1, -R0 ;  /* 0x000000010505b824 */ /* 0x000fe200078e0a00 */
[C---:B------:R-:W-:Y:S01]  /*1150*/  ISETP.GT.U32.AND P3, PT, R0.reuse, R13, PT ;  /* 0x0000000d0000720c */ /* 0x040fe20003f64070 */
[----:B------:R-:W-:Y:S01]  /*1160*/  VIADD R14, R7, 0xe2 ;  /* 0x000000e2070e7836 */ /* 0x000fe20000000000 */
[----:B------:R-:W-:Y:S01]  /*1170*/  ISETP.GT.U32.AND P2, PT, R0, R17, PT ;  /* 0x000000110000720c */ /* 0x000fe20003f44070 */
[----:B------:R-:W-:-:S03]  /*1180*/  IMAD.HI.U32 R10, R8, R6, RZ ;  /* 0x00000006080a7227 */ /* 0x000fc600078e00ff */
[----:B------:R-:W-:Y:S01]  /*1190*/  IABS R2, R14 ;  /* 0x0000000e00027213 */ /* 0x000fe20000000000 */
[----:B------:R-:W-:Y:S02]  /*11a0*/  IMAD.MOV R23, RZ, RZ, -R23 ;  /* 0x000000ffff177224 */ /* 0x000fe400078e0a17 */
[----:B0-----:R-:W-:Y:S02]  /*11b0*/  IMAD.MOV.U32 R3, RZ, RZ, R9 ;  /* 0x000000ffff037224 */ /* 0x001fe400078e0009 */
[----:B------:R-:W-:Y:S02]  /*11c0*/  IMAD.MOV R24, RZ, RZ, -R10 ;  /* 0x000000ffff187224 */ /* 0x000fe400078e0a0a */
[----:B------:R-:W-:Y:S02]  /*11d0*/  @!P4 IMAD.MOV R3, RZ, RZ, -R3 ;  /* 0x000000ffff03c224 */ /* 0x000fe400078e0a03 */
[C---:B------:R-:W-:Y:S02]  /*11e0*/  IMAD R10, R0.reuse, R23, R18 ;  /* 0x00000017000a7224 */ /* 0x040fe400078e0212 */
[----:B------:R-:W-:Y:S01]  /*11f0*/  IMAD R6, R0, R24, R6 ;  /* 0x0000001800067224 */ /* 0x000fe200078e0206 */
[----:B------:R0:W-:Y:S01]  /*1200*/  STL [R1+0x4], R3 ;  /* 0x0000040301007387 */ /* 0x0001e20000100800 */
[----:B------:R-:W-:Y:S01]  /*1210*/  @!P6 IMAD.IADD R16, R16, 0x1, -R0 ;  /* 0x000000011010e824 */ /* 0x000fe200078e0a00 */
[----:B------:R-:W-:Y:S01]  /*1220*/  ISETP.GT.U32.AND P6, PT, R0, R5, PT ;  /* 0x000000050000720c */ /* 0x000fe20003fc4070 */
[----:B------:R-:W-:-:S03]  /*1230*/  IMAD.HI.U32 R15, R8, R2, RZ ;  /* 0x00000002080f7227 */ /* 0x000fc600078e00ff */
[C---:B------:R-:W-:Y:S01]  /*1240*/  ISETP.GT.U32.AND P4, PT, R0.reuse, R16, PT ;  /* 0x000000100000720c */ /* 0x040fe20003f84070 */
[----:B------:R-:W-:Y:S01]  /*1250*/  @!P3 IMAD.IADD R13, R13, 0x1, -R0 ;  /* 0x000000010d0db824 */ /* 0x000fe200078e0a00 */
[C---:B------:R-:W-:Y:S01]  /*1260*/  ISETP.GT.U32.AND P3, PT, R0.reuse, R6, PT ;  /* 0x000000060000720c */ /* 0x040fe20003f64070 */
[----:B------:R-:W-:Y:S02]  /*1270*/  IMAD.MOV R18, RZ, RZ, -R15 ;  /* 0x000000ffff127224 */ /* 0x000fe400078e0a0f */
[----:B0-----:R-:W-:Y:S02]  /*1280*/  IMAD.MOV.U32 R3, RZ, RZ, R22 ;  /* 0x000000ffff037224 */ /* 0x001fe400078e0016 */
[C---:B------:R-:W-:Y:S02]  /*1290*/  IMAD R2, R0.reuse, R18, R2 ;  /* 0x0000001200027224 */ /* 0x040fe400078e0202 */
[----:B------:R-:W-:Y:S01]  /*12a0*/  @!P0 IMAD.MOV R3, RZ, RZ, -R3 ;  /* 0x000000ffff038224 */ /* 0x000fe200078e0a03 */
[C---:B------:R-:W-:Y:S01]  /*12b0*/  ISETP.GT.U32.AND P0, PT, R0.reuse, R10, PT ;  /* 0x0000000a0000720c */ /* 0x040fe20003f04070 */
[----:B------:R-:W-:Y:S01]  /*12c0*/  VIADD R11, R7, 0xde ;  /* 0x000000de070b7836 */ /* 0x000fe20000000000 */
[----:B------:R-:W-:Y:S01]  /*12d0*/  @!P6 IADD3 R5, R5, -R0, RZ ;  /* 0x800000000505e210 */ /* 0x000fe20007ffe0ff */
[----:B------:R-:W-:Y:S01]  /*12e0*/  VIADD R15, R7, 0xe0 ;  /* 0x000000e0070f7836 */ /* 0x000fe20000000000 */
[----:B------:R-:W-:Y:S01]  /*12f0*/  ISETP.GT.U32.AND P6, PT, R0, R2, PT ;  /* 0x000000020000720c */ /* 0x000fe20003fc4070 */
[--C-:B------:R-:W-:Y:S01]  /*1300*/  @!P2 IMAD.IADD R17, R17, 0x1, -R0.reuse ;  /* 0x000000011111a824 */ /* 0x100fe200078e0a00 */
[----:B------:R-:W-:Y:S01]  /*1310*/  IABS R9, R11 ;  /* 0x0000000b00097213 */ /* 0x000fe20000000000 */
[----:B------:R-:W-:Y:S01]  /*1320*/  IMAD.MOV.U32 R12, RZ, RZ, R13 ;  /* 0x000000ffff0c7224 */ /* 0x000fe200078e000d */
[----:B------:R0:W-:Y:S01]  /*1330*/  STL [R1+0x1d0], R3 ;  /* 0x0001d00301007387 */ /* 0x0001e20000100800 */
[----:B------:R-:W-:Y:S01]  /*1340*/  IABS R18, R15 ;  /* 0x0000000f00127213 */ /* 0x000fe20000000000 */
[--C-:B------:R-:W-:Y:S01]  /*1350*/  @!P3 IMAD.IADD R6, R6, 0x1, -R0.reuse ;  /* 0x000000010606b824 */ /* 0x100fe200078e0a00 */
[----:B------:R-:W-:Y:S01]  /*1360*/  ISETP.GE.AND P2, PT, R20, RZ, PT ;  /* 0x000000ff1400720c */ /* 0x000fe20003f46270 */
[--C-:B------:R-:W-:Y:S01]  /*1370*/  @!P4 IMAD.IADD R16, R16, 0x1, -R0.reuse ;  /* 0x000000011010c824 */ /* 0x100fe200078e0a00 */
[----:B------:R-:W-:Y:S01]  /*1380*/  ISETP.GE.AND P4, PT, R21, RZ, PT ;  /* 0x000000ff1500720c */ /* 0x000fe20003f86270 */
[----:B------:R-:W-:Y:S01]  /*1390*/  @!P0 IMAD.IADD R10, R10, 0x1, -R0 ;  /* 0x000000010a0a8824 */ /* 0x000fe200078e0a00 */
[----:B------:R-:W-:Y:S01]  /*13a0*/  ISETP.GE.AND P0, PT, R4, RZ, PT ;  /* 0x000000ff0400720c */ /* 0x000fe20003f06270 */
[----:B------:R-:W-:Y:S01]  /*13b0*/  @!P5 IMAD.MOV R12, RZ, RZ, -R12 ;  /* 0x000000ffff0cd224 */ /* 0x000fe200078e0a0c */
[----:B------:R-:W-:Y:S01]  /*13c0*/  ISETP.GE.AND P3, PT, R19, RZ, PT ;  /* 0x000000ff1300720c */ /* 0x000fe20003f66270 */
[----:B0-----:R-:W-:Y:S01]  /*13d0*/  IMAD.MOV.U32 R3, RZ, RZ, R17 ;  /* 0x000000ffff037224 */ /* 0x001fe200078e0011 */
[----:B------:R-:W-:Y:S01]  /*13e0*/  ISETP.GT.U32.AND P5, PT, R0, R10, PT ;  /* 0x0000000a0000720c */ /* 0x000fe20003fa4070 */
[----:B------:R-:W-:Y:S01]  /*13f0*/  IMAD.HI.U32 R20, R8, R9, RZ ;  /* 0x0000000908147227 */ /* 0x000fe200078e00ff */
[----:B------:R0:W-:Y:S03]  /*1400*/  STL [R1+0x70], R12 ;  /* 0x0000700c01007387 */ /* 0x0001e60000100800 */
[----:B------:R-:W-:Y:S01]  /*1410*/  @!P1 IMAD.MOV R3, RZ, RZ, -R3 ;  /* 0x000000ffff039224 */ /* 0x000fe200078e0a03 */
[----:B------:R-:W-:Y:S01]  /*1420*/  ISETP.GT.U32.AND P1, PT, R0, R6, PT ;  /* 0x000000060000720c */ /* 0x000fe20003f24070 */
[----:B------:R-:W-:-:S03]  /*1430*/  IMAD.HI.U32 R22, R8, R18, RZ ;  /* 0x0000001208167227 */ /* 0x000fc600078e00ff */
[----:B------:R1:W-:Y:S01]  /*1440*/  STL [R1+0x74], R3 ;  /* 0x0000740301007387 */ /* 0x0003e20000100800 */
[----:B------:R-:W-:Y:S02]  /*1450*/  IMAD.MOV R20, RZ, RZ, -R20 ;  /* 0x000000ffff147224 */ /* 0x000fe400078e0a14 */
[----:B------:R-:W-:Y:S02]  /*1460*/  IMAD.MOV R22, RZ, RZ, -R22 ;  /* 0x000000ffff167224 */ /* 0x000fe400078e0a16 */
[----:B------:R-:W-:Y:S02]  /*1470*/  @!P6 IMAD.IADD R2, R2, 0x1, -R0 ;  /* 0x000000010202e824 */ /* 0x000fe400078e0a00 */
[----:B0-----:R-:W-:Y:S01]  /*1480*/  IMAD.MOV.U32 R12, RZ, RZ, R5 ;  /* 0x000000ffff0c7224 */ /* 0x001fe200078e0005 */
[----:B------:R-:W-:Y:S01]  /*1490*/  IADD3 R5, R7, 0xda, RZ ;  /* 0x000000da07057810 */ /* 0x000fe20007ffe0ff */
[C---:B------:R-:W-:Y:S01]  /*14a0*/  IMAD R9, R0.reuse, R20, R9 ;  /* 0x0000001400097224 */ /* 0x040fe200078e0209 */
[----:B------:R-:W-:Y:S01]  /*14b0*/  ISETP.GT.U32.AND P6, PT, R0, R2, PT ;  /* 0x000000020000720c */ /* 0x000fe20003fc4070 */
[----:B-1----:R-:W-:-:S02]  /*14c0*/  IMAD.MOV.U32 R3, RZ, RZ, R16 ;  /* 0x000000ffff037224 */ /* 0x002fc400078e0010 */
[C---:B------:R-:W-:Y:S02]  /*14d0*/  IMAD R4, R0.reuse, R22, R18 ;  /* 0x0000001600047224 */ /* 0x040fe400078e0212 */
[----:B------:R-:W-:Y:S02]  /*14e0*/  VIADD R13, R7, 0xdc ;  /* 0x000000dc070d7836 */ /* 0x000fe40000000000 */
[----:B------:R-:W-:Y:S01]  /*14f0*/  @!P2 IMAD.MOV R12, RZ, RZ, -R12 ;  /* 0x000000ffff0ca224 */ /* 0x000fe200078e0a0c */
[----:B------:R-:W-:Y:S01]  /*1500*/  ISETP.GT.U32.AND P2, PT, R0, R4, PT ;  /* 0x000000040000720c */ /* 0x000fe20003f44070 */
[----:B------:R-:W-:Y:S01]  /*1510*/  @!P4 IMAD.MOV R3, RZ, RZ, -R3 ;  /* 0x000000ffff03c224 */ /* 0x000fe200078e0a03 */
[----:B------:R-:W-:Y:S01]  /*1520*/  IABS R17, R13 ;  /* 0x0000000d00117213 */ /* 0x000fe20000000000 */
[--C-:B------:R-:W-:Y:S01]  /*1530*/  @!P5 IMAD.IADD R10, R10, 0x1, -R0.reuse ;  /* 0x000000010a0ad824 */ /* 0x100fe200078e0a00 */
[----:B------:R-:W-:Y:S01]  /*1540*/  ISETP.GT.U32.AND P5, PT, R0, R9, PT ;  /* 0x000000090000720c */ /* 0x000fe20003fa4070 */
[--C-:B------:R-:W-:Y:S01]  /*1550*/  @!P1 IMAD.IADD R6, R6, 0x1, -R0.reuse ;  /* 0x0000000106069824 */ /* 0x100fe200078e0a00 */
[----:B------:R0:W-:Y:S01]  /*1560*/  STL [R1+0x94], R12 ;  /* 0x0000940c01007387 */ /* 0x0001e20000100800 */
[----:B------:R-:W-:Y:S01]  /*1570*/  ISETP.GE.AND P4, PT, R14, RZ, PT ;  /* 0x000000ff0e00720c */ /* 0x000fe20003f86270 */
[----:B------:R-:W-:Y:S01]  /*1580*/  @!P6 IMAD.IADD R2, R2, 0x1, -R0 ;  /* 0x000000010202e824 */ /* 0x000fe200078e0a00 */
[----:B------:R-:W-:Y:S01]  /*1590*/  ISETP.GE.AND P1, PT, R15, RZ, PT ;  /* 0x000000ff0f00720c */ /* 0x000fe20003f26270 */
[----:B------:R1:W-:Y:S01]  /*15a0*/  STL [R1+0x98], R3 ;  /* 0x0000980301007387 */ /* 0x0003e20000100800 */
[----:B------:R-:W-:Y:S01]  /*15b0*/  IMAD.HI.U32 R15, R8, R17, RZ ;  /* 0x00000011080f7227 */ /* 0x000fe200078e00ff */
[----:B------:R-:W-:-:S02]  /*15c0*/  IABS R14, R5 ;  /* 0x00000005000e7213 */ /* 0x000fc40000000000 */
[----:B------:R-:W-:Y:S01]  /*15d0*/  ISETP.GE.AND P6, PT, R11, RZ, PT ;  /* 0x000000ff0b00720c */ /* 0x000fe20003fc6270 */
[----:B------:R-:W-:Y:S02]  /*15e0*/  IMAD.MOV R15, RZ, RZ, -R15 ;  /* 0x000000ffff0f7224 */ /* 0x000fe400078e0a0f */
[----:B0-----:R-:W-:Y:S02]  /*15f0*/  IMAD.MOV.U32 R12, RZ, RZ, R10 ;  /* 0x000000ffff0c7224 */ /* 0x001fe400078e000a */
[----:B------:R-:W-:Y:S02]  /*1600*/  @!P5 IMAD.IADD R9, R9, 0x1, -R0 ;  /* 0x000000010909d824 */ /* 0x000fe400078e0a00 */
[----:B-1----:R-:W-:Y:S02]  /*1610*/  IMAD.MOV.U32 R3, RZ, RZ, R6 ;  /* 0x000000ffff037224 */ /* 0x002fe400078e0006 */
[----:B------:R-:W-:Y:S01]  /*1620*/  @!P0 IMAD.MOV R12, RZ, RZ, -R12 ;  /* 0x000000ffff0c8224 */ /* 0x000fe200078e0a0c */
[----:B------:R-:W-:Y:S01]  /*1630*/  ISETP.GT.U32.AND P5, PT, R0, R9, PT ;  /* 0x000000090000720c */ /* 0x000fe20003fa4070 */
[----:B------:R-:W-:Y:S01]  /*1640*/  @!P3 IMAD.MOV R3, RZ, RZ, -R3 ;  /* 0x000000ffff03b224 */ /* 0x000fe200078e0a03 */
[----:B------:R-:W-:Y:S01]  /*1650*/  ISETP.GE.AND P3, PT, R5, RZ, PT ;  /* 0x000000ff0500720c */ /* 0x000fe20003f66270 */
[----:B------:R-:W-:Y:S01]  /*1660*/  @!P2 IMAD.IADD R4, R4, 0x1, -R0 ;  /* 0x000000010404a824 */ /* 0x000fe200078e0a00 */
[----:B------:R-:W-:Y:S01]  /*1670*/  STL [R1+0x9c], R12 ;  /* 0x00009c0c01007387 */ /* 0x000fe20000100800 */
[----:B------:R-:W-:Y:S01]  /*1680*/  IMAD R17, R0, R15, R17 ;  /* 0x0000000f00117224 */ /* 0x000fe200078e0211 */
[----:B------:R-:W-:Y:S01]  /*1690*/  ISETP.GE.AND P2, PT, R13, RZ, PT ;  /* 0x000000ff0d00720c */ /* 0x000fe20003f46270 */
[----:B------:R-:W-:Y:S01]  /*16a0*/  IMAD.HI.U32 R11, R8, R14, RZ ;  /* 0x0000000e080b7227 */ /* 0x000fe200078e00ff */
[----:B------:R0:W-:Y:S01]  /*16b0*/  STL [R1+0xa8], R3 ;  /* 0x0000a80301007387 */ /* 0x0001e20000100800 */
[----:B------:R-:W-:-:S02]  /*16c0*/  ISETP.GT.U32.AND P0, PT, R0, R4, PT ;  /* 0x000000040000720c */ /* 0x000fc40003f04070 */
[----:B------:R-:W-:Y:S01]  /*16d0*/  VIADD R16, R7, 0xd8 ;  /* 0x000000d807107836 */ /* 0x000fe20000000000 */
[----:B------:R-:W-:Y:S01]  /*16e0*/  IADD3 R11, -R11, RZ, RZ ;  /* 0x000000ff0b0b7210 */ /* 0x000fe20007ffe1ff */
[----:B------:R-:W-:Y:S02]  /*16f0*/  @!P5 IMAD.IADD R9, R9, 0x1, -R0 ;  /* 0x000000010909d824 */ /* 0x000fe400078e0a00 */
[C---:B------:R-:W-:Y:S02]  /*1700*/  VIADD R5, R7.reuse, 0xd4 ;  /* 0x000000d407057836 */ /* 0x040fe40000000000 */
[C---:B------:R-:W-:Y:S02]  /*1710*/  IMAD R14, R0.reuse, R11, R14 ;  /* 0x0000000b000e7224 */ /* 0x040fe400078e020e */
[----:B0-----:R-:W-:Y:S01]  /*1720*/  IMAD.MOV.U32 R3, RZ, RZ, R2 ;  /* 0x000000ffff037224 */ /* 0x001fe200078e0002 */
[----:B------:R-:W-:Y:S01]  /*1730*/  IABS R11, R5 ;  /* 0x00000005000b7213 */ /* 0x000fe20000000000 */
[C---:B------:R-:W-:Y:S01]  /*1740*/  VIADD R2, R7.reuse, 0xd6 ;  /* 0x000000d607027836 */ /* 0x040fe20000000000 */
[C---:B------:R-:W-:Y:S01]  /*1750*/  ISETP.GT.U32.AND P5, PT, R0.reuse, R14, PT ;  /* 0x0000000e0000720c */ /* 0x040fe20003fa4070 */
[----:B------:R-:W-:Y:S01]  /*1760*/  @!P4 IMAD.MOV R3, RZ, RZ, -R3 ;  /* 0x000000ffff03c224 */ /* 0x000fe200078e0a03 */
[----:B------:R-:W-:Y:S01]  /*1770*/  ISETP.GT.U32.AND P4, PT, R0, R17, PT ;  /* 0x000000110000720c */ /* 0x000fe20003f84070 */
[----:B------:R-:W-:Y:S01]  /*1780*/  @!P0 IMAD.IADD R4, R4, 0x1, -R0 ;  /* 0x0000000104048824 */ /* 0x000fe200078e0a00 */
[----:B------:R-:W-:Y:S01]  /*1790*/  ISETP.GE.AND P0, PT, R16, RZ, PT ;  /* 0x000000ff1000720c */ /* 0x000fe20003f06270 */
[C---:B------:R-:W-:Y:S01]  /*17a0*/  VIADD R10, R7.reuse, 0xce ;  /* 0x000000ce070a7836 */ /* 0x040fe20000000000 */
[----:B------:R-:W-:Y:S01]  /*17b0*/  IABS R16, R16 ;  /* 0x0000001000107213 */ /* 0x000fe20000000000 */
[----:B------:R0:W-:Y:S01]  /*17c0*/  STL [R1+0x1a0], R3 ;  /* 0x0001a00301007387 */ /* 0x0001e20000100800 */
[----:B------:R-:W-:Y:S01]  /*17d0*/  IABS R13, R2 ;  /* 0x00000002000d7213 */ /* 0x000fe20000000000 */
[----:B------:R-:W-:Y:S01]  /*17e0*/  VIADD R22, R7, 0x5c ;  /* 0x0000005c07167836 */ /* 0x000fe20000000000 */
[----:B------:R-:W-:Y:S01]  /*17f0*/  IABS R15, R10 ;  /* 0x0000000a000f7213 */ /* 0x000fe20000000000 */
[----:B------:R-:W-:-:S04]  /*1800*/  IMAD.HI.U32 R6, R8, R16, RZ ;  /* 0x0000001008067227 */ /* 0x000fc800078e00ff */
[----:B------:R-:W-:Y:S02]  /*1810*/  @!P4 IMAD.IADD R17, R17, 0x1, -R0 ;  /* 0x000000011111c824 */ /* 0x000fe400078e0a00 */
[----:B0-----:R-:W-:Y:S02]  /*1820*/  IMAD.MOV.U32 R3, RZ, RZ, R4 ;  /* 0x000000ffff037224 */ /* 0x001fe400078e0004 */
[----:B------:R-:W-:Y:S01]  /*1830*/  IMAD.MOV R6, RZ, RZ, -R6 ;  /* 0x000000ffff067224 */ /* 0x000fe200078e0a06 */
[----:B------:R-:W-:Y:S01]  /*1840*/  ISETP.GT.U32.AND P4, PT, R0, R17, PT ;  /* 0x000000110000720c */ /* 0x000fe20003f84070 */
[----:B------:R-:W-:Y:S01]  /*1850*/  @!P1 IMAD.MOV R3, RZ, RZ, -R3 ;  /* 0x000000ffff039224 */ /* 0x000fe200078e0a03 */
[----:B------:R-:W-:Y:S01]  /*1860*/  ISETP.GE.AND P1, PT, R2, RZ, PT ;  /* 0x000000ff0200720c */ /* 0x000fe20003f26270 */
[----:B------:R-:W-:Y:S02]  /*1870*/  @!P5 IMAD.IADD R14, R14, 0x1, -R0 ;  /* 0x000000010e0ed824 */ /* 0x000fe400078e0a00 */
[----:B------:R-:W-:Y:S01]  /*1880*/  IMAD R16, R0, R6, R16 ;  /* 0x0000000600107224 */ /* 0x000fe200078e0210 */
[----:B------:R0:W-:Y:S01]  /*1890*/  STL [R1+0x1cc], R3 ;  /* 0x0001cc0301007387 */ /* 0x0001e20000100800 */
[----:B------:R-:W-:Y:S01]  /*18a0*/  IMAD.HI.U32 R2, R8, R11, RZ ;  /* 0x0000000b08027227 */ /* 0x000fe200078e00ff */
[----:B------:R-:W-:-:S03]  /*18b0*/  ISETP.GT.U32.AND P5, PT, R0, R14, PT ;  /* 0x0000000e0000720c */ /* 0x000fc60003fa4070 */
[----:B------:R-:W-:-:S04]  /*18c0*/  IMAD.HI.U32 R4, R8, R13, RZ ;  /* 0x0000000d08047227 */ /* 0x000fc800078e00ff */
[----:B------:R-:W-:Y:S01]  /*18d0*/  @!P4 IMAD.IADD R17, R17, 0x1, -R0 ;  /* 0x000000011111c824 */ /* 0x000fe200078e0a00 */
[----:B0-----:R-:W-:Y:S01]  /*18e0*/  MOV R3, R9 ;  /* 0x0000000900037202 */ /* 0x001fe20000000f00 */
[----:B------:R-:W-:Y:S01]  /*18f0*/  IMAD.MOV R4, RZ, RZ, -R4 ;  /* 0x000000ffff047224 */ /* 0x000fe200078e0a04 */
[C---:B------:R-:W-:Y:S01]  /*1900*/  ISETP.GT.U32.AND P4, PT, R0.reuse, R16, PT ;  /* 0x000000100000720c */ /* 0x040fe20003f84070 */
[----:B------:R-:W-:Y:S02]  /*1910*/  VIADD R9, R7, 0xd0 ;  /* 0x000000d007097836 */ /* 0x000fe40000000000 */
[----:B------:R-:W-:Y:S01]  /*1920*/  @!P6 IMAD.MOV R3, RZ, RZ, -R3 ;  /* 0x000000ffff03e224 */ /* 0x000fe200078e0a03 */
[----:B------:R-:W-:Y:S01]  /*1930*/  ISETP.GE.AND P6, PT, R5, RZ, PT ;  /* 0x000000ff0500720c */ /* 0x000fe20003fc6270 */
[----:B------:R-:W-:Y:S01]  /*1940*/  IMAD.MOV R5, RZ, RZ, -R2 ;  /* 0x000000ffff057224 */ /* 0x000fe200078e0a02 */
[----:B------:R-:W-:Y:S01]  /*1950*/  IABS R18, R9 ;  /* 0x0000000900127213 */ /* 0x000fe20000000000 */
[C---:B------:R-:W-:Y:S01]  /*1960*/  IMAD R13, R0.reuse, R4, R13 ;  /* 0x00000004000d7224 */ /* 0x040fe200078e020d */
[----:B------:R0:W-:Y:S01]  /*1970*/  STL [R1+0x1c8], R3 ;  /* 0x0001c80301007387 */ /* 0x0001e20000100800 */
[----:B------:R-:W-:-:S02]  /*1980*/  IMAD R11, R0, R5, R11 ;  /* 0x00000005000b7224 */ /* 0x000fc400078e020b */
[C---:B------:R-:W-:Y:S02]  /*1990*/  VIADD R2, R7.reuse, 0xd2 ;  /* 0x000000d207027836 */ /* 0x040fe40000000000 */
[--C-:B------:R-:W-:Y:S01]  /*19a0*/  @!P5 IMAD.IADD R14, R14, 0x1, -R0.reuse ;  /* 0x000000010e0ed824 */ /* 0x100fe200078e0a00 */
[----:B------:R-:W-:Y:S01]  /*19b0*/  ISETP.GT.U32.AND P5, PT, R0, R13, PT ;  /* 0x0000000d0000720c */ /* 0x000fe20003fa4070 */
[----:B------:R-:W-:Y:S01]  /*19c0*/  @!P4 IMAD.IADD R16, R16, 0x1, -R0 ;  /* 0x000000011010c824 */ /* 0x000fe200078e0a00 */
[----:B------:R-:W-:Y:S01]  /*19d0*/  IABS R6, R2 ;  /* 0x0000000200067213 */ /* 0x000fe20000000000 */
[----:B------:R-:W-:Y:S02]  /*19e0*/  VIADD R4, R7, 0xcc ;  /* 0x000000cc07047836 */ /* 0x000fe40000000000 */
[----:B0-----:R-:W-:Y:S01]  /*19f0*/  IMAD.MOV.U32 R3, RZ, RZ, R17 ;  /* 0x000000ffff037224 */ /* 0x001fe200078e0011 */
[C---:B------:R-:W-:Y:S02]  /*1a00*/  ISETP.GT.U32.AND P4, PT, R0.reuse, R16, PT ;  /* 0x000000100000720c */ /* 0x040fe40003f84070 */
[----:B------:R-:W-:Y:S01]  /*1a10*/  MOV R17, R18 ;  /* 0x0000001200117202 */ /* 0x000fe20000000f00 */
[----:B------:R-:W-:Y:S01]  /*1a20*/  @!P2 IMAD.MOV R3, RZ, RZ, -R3 ;  /* 0x000000ffff03a224 */ /* 0x000fe200078e0a03 */
[----:B------:R-:W-:Y:S01]  /*1a30*/  ISETP.GT.U32.AND P2, PT, R0, R11, PT ;  /* 0x0000000b0000720c */ /* 0x000fe20003f44070 */
[----:B------:R-:W-:Y:S01]  /*1a40*/  IMAD.HI.U32 R18, R8, R6, RZ ;  /* 0x0000000608127227 */ /* 0x000fe200078e00ff */
[----:B------:R-:W-:-:S02]  /*1a50*/  IABS R5, R4 ;  /* 0x0000000400057213 */ /* 0x000fc40000000000 */
[----:B------:R0:W-:Y:S01]  /*1a60*/  STL [R1+0x1c4], R3 ;  /* 0x0001c40301007387 */ /* 0x0001e20000100800 */
[----:B------:R-:W-:Y:S02]  /*1a70*/  IMAD.MOV R18, RZ, RZ, -R18 ;  /* 0x000000ffff127224 */ /* 0x000fe400078e0a12 */
[--C-:B------:R-:W-:Y:S02]  /*1a80*/  @!P5 IMAD.IADD R13, R13, 0x1, -R0.reuse ;  /* 0x000000010d0dd824 */ /* 0x100fe400078e0a00 */
[----:B------:R-:W-:-:S03]  /*1a90*/  @!P4 IMAD.IADD R16, R16, 0x1, -R0 ;  /* 0x000000011010c824 */ /* 0x000fc600078e0a00 */
[C---:B------:R-:W-:Y:S01]  /*1aa0*/  ISETP.GT.U32.AND P5, PT, R0.reuse, R13, PT ;  /* 0x0000000d0000720c */ /* 0x040fe20003fa4070 */
[----:B------:R-:W-:Y:S02]  /*1ab0*/  @!P2 IMAD.IADD R11, R11, 0x1, -R0 ;  /* 0x000000010b0ba824 */ /* 0x000fe400078e0a00 */
[----:B0-----:R-:W-:Y:S02]  /*1ac0*/  IMAD.MOV.U32 R3, RZ, RZ, R14 ;  /* 0x000000ffff037224 */ /* 0x001fe400078e000e */
[----:B------:R-:W-:Y:S01]  /*1ad0*/  IMAD.MOV.U32 R14, RZ, RZ, R15 ;  /* 0x000000ffff0e7224 */ /* 0x000fe200078e000f */
[----:B------:R-:W-:Y:S01]  /*1ae0*/  ISETP.GT.U32.AND P2, PT, R0, R11, PT ;  /* 0x0000000b0000720c */ /* 0x000fe20003f44070 */
[----:B------:R-:W-:Y:S01]  /*1af0*/  @!P3 IMAD.MOV R3, RZ, RZ, -R3 ;  /* 0x000000ffff03b224 */ /* 0x000fe200078e0a03 */
[----:B------:R-:W-:Y:S01]  /*1b00*/  ISETP.GE.AND P3, PT, R2, RZ, PT ;  /* 0x000000ff0200720c */ /* 0x000fe20003f66270 */
[----:B------:R-:W-:Y:S02]  /*1b10*/  IMAD R2, R0, R18, R6 ;  /* 0x0000001200027224 */ /* 0x000fe400078e0206 */
[----:B------:R-:W-:Y:S01]  /*1b20*/  IMAD.HI.U32 R6, R8, R14, RZ ;  /* 0x0000000e08067227 */ /* 0x000fe200078e00ff */
[----:B------:R0:W-:Y:S02]  /*1b30*/  STL [R1+0xac], R3 ;  /* 0x0000ac0301007387 */ /* 0x0001e40000100800 */
[----:B------:R-:W-:Y:S01]  /*1b40*/  ISETP.GT.U32.AND P4, PT, R0, R2, PT ;  /* 0x000000020000720c */ /* 0x000fe20003f84070 */
[----:B------:R-:W-:-:S04]  /*1b50*/  IMAD.HI.U32 R15, R8, R5, RZ ;  /* 0x00000005080f7227 */ /* 0x000fc800078e00ff */
[----:B------:R-:W-:Y:S02]  /*1b60*/  IMAD.MOV R6, RZ, RZ, -R6 ;  /* 0x000000ffff067224 */ /* 0x000fe400078e0a06 */
[----:B------:R-:W-:-:S04]  /*1b70*/  IMAD.HI.U32 R18, R8, R17, RZ ;  /* 0x0000001108127227 */ /* 0x000fc800078e00ff */
[----:B0-----:R-:W-:Y:S02]  /*1b80*/  IMAD.MOV.U32 R3, RZ, RZ, R16 ;  /* 0x000000ffff037224 */ /* 0x001fe400078e0010 */
[----:B------:R-:W-:Y:S02]  /*1b90*/  IMAD.MOV R15, RZ, RZ, -R15 ;  /* 0x000000ffff0f7224 */ /* 0x000fe400078e0a0f */
[----:B------:R-:W-:Y:S02]  /*1ba0*/  @!P0 IMAD.MOV R3, RZ, RZ, -R3 ;  /* 0x000000ffff038224 */ /* 0x000fe400078e0a03 */
[C---:B------:R-:W-:Y:S01]  /*1bb0*/  IMAD R14, R0.reuse, R6, R14 ;  /* 0x00000006000e7224 */ /* 0x040fe200078e020e */
[----:B------:R-:W-:Y:S01]  /*1bc0*/  IADD3 R6, R7, 0xca, RZ ;  /* 0x000000ca07067810 */ /* 0x000fe20007ffe0ff */
[----:B------:R-:W-:Y:S01]  /*1bd0*/  IMAD.MOV R18, RZ, RZ, -R18 ;  /* 0x000000ffff127224 */ /* 0x000fe200078e0a12 */
[----:B------:R0:W-:Y:S01]  /*1be0*/  STL [R1+0xb4], R3 ;  /* 0x0000b40301007387 */ /* 0x0001e20000100800 */
[--C-:B------:R-:W-:Y:S01]  /*1bf0*/  @!P2 IMAD.IADD R11, R11, 0x1, -R0.reuse ;  /* 0x000000010b0ba824 */ /* 0x100fe200078e0a00 */
[C---:B------:R-:W-:Y:S01]  /*1c00*/  ISETP.GT.U32.AND P2, PT, R0.reuse, R14, PT ;  /* 0x0000000e0000720c */ /* 0x040fe20003f44070 */
[----:B------:R-:W-:Y:S01]  /*1c10*/  @!P5 IMAD.IADD R13, R13, 0x1, -R0 ;  /* 0x000000010d0dd824 */ /* 0x000fe200078e0a00 */
[----:B------:R-:W-:Y:S01]  /*1c20*/  ISETP.GE.AND P5, PT, R9, RZ, PT ;  /* 0x000000ff0900720c */ /* 0x000fe20003fa6270 */
[C---:B------:R-:W-:Y:S01]  /*1c30*/  IMAD R5, R0.reuse, R15, R5 ;  /* 0x0000000f00057224 */ /* 0x040fe200078e0205 */
[----:B------:R-:W-:Y:S01]  /*1c40*/  IABS R15, R6 ;  /* 0x00000006000f7213 */ /* 0x000fe20000000000 */
[----:B------:R-:W-:-:S02]  /*1c50*/  IMAD R9, R0, R18, R17 ;  /* 0x0000001200097224 */ /* 0x000fc400078e0211 */
[----:B------:R-:W-:Y:S02]  /*1c60*/  @!P4 IMAD.IADD R2, R2, 0x1, -R0 ;  /* 0x000000010202c824 */ /* 0x000fe400078e0a00 */
[----:B0-----:R-:W-:Y:S01]  /*1c70*/  IMAD.MOV.U32 R3, RZ, RZ, R11 ;  /* 0x000000ffff037224 */ /* 0x001fe200078e000b */
[C---:B------:R-:W-:Y:S01]  /*1c80*/  ISETP.GT.U32.AND P0, PT, R0.reuse, R9, PT ;  /* 0x000000090000720c */ /* 0x040fe20003f04070 */
[----:B------:R-:W-:Y:S01]  /*1c90*/  IMAD.MOV.U32 R12, RZ, RZ, R13 ;  /* 0x000000ffff0c7224 */ /* 0x000fe200078e000d */
[C---:B------:R-:W-:Y:S01]  /*1ca0*/  ISETP.GT.U32.AND P4, PT, R0.reuse, R2, PT ;  /* 0x000000020000720c */ /* 0x040fe20003f84070 */
[----:B------:R-:W-:Y:S01]  /*1cb0*/  @!P6 IMAD.MOV R3, RZ, RZ, -R3 ;  /* 0x000000ffff03e224 */ /* 0x000fe200078e0a03 */
[----:B------:R-:W-:Y:S01]  /*1cc0*/  ISETP.GT.U32.AND P6, PT, R0, R5, PT ;  /* 0x000000050000720c */ /* 0x000fe20003fc4070 */
[----:B------:R-:W-:Y:S02]  /*1cd0*/  IMAD.MOV.U32 R13, RZ, RZ, R15 ;  /* 0x000000ffff0d7224 */ /* 0x000fe400078e000f */
[----:B------:R-:W-:Y:S01]  /*1ce0*/  @!P1 IMAD.MOV R12, RZ, RZ, -R12 ;  /* 0x000000ffff0c9224 */ /* 0x000fe200078e0a0c */
[----:B------:R-:W-:Y:S01]  /*1cf0*/  ISETP.GE.AND P1, PT, R10, RZ, PT ;  /* 0x000000ff0a00720c */ /* 0x000fe20003f26270 */
[----:B------:R-:W-:-:S03]  /*1d00*/  IMAD.HI.U32 R11, R8, R13, RZ ;  /* 0x0000000d080b7227 */ /* 0x000fc600078e00ff */
[----:B------:R-:W-:Y:S01]  /*1d10*/  STL [R1+0xb8], R12 ;  /* 0x0000b80c01007387 */ /* 0x000fe20000100800 */
[----:B------:R-:W-:Y:S01]  /*1d20*/  VIADD R10, R7, 0xc8 ;  /* 0x000000c8070a7836 */ /* 0x000fe20000000000 */
[----:B------:R-:W-:Y:S01]  /*1d30*/  IADD3 R11, -R11, RZ, RZ ;  /* 0x000000ff0b0b7210 */ /* 0x000fe20007ffe1ff */
[--C-:B------:R-:W-:Y:S01]  /*1d40*/  @!P2 IMAD.IADD R14, R14, 0x1, -R0.reuse ;  /* 0x000000010e0ea824 */ /* 0x100fe200078e0a00 */
[----:B------:R0:W-:Y:S01]  /*1d50*/  STL [R1+0xc0], R3 ;  /* 0x0000c00301007387 */ /* 0x0001e20000100800 */
[--C-:B------:R-:W-:Y:S01]  /*1d60*/  @!P0 IMAD.IADD R9, R9, 0x1, -R0.reuse ;  /* 0x0000000109098824 */ /* 0x100fe200078e0a00 */
[----:B------:R-:W-:Y:S01]  /*1d70*/  IABS R15, R10 ;  /* 0x0000000a000f7213 */ /* 0x000fe20000000000 */
[--C-:B------:R-:W-:Y:S01]  /*1d80*/  @!P6 IMAD.IADD R5, R5, 0x1, -R0.reuse ;  /* 0x000000010505e824 */ /* 0x100fe200078e0a00 */
[----:B------:R-:W-:Y:S01]  /*1d90*/  ISETP.GT.U32.AND P6, PT, R0, R14, PT ;  /* 0x0000000e0000720c */ /* 0x000fe20003fc4070 */
[----:B------:R-:W-:Y:S01]  /*1da0*/  @!P4 IMAD.IADD R2, R2, 0x1, -R0 ;  /* 0x000000010202c824 */ /* 0x000fe200078e0a00 */
[C---:B------:R-:W-:Y:S01]  /*1db0*/  ISETP.GT.U32.AND P2, PT, R0.reuse, R9, PT ;  /* 0x000000090000720c */ /* 0x040fe20003f44070 */
[----:B------:R-:W-:Y:S01]  /*1dc0*/  IMAD R13, R0, R11, R13 ;  /* 0x0000000b000d7224 */ /* 0x000fe200078e020d */
[----:B------:R-:W-:Y:S01]  /*1dd0*/  ISETP.GE.AND P0, PT, R6, RZ, PT ;  /* 0x000000ff0600720c */ /* 0x000fe20003f06270 */
[----:B------:R-:W-:Y:S01]  /*1de0*/  IMAD.HI.U32 R11, R8, R15, RZ ;  /* 0x0000000f080b7227 */ /* 0x000fe200078e00ff */
[----:B------:R-:W-:-:S03]  /*1df0*/  ISETP.GE.AND P4, PT, R4, RZ, PT ;  /* 0x000000ff0400720c */ /* 0x000fc60003f86270 */
[----:B0-----:R-:W-:Y:S02]  /*1e00*/  IMAD.MOV.U32 R3, RZ, RZ, R2 ;  /* 0x000000ffff037224 */ /* 0x001fe400078e0002 */
[----:B------:R-:W-:Y:S02]  /*1e10*/  IMAD.MOV R11, RZ, RZ, -R11 ;  /* 0x000000ffff0b7224 */ /* 0x000fe400078e0a0b */
[----:B------:R-:W-:Y:S01]  /*1e20*/  @!P3 IMAD.MOV R3, RZ, RZ, -R3 ;  /* 0x000000ffff03b224 */ /* 0x000fe200078e0a03 */
[C---:B------:R-:W-:Y:S01]  /*1e30*/  ISETP.GT.U32.AND P3, PT, R0.reuse, R5, PT ;  /* 0x000000050000720c */ /* 0x040fe20003f64070 */
[----:B------:R-:W-:Y:S02]  /*1e40*/  IMAD R15, R0, R11, R15 ;  /* 0x0000000b000f7224 */ /* 0x000fe400078e020f */
[----:B------:R-:W-:Y:S01]  /*1e50*/  @!P6 IMAD.IADD R14, R14, 0x1, -R0 ;  /* 0x000000010e0ee824 */ /* 0x000fe200078e0a00 */
[----:B------:R0:W-:Y:S01]  /*1e60*/  STL [R1+0xd4], R3 ;  /* 0x0000d40301007387 */ /* 0x0001e20000100800 */
[C---:B------:R-:W-:Y:S01]  /*1e70*/  VIADD R6, R7.reuse, 0xc2 ;  /* 0x000000c207067836 */ /* 0x040fe20000000000 */
[----:B------:R-:W-:Y:S01]  /*1e80*/  ISETP.GT.U32.AND P6, PT, R0, R15, PT ;  /* 0x0000000f0000720c */ /* 0x000fe20003fc4070 */
[----:B------:R-:W-:-:S02]  /*1e90*/  VIADD R4, R7, 0xc6 ;  /* 0x000000c607047836 */ /* 0x000fc40000000000 */
[--C-:B------:R-:W-:Y:S01]  /*1ea0*/  @!P2 IMAD.IADD R9, R9, 0x1, -R0.reuse ;  /* 0x000000010909a824 */ /* 0x100fe200078e0a00 */
[----:B------:R-:W-:Y:S01]  /*1eb0*/  ISETP.GT.U32.AND P2, PT, R0, R13, PT ;  /* 0x0000000d0000720c */ /* 0x000fe20003f44070 */
[----:B------:R-:W-:Y:S01]  /*1ec0*/  VIADD R2, R7, 0xc4 ;  /* 0x000000c407027836 */ /* 0x000fe20000000000 */
[----:B------:R-:W-:Y:S01]  /*1ed0*/  IABS R17, R6 ;  /* 0x0000000600117213 */ /* 0x000fe20000000000 */
[----:B------:R-:W-:Y:S01]  /*1ee0*/  @!P3 IMAD.IADD R5, R5, 0x1, -R0 ;  /* 0x000000010505b824 */ /* 0x000fe200078e0a00 */
[----:B------:R-:W-:Y:S01]  /*1ef0*/  IABS R16, R4 ;  /* 0x0000000400107213 */ /* 0x000fe20000000000 */
[----:B0-----:R-:W-:Y:S01]  /*1f00*/  IMAD.MOV.U32 R3, RZ, RZ, R9 ;  /* 0x000000ffff037224 */ /* 0x001fe200078e0009 */
[----:B------:R-:W-:Y:S01]  /*1f10*/  ISETP.GE.AND P3, PT, R10, RZ, PT ;  /* 0x000000ff0a00720c */ /* 0x000fe20003f66270 */
[----:B------:R-:W-:Y:S01]  /*1f20*/  IMAD.MOV.U32 R10, RZ, RZ, R17 ;  /* 0x000000ffff0a7224 */ /* 0x000fe200078e0011 */
[----:B------:R-:W-:Y:S01]  /*1f30*/  IABS R11, R2 ;  /* 0x00000002000b7213 */ /* 0x000fe20000000000 */
[----:B------:R-:W-:-:S04]  /*1f40*/  IMAD.HI.U32 R17, R8, R16, RZ ;  /* 0x0000001008117227 */ /* 0x000fc800078e00ff */
[----:B------:R-:W-:Y:S01]  /*1f50*/  @!P6 IMAD.IADD R15, R15, 0x1, -R0 ;  /* 0x000000010f0fe824 */ /* 0x000fe200078e0a00 */
[----:B------:R-:W-:Y:S01]  /*1f60*/  @!P2 IADD3 R13, R13, -R0, RZ ;  /* 0x800000000d0da210 */ /* 0x000fe20007ffe0ff */
[----:B------:R-:W-:Y:S01]  /*1f70*/  IMAD.HI.U32 R18, R8, R11, RZ ;  /* 0x0000000b08127227 */ /* 0x000fe200078e00ff */
[----:B------:R-:W-:Y:S02]  /*1f80*/  ISETP.GE.AND P2, PT, R4, RZ, PT ;  /* 0x000000ff0400720c */ /* 0x000fe40003f46270 */
[C---:B------:R-:W-:Y:S01]  /*1f90*/  ISETP.GT.U32.AND P6, PT, R0.reuse, R15, PT ;  /* 0x0000000f0000720c */ /* 0x040fe20003fc4070 */
[----:B------:R-:W-:Y:S02]  /*1fa0*/  IMAD.MOV R17, RZ, RZ, -R17 ;  /* 0x000000ffff117224 */ /* 0x000fe400078e0a11 */
[----:B------:R-:W-:Y:S01]  /*1fb0*/  @!P5 IMAD.MOV R3, RZ, RZ, -R3 ;  /* 0x000000ffff03d224 */ /* 0x000fe200078e0a03 */
[----:B------:R-:W-:Y:S01]  /*1fc0*/  ISETP.GT.U32.AND P5, PT, R0, R13, PT ;  /* 0x0000000d0000720c */ /* 0x000fe20003fa4070 */
[----:B------:R-:W-:-:S03]  /*1fd0*/  IMAD.HI.U32 R4, R8, R10, RZ ;  /* 0x0000000a08047227 */ /* 0x000fc600078e00ff */
[----:B------:R0:W-:Y:S01]  /*1fe0*/  STL [R1+0xd8], R3 ;  /* 0x0000d80301007387 */ /* 0x0001e20000100800 */
[----:B------:R-:W-:Y:S02]  /*1ff0*/  IMAD.MOV R9, RZ, RZ, -R18 ;  /* 0x000000ffff097224 */ /* 0x000fe400078e0a12 */
[C---:B------:R-:W-:Y:S02]  /*2000*/  IMAD R16, R0.reuse, R17, R16 ;  /* 0x0000001100107224 */ /* 0x040fe400078e0210 */
[----:B------:R-:W-:Y:S02]  /*2010*/  IMAD.MOV.U32 R12, RZ, RZ, R14 ;  /* 0x000000ffff0c7224 */ /* 0x000fe400078e000e */
[----:B------:R-:W-:Y:S02]  /*2020*/  IMAD.MOV R4, RZ, RZ, -R4 ;  /* 0x000000ffff047224 */ /* 0x000fe400078e0a04 */
[----:B------:R-:W-:Y:S02]  /*2030*/  IMAD R11, R0, R9, R11 ;  /* 0x00000009000b7224 */ /* 0x000fe400078e020b */
[----:B0-----:R-:W-:-:S02]  /*2040*/  IMAD.MOV.U32 R3, RZ, RZ, R5 ;  /* 0x000000ffff037224 */ /* 0x001fc400078e0005 */
[----:B------:R-:W-:Y:S01]  /*2050*/  @!P1 IMAD.MOV R12, RZ, RZ, -R12 ;  /* 0x000000ffff0c9224 */ /* 0x000fe200078e0a0c */
[C---:B------:R-:W-:Y:S01]  /*2060*/  ISETP.GT.U32.AND P1, PT, R0.reuse, R16, PT ;  /* 0x000000100000720c */ /* 0x040fe20003f24070 */
[C---:B------:R-:W-:Y:S02]  /*2070*/  IMAD R10, R0.reuse, R4, R10 ;  /* 0x00000004000a7224 */ /* 0x040fe400078e020a */
[----:B------:R-:W-:Y:S01]  /*2080*/  @!P4 IMAD.MOV R3, RZ, RZ, -R3 ;  /* 0x000000ffff03c224 */ /* 0x000fe200078e0a03 */
[C---:B------:R-:W-:Y:S01]  /*2090*/  ISETP.GT.U32.AND P4, PT, R0.reuse, R11, PT ;  /* 0x0000000b0000720c */ /* 0x040fe20003f84070 */
[--C-:B------:R-:W-:Y:S01]  /*20a0*/  @!P6 IMAD.IADD R15, R15, 0x1, -R0.reuse ;  /* 0x000000010f0fe824 */ /* 0x100fe200078e0a00 */
[----:B------:R-:W-:Y:S01]  /*20b0*/  ISETP.GT.U32.AND P6, PT, R0, R10, PT ;  /* 0x0000000a0000720c */ /* 0x000fe20003fc4070 */
[----:B------:R-:W-:Y:S01]  /*20c0*/  VIADD R17, R7, 0xc0 ;  /* 0x000000c007117836 */ /* 0x000fe20000000000 */
[----:B------:R-:W-:Y:S01]  /*20d0*/  STL [R1+0xdc], R12 ;  /* 0x0000dc0c01007387 */ /* 0x000fe20000100800 */
[--C-:B------:R-:W-:Y:S01]  /*20e0*/  @!P5 IMAD.IADD R13, R13, 0x1, -R0.reuse ;  /* 0x000000010d0dd824 */ /* 0x100fe200078e0a00 */
[----:B------:R-:W-:Y:S01]  /*20f0*/  ISETP.GE.AND P5, PT, R2, RZ, PT ;  /* 0x000000ff0200720c */ /* 0x000fe20003fa6270 */
[C---:B------:R-:W-:Y:S01]  /*2100*/  VIADD R9, R7.reuse, 0xbc ;  /* 0x000000bc07097836 */ /* 0x040fe20000000000 */
[----:B------:R-:W-:Y:S01]  /*2110*/  IABS R4, R17 ;  /* 0x0000001100047213 */ /* 0x000fe20000000000 */
[--C-:B------:R-:W-:Y:S01]  /*2120*/  @!P1 IMAD.IADD R16, R16, 0x1, -R0.reuse ;  /* 0x0000000110109824 */ /* 0x100fe200078e0a00 */
[----:B------:R-:W-:Y:S01]  /*2130*/  IADD3 R2, R7, 0xbe, RZ ;  /* 0x000000be07027810 */ /* 0x000fe20007ffe0ff */
[----:B------:R0:W-:Y:S01]  /*2140*/  STL [R1+0xe0], R3 ;  /* 0x0000e00301007387 */ /* 0x0001e20000100800 */
[----:B------:R-:W-:Y:S01]  /*2150*/  ISETP.GE.AND P1, PT, R6, RZ, PT ;  /* 0x000000ff0600720c */ /* 0x000fe20003f26270 */
[----:B------:R-:W-:Y:S01]  /*2160*/  @!P4 IMAD.IADD R11, R11, 0x1, -R0 ;  /* 0x000000010b0bc824 */ /* 0x000fe200078e0a00 */
[----:B------:R-:W-:Y:S01]  /*2170*/  IABS R5, R2 ;  /* 0x0000000200057213 */ /* 0x000fe20000000000 */
[----:B------:R-:W-:Y:S01]  /*2180*/  IMAD.HI.U32 R6, R8, R4, RZ ;  /* 0x0000000408067227 */ /* 0x000fe200078e00ff */
[----:B------:R-:W-:-:S02]  /*2190*/  ISETP.GT.U32.AND P4, PT, R0, R16, PT ;  /* 0x000000100000720c */ /* 0x000fc40003f84070 */
[----:B------:R-:W-:Y:S01]  /*21a0*/  IABS R19, R9 ;  /* 0x0000000900137213 */ /* 0x000fe20000000000 */
[----:B------:R-:W-:Y:S01]  /*21b0*/  @!P6 IMAD.IADD R10, R10, 0x1, -R0 ;  /* 0x000000010a0ae824 */ /* 0x000fe200078e0a00 */
[----:B------:R-:W-:Y:S01]  /*21c0*/  ISETP.GT.U32.AND P6, PT, R0, R11, PT ;  /* 0x0000000b0000720c */ /* 0x000fe20003fc4070 */
[----:B0-----:R-:W-:Y:S02]  /*21d0*/  IMAD.MOV.U32 R3, RZ, RZ, R13 ;  /* 0x000000ffff037224 */ /* 0x001fe400078e000d */
[----:B------:R-:W-:Y:S02]  /*21e0*/  IMAD.MOV R6, RZ, RZ, -R6 ;  /* 0x000000ffff067224 */ /* 0x000fe400078e0a06 */
[----:B------:R-:W-:-:S04]  /*21f0*/  IMAD.HI.U32 R13, R8, R5, RZ ;  /* 0x00000005080d7227 */ /* 0x000fc800078e00ff */
[----:B------:R-:W-:Y:S02]  /*2200*/  IMAD R4, R0, R6, R4 ;  /* 0x0000000600047224 */ /* 0x000fe400078e0204 */
[----:B------:R-:W-:Y:S02]  /*2210*/  IMAD.MOV R13, RZ, RZ, -R13 ;  /* 0x000000ffff0d7224 */ /* 0x000fe400078e0a0d */
[----:B------:R-:W-:Y:S01]  /*2220*/  @!P4 IMAD.IADD R16, R16, 0x1, -R0 ;  /* 0x000000011010c824 */ /* 0x000fe200078e0a00 */
[C---:B------:R-:W-:Y:S01]  /*2230*/  ISETP.GT.U32.AND P4, PT, R0.reuse, R4, PT ;  /* 0x000000040000720c */ /* 0x040fe20003f84070 */
[C---:B------:R-:W-:Y:S01]  /*2240*/  IMAD R5, R0.reuse, R13, R5 ;  /* 0x0000000d00057224 */ /* 0x040fe200078e0205 */
[----:B------:R-:W-:Y:S01]  /*2250*/  @!P6 IADD3 R11, R11, -R0, RZ ;  /* 0x800000000b0be210 */ /* 0x000fe20007ffe0ff */
[----:B------:R-:W-:Y:S01]  /*2260*/  @!P0 IMAD.MOV R3, RZ, RZ, -R3 ;  /* 0x000000ffff038224 */ /* 0x000fe200078e0a03 */
[C---:B------:R-:W-:Y:S01]  /*2270*/  ISETP.GT.U32.AND P0, PT, R0.reuse, R10, PT ;  /* 0x0000000a0000720c */ /* 0x040fe20003f04070 */
[----:B------:R-:W-:Y:S01]  /*2280*/  VIADD R6, R7, 0xba ;  /* 0x000000ba07067836 */ /* 0x000fe20000000000 */
[----:B------:R-:W-:Y:S01]  /*2290*/  ISETP.GT.U32.AND P6, PT, R0, R5, PT ;  /* 0x000000050000720c */ /* 0x000fe20003fc4070 */
[----:B------:R-:W-:Y:S01]  /*22a0*/  IMAD.MOV.U32 R12, RZ, RZ, R15 ;  /* 0x000000ffff0c7224 */ /* 0x000fe200078e000f */
[----:B------:R0:W-:Y:S01]  /*22b0*/  STL [R1+0xe4], R3 ;  /* 0x0000e40301007387 */ /* 0x0001e20000100800 */
[----:B------:R-:W-:Y:S01]  /*22c0*/  IMAD.HI.U32 R20, R8, R19, RZ ;  /* 0x0000001308147227 */ /* 0x000fe200078e00ff */
[----:B------:R-:W-:-:S03]  /*22d0*/  IABS R13, R6 ;  /* 0x00000006000d7213 */ /* 0x000fc60000000000 */
[----:B------:R-:W-:Y:S01]  /*22e0*/  @!P4 IMAD.IADD R4, R4, 0x1, -R0 ;  /* 0x000000010404c824 */ /* 0x000fe200078e0a00 */
[----:B------:R-:W-:Y:S01]  /*22f0*/  ISETP.GE.AND P4, PT, R2, RZ, PT ;  /* 0x000000ff0200720c */ /* 0x000fe20003f86270 */
[----:B------:R-:W-:Y:S02]  /*2300*/  @!P3 IMAD.MOV R12, RZ, RZ, -R12 ;  /* 0x000000ffff0cb224 */ /* 0x000fe400078e0a0c */
[----:B------:R-:W-:Y:S02]  /*2310*/  IMAD.MOV R20, RZ, RZ, -R20 ;  /* 0x000000ffff147224 */ /* 0x000fe400078e0a14 */
[----:B0-----:R-:W-:Y:S01]  /*2320*/  IMAD.MOV.U32 R3, RZ, RZ, R16 ;  /* 0x000000ffff037224 */ /* 0x001fe200078e0010 */
[----:B------:R-:W-:Y:S01]  /*2330*/  STL [R1+0xe8], R12 ;  /* 0x0000e80c01007387 */ /* 0x000fe20000100800 */
[----:B------:R-:W-:Y:S01]  /*2340*/  @!P6 IMAD.IADD R5, R5, 0x1, -R0 ;  /* 0x000000010505e824 */ /* 0x000fe200078e0a00 */
[----:B------:R-:W-:Y:S01]  /*2350*/  ISETP.GT.U32.AND P6, PT, R0, R4, PT ;  /* 0x000000040000720c */ /* 0x000fe20003fc4070 */
[----:B------:R-:W-:-:S02]  /*2360*/  @!P2 IMAD.MOV R3, RZ, RZ, -R3 ;  /* 0x000000ffff03a224 */ /* 0x000fc400078e0a03 */
[----:B------:R-:W-:Y:S01]  /*2370*/  IMAD.HI.U32 R18, R8, R13, RZ ;  /* 0x0000000d08127227 */ /* 0x000fe200078e00ff */
[----:B------:R-:W-:Y:S02]  /*2380*/  ISETP.GT.U32.AND P2, PT, R0, R5, PT ;  /* 0x000000050000720c */ /* 0x000fe40003f44070 */
[----:B------:R0:W-:Y:S01]  /*2390*/  STL [R1+0xf0], R3 ;  /* 0x0000f00301007387 */ /* 0x0001e20000100800 */
[----:B------:R-:W-:Y:S01]  /*23a0*/  @!P0 IMAD.IADD R10, R10, 0x1, -R0 ;  /* 0x000000010a0a8824 */ /* 0x000fe200078e0a00 */
[----:B------:R-:W-:Y:S01]  /*23b0*/  ISETP.GE.AND P0, PT, R17, RZ, PT ;  /* 0x000000ff1100720c */ /* 0x000fe20003f06270 */
[C---:B------:R-:W-:Y:S02]  /*23c0*/  IMAD R2, R0.reuse, R20, R19 ;  /* 0x0000001400027224 */ /* 0x040fe400078e0213 */
[----:B------:R-:W-:Y:S02]  /*23d0*/  IMAD.MOV R18, RZ, RZ, -R18 ;  /* 0x000000ffff127224 */ /* 0x000fe400078e0a12 */
[----:B------:R-:W-:Y:S01]  /*23e0*/  VIADD R14, R7, 0xb8 ;  /* 0x000000b8070e7836 */ /* 0x000fe20000000000 */
[C---:B------:R-:W-:Y:S01]  /*23f0*/  ISETP.GT.U32.AND P3, PT, R0.reuse, R2, PT ;  /* 0x000000020000720c */ /* 0x040fe20003f64070 */
[----:B------:R-:W-:Y:S01]  /*2400*/  @!P5 IMAD.MOV R11, RZ, RZ, -R11 ;  /* 0x000000ffff0bd224 */ /* 0x000fe200078e0a0b */
[----:B------:R-:W-:Y:S01]  /*2410*/  ISETP.GE.AND P5, PT, R9, RZ, PT ;  /* 0x000000ff0900720c */ /* 0x000fe20003fa6270 */
[----:B0-----:R-:W-:Y:S01]  /*2420*/  IMAD.MOV.U32 R3, RZ, RZ, R10 ;  /* 0x000000ffff037224 */ /* 0x001fe200078e000a */
[----:B------:R-:W-:Y:S01]  /*2430*/  IABS R17, R14 ;  /* 0x0000000e00117213 */ /* 0x000fe20000000000 */
[----:B------:R-:W-:Y:S01]  /*2440*/  IMAD R13, R0, R18, R13 ;  /* 0x00000012000d7224 */ /* 0x000fe200078e020d */
[----:B------:R-:W-:Y:S01]  /*2450*/  STL [R1+0xf4], R11 ;  /* 0x0000f40b01007387 */ /* 0x000fe20000100800 */
[----:B------:R-:W-:Y:S01]  /*2460*/  @!P1 IMAD.MOV R3, RZ, RZ, -R3 ;  /* 0x000000ffff039224 */ /* 0x000fe200078e0a03 */
[----:B------:R-:W-:Y:S01]  /*2470*/  ISETP.GE.AND P1, PT, R6, RZ, PT ;  /* 0x000000ff0600720c */ /* 0x000fe20003f26270 */
[----:B------:R-:W-:Y:S01]  /*2480*/  @!P6 IMAD.IADD R4, R4, 0x1, -R0 ;  /* 0x000000010404e824 */ /* 0x000fe200078e0a00 */
[----:B------:R-:W-:Y:S01]  /*2490*/  ISETP.GT.U32.AND P6, PT, R0, R13, PT ;  /* 0x0000000d0000720c */ /* 0x000fe20003fc4070 */
[----:B------:R-:W-:Y:S01]  /*24a0*/  IMAD.HI.U32 R9, R8, R17, RZ ;  /* 0x0000001108097227 */ /* 0x000fe200078e00ff */
[----:B------:R0:W-:Y:S01]  /*24b0*/  STL [R1+0xfc], R3 ;  /* 0x0000fc0301007387 */ /* 0x0001e20000100800 */
[----:B------:R-:W-:-:S02]  /*24c0*/  IADD3 R6, R7, 0xb6, RZ ;  /* 0x000000b607067810 */ /* 0x000fc40007ffe0ff */
[--C-:B------:R-:W-:Y:S01]  /*24d0*/  @!P2 IMAD.IADD R5, R5, 0x1, -R0.reuse ;  /* 0x000000010505a824 */ /* 0x100fe200078e0a00 */
[----:B------:R-:W-:Y:S01]  /*24e0*/  ISETP.GE.AND P2, PT, R14, RZ, PT ;  /* 0x000000ff0e00720c */ /* 0x000fe20003f46270 */
[----:B------:R-:W-:Y:S01]  /*24f0*/  IMAD.MOV R9, RZ, RZ, -R9 ;  /* 0x000000ffff097224 */ /* 0x000fe200078e0a09 */
[----:B------:R-:W-:Y:S01]  /*2500*/  IABS R14, R6 ;  /* 0x00000006000e7213 */ /* 0x000fe20000000000 */
[----:B------:R-:W-:Y:S01]  /*2510*/  @!P3 IMAD.IADD R2, R2, 0x1, -R0 ;  /* 0x000000010202b824 */ /* 0x000fe200078e0a00 */
[----:B------:R-:W-:Y:S01]  /*2520*/  ISETP.GE.AND P3, PT, R6, RZ, PT ;  /* 0x000000ff0600720c */ /* 0x000fe20003f66270 */
[C---:B------:R-:W-:Y:S02]  /*2530*/  IMAD R19, R0.reuse, R9, R17 ;  /* 0x0000000900137224 */ /* 0x040fe400078e0211 */
[----:B0-----:R-:W-:Y:S02]  /*2540*/  IMAD.MOV.U32 R3, RZ, RZ, R4 ;  /* 0x000000ffff037224 */ /* 0x001fe400078e0004 */
[----:B------:R-:W-:Y:S01]  /*2550*/  @!P6 IMAD.IADD R13, R13, 0x1, -R0 ;  /* 0x000000010d0de824 */ /* 0x000fe200078e0a00 */
[----:B------:R-:W-:Y:S01]  /*2560*/  ISETP.GT.U32.AND P6, PT, R0, R2, PT ;  /* 0x000000020000720c */ /* 0x000fe20003fc4070 */
[----:B------:R-:W-:-:S02]  /*2570*/  @!P0 IMAD.MOV R3, RZ, RZ, -R3 ;  /* 0x000000ffff038224 */ /* 0x000fc400078e0a03 */
[----:B------:R-:W-:Y:S01]  /*2580*/  IMAD.HI.U32 R4, R8, R14, RZ ;  /* 0x0000000e08047227 */ /* 0x000fe200078e00ff */
[C---:B------:R-:W-:Y:S02]  /*2590*/  ISETP.GT.U32.AND P0, PT, R0.reuse, R13, PT ;  /* 0x0000000d0000720c */ /* 0x040fe40003f04070 */
[----:B------:R0:W-:Y:S01]  /*25a0*/  STL [R1+0x104], R3 ;  /* 0x0001040301007387 */ /* 0x0001e20000100800 */
[----:B------:R-:W-:Y:S02]  /*25b0*/  IMAD.MOV R4, RZ, RZ, -R4 ;  /* 0x000000ffff047224 */ /* 0x000fe400078e0a04 */
[C---:B------:R-:W-:Y:S02]  /*25c0*/  VIADD R9, R7.reuse, 0xb4 ;  /* 0x000000b407097836 */ /* 0x040fe40000000000 */
[----:B------:R-:W-:Y:S02]  /*25d0*/  IMAD R14, R0, R4, R14 ;  /* 0x00000004000e7224 */ /* 0x000fe400078e020e */
[----:B------:R-:W-:Y:S01]  /*25e0*/  VIADD R6, R7, 0xb2 ;  /* 0x000000b207067836 */ /* 0x000fe20000000000 */
[----:B------:R-:W-:Y:S01]  /*25f0*/  IABS R15, R9 ;  /* 0x00000009000f7213 */ /* 0x000fe20000000000 */
[----:B------:R-:W-:Y:S01]  /*2600*/  @!P6 IMAD.IADD R2, R2, 0x1, -R0 ;  /* 0x000000010202e824 */ /* 0x000fe200078e0a00 */
[----:B------:R-:W-:Y:S01]  /*2610*/  ISETP.GT.U32.AND P6, PT, R0, R14, PT ;  /* 0x0000000e0000720c */ /* 0x000fe20003fc4070 */
[----:B0-----:R-:W-:Y:S01]  /*2620*/  IMAD.MOV.U32 R3, RZ, RZ, R5 ;  /* 0x000000ffff037224 */ /* 0x001fe200078e0005 */
[----:B------:R-:W-:Y:S01]  /*2630*/  IABS R17, R6 ;  /* 0x0000000600117213 */ /* 0x000fe20000000000 */
[----:B------:R-:W-:-:S03]  /*2640*/  IMAD.HI.U32 R4, R8, R15, RZ ;  /* 0x0000000f08047227 */ /* 0x000fc600078e00ff */
[----:B------:R-:W-:Y:S01]  /*2650*/  @!P4 IADD3 R3, -R3, RZ, RZ ;  /* 0x000000ff0303c210 */ /* 0x000fe20007ffe1ff */
[----:B------:R-:W-:Y:S01]  /*2660*/  @!P0 IMAD.IADD R13, R13, 0x1, -R0 ;  /* 0x000000010d0d8824 */ /* 0x000fe200078e0a00 */
[----:B------:R-:W-:Y:S01]  /*2670*/  ISETP.GT.U32.AND P4, PT, R0, R19, PT ;  /* 0x000000130000720c */ /* 0x000fe20003f84070 */
[----:B------:R-:W-:Y:S01]  /*2680*/  VIADD R10, R7, 0xb0 ;  /* 0x000000b0070a7836 */ /* 0x000fe20000000000 */
[----:B------:R-:W-:Y:S01]  /*2690*/  ISETP.GE.AND P0, PT, R9, RZ, PT ;  /* 0x000000ff0900720c */ /* 0x000fe20003f06270 */
[----:B------:R0:W-:Y:S01]  /*26a0*/  STL [R1+0x108], R3 ;  /* 0x0001080301007387 */ /* 0x0001e20000100800 */
[----:B------:R-:W-:Y:S02]  /*26b0*/  IMAD.HI.U32 R5, R8, R17, RZ ;  /* 0x0000001108057227 */ /* 0x000fe400078e00ff */
[----:B------:R-:W-:Y:S02]  /*26c0*/  IABS R16, R10 ;  /* 0x0000000a00107213 */ /* 0x000fe40000000000 */
[----:B------:R-:W-:-:S02]  /*26d0*/  IMAD.MOV R9, RZ, RZ, -R4 ;  /* 0x000000ffff097224 */ /* 0x000fc400078e0a04 */
[----:B------:R-:W-:Y:S02]  /*26e0*/  IMAD.MOV R5, RZ, RZ, -R5 ;  /* 0x000000ffff057224 */ /* 0x000fe400078e0a05 */
[----:B------:R-:W-:Y:S02]  /*26f0*/  IMAD R15, R0, R9, R15 ;  /* 0x00000009000f7224 */ /* 0x000fe400078e020f */
[----:B------:R-:W-:Y:S01]  /*2700*/  @!P4 IMAD.IADD R19, R19, 0x1, -R0 ;  /* 0x000000011313c824 */ /* 0x000fe200078e0a00 */
[----:B------:R-:W-:Y:S01]  /*2710*/  ISETP.GE.AND P4, PT, R6, RZ, PT ;  /* 0x000000ff0600720c */ /* 0x000fe20003f86270 */
[----:B0-----:R-:W-:Y:S01]  /*2720*/  IMAD.MOV.U32 R3, RZ, RZ, R2 ;  /* 0x000000ffff037224 */ /* 0x001fe200078e0002 */
[----:B------:R-:W-:Y:S01]  /*2730*/  IADD3 R2, R7, 0xaa, RZ ;  /* 0x000000aa07027810 */ /* 0x000fe20007ffe0ff */
[----:B------:R-:W-:Y:S02]  /*2740*/  @!P6 IMAD.IADD R14, R14, 0x1, -R0 ;  /* 0x000000010e0ee824 */ /* 0x000fe400078e0a00 */
[----:B------:R-:W-:Y:S01]  /*2750*/  @!P5 IMAD.MOV R3, RZ, RZ, -R3 ;  /* 0x000000ffff03d224 */ /* 0x000fe200078e0a03 */
[C---:B------:R-:W-:Y:S01]  /*2760*/  ISETP.GT.U32.AND P5, PT, R0.reuse, R19, PT ;  /* 0x000000130000720c */ /* 0x040fe20003fa4070 */
[C---:B------:R-:W-:Y:S01]  /*2770*/  IMAD R17, R0.reuse, R5, R17 ;  /* 0x0000000500117224 */ /* 0x040fe200078e0211 */
[----:B------:R-:W-:Y:S01]  /*2780*/  ISETP.GT.U32.AND P6, PT, R0, R14, PT ;  /* 0x0000000e0000720c */ /* 0x000fe20003fc4070 */
[----:B------:R-:W-:Y:S01]  /*2790*/  IMAD.HI.U32 R4, R8, R16, RZ ;  /* 0x0000001008047227 */ /* 0x000fe200078e00ff */
[----:B------:R0:W-:Y:S01]  /*27a0*/  STL [R1+0x114], R3 ;  /* 0x0001140301007387 */ /* 0x0001e20000100800 */
[----:B------:R-:W-:-:S02]  /*27b0*/  IABS R11, R2 ;  /* 0x00000002000b7213 */ /* 0x000fc40000000000 */
[----:B------:R-:W-:Y:S02]  /*27c0*/  IMAD.MOV R4, RZ, RZ, -R4 ;  /* 0x000000ffff047224 */ /* 0x000fe400078e0a04 */
[----:B------:R-:W-:Y:S02]  /*27d0*/  VIADD R6, R7, 0xac ;  /* 0x000000ac07067836 */ /* 0x000fe40000000000 */
[C---:B------:R-:W-:Y:S02]  /*27e0*/  IMAD R16, R0.reuse, R4, R16 ;  /* 0x0000000400107224 */ /* 0x040fe400078e0210 */
[----:B------:R-:W-:Y:S01]  /*27f0*/  @!P5 IMAD.IADD R19, R19, 0x1, -R0 ;  /* 0x000000011313d824 */ /* 0x000fe200078e0a00 */
[----:B------:R-:W-:Y:S01]  /*2800*/  ISETP.GT.U32.AND P5, PT, R0, R17, PT ;  /* 0x000000110000720c */ /* 0x000fe20003fa4070 */
[----:B0-----:R-:W-:Y:S01]  /*2810*/  IMAD.MOV.U32 R3, RZ, RZ, R13 ;  /* 0x000000ffff037224 */ /* 0x001fe200078e000d */
[----:B------:R-:W-:Y:S01]  /*2820*/  IABS R9, R6 ;  /* 0x0000000600097213 */ /* 0x000fe20000000000 */
[----:B------:R-:W-:-:S02]  /*2830*/  VIADD R4, R7, 0xae ;  /* 0x000000ae07047836 */ /* 0x000fc40000000000 */
[----:B------:R-:W-:Y:S01]  /*2840*/  @!P1 IMAD.MOV R3, RZ, RZ, -R3 ;  /* 0x000000ffff039224 */ /* 0x000fe200078e0a03 */
[----:B------:R-:W-:Y:S01]  /*2850*/  ISETP.GT.U32.AND P1, PT, R0, R15, PT ;  /* 0x0000000f0000720c */ /* 0x000fe20003f24070 */
[--C-:B------:R-:W-:Y:S01]  /*2860*/  @!P6 IMAD.IADD R14, R14, 0x1, -R0.reuse ;  /* 0x000000010e0ee824 */ /* 0x100fe200078e0a00 */
[----:B------:R-:W-:Y:S01]  /*2870*/  IABS R18, R4 ;  /* 0x0000000400127213 */ /* 0x000fe20000000000 */
[----:B------:R-:W-:Y:S01]  /*2880*/  IMAD.MOV.U32 R12, RZ, RZ, R19 ;  /* 0x000000ffff0c7224 */ /* 0x000fe200078e0013 */
[----:B------:R-:W-:Y:S01]  /*2890*/  ISETP.GT.U32.AND P6, PT, R0, R16, PT ;  /* 0x000000100000720c */ /* 0x000fe20003fc4070 */
[----:B------:R-:W-:Y:S01]  /*28a0*/  VIADD R13, R7, 0xa8 ;  /* 0x000000a8070d7836 */ /* 0x000fe20000000000 */
[----:B------:R0:W-:Y:S01]  /*28b0*/  STL [R1+0x11c], R3 ;  /* 0x00011c0301007387 */ /* 0x0001e20000100800 */
[----:B------:R-:W-:Y:S01]  /*28c0*/  @!P5 IMAD.IADD R17, R17, 0x1, -R0 ;  /* 0x000000011111d824 */ /* 0x000fe200078e0a00 */
[----:B------:R-:W-:Y:S01]  /*28d0*/  @!P2 IADD3 R12, -R12, RZ, RZ ;  /* 0x000000ff0c0ca210 */ /* 0x000fe20007ffe1ff */
[----:B------:R-:W-:Y:S01]  /*28e0*/  IMAD.HI.U32 R20, R8, R18, RZ ;  /* 0x0000001208147227 */ /* 0x000fe200078e00ff */
[----:B------:R-:W-:-:S03]  /*28f0*/  IABS R5, R13 ;  /* 0x0000000d00057213 */ /* 0x000fc60000000000 */
[----:B------:R-:W-:Y:S01]  /*2900*/  @!P1 IMAD.IADD R15, R15, 0x1, -R0 ;  /* 0x000000010f0f9824 */ /* 0x000fe200078e0a00 */
[----:B------:R-:W-:Y:S01]  /*2910*/  ISETP.GE.AND P1, PT, R10, RZ, PT ;  /* 0x000000ff0a00720c */ /* 0x000fe20003f26270 */
[----:B------:R-:W-:Y:S01]  /*2920*/  IMAD.MOV.U32 R10, RZ, RZ, R11 ;  /* 0x000000ffff0a7224 */ /* 0x000fe200078e000b */
[----:B------:R1:W-:Y:S01]  /*2930*/  STL [R1+0x124], R12 ;  /* 0x0001240c01007387 */ /* 0x0003e20000100800 */
[----:B------:R-:W-:Y:S01]  /*2940*/  IMAD.HI.U32 R11, R8, R9, RZ ;  /* 0x00000009080b7227 */ /* 0x000fe200078e00ff */
[----:B------:R-:W-:-:S03]  /*2950*/  ISETP.GT.U32.AND P5, PT, R0, R15, PT ;  /* 0x0000000f0000720c */ /* 0x000fc60003fa4070 */
[----:B------:R-:W-:Y:S02]  /*2960*/  IMAD.MOV R20, RZ, RZ, -R20 ;  /* 0x000000ffff147224 */ /* 0x000fe400078e0a14 */
[----:B------:R-:W-:Y:S02]  /*2970*/  IMAD.MOV R19, RZ, RZ, -R11 ;  /* 0x000000ffff137224 */ /* 0x000fe400078e0a0b */
[----:B------:R-:W-:Y:S02]  /*2980*/  IMAD R11, R0, R20, R18 ;  /* 0x00000014000b7224 */ /* 0x000fe400078e0212 */
[----:B------:R-:W-:Y:S01]  /*2990*/  @!P6 IMAD.IADD R16, R16, 0x1, -R0 ;  /* 0x000000011010e824 */ /* 0x000fe200078e0a00 */
[C---:B------:R-:W-:Y:S01]  /*29a0*/  ISETP.GT.U32.AND P6, PT, R0.reuse, R17, PT ;  /* 0x000000110000720c */ /* 0x040fe20003fc4070 */
[----:B0-----:R-:W-:Y:S02]  /*29b0*/  IMAD.MOV.U32 R3, RZ, RZ, R14 ;  /* 0x000000ffff037224 */ /* 0x001fe400078e000e */
[--C-:B------:R-:W-:Y:S01]  /*29c0*/  @!P5 IMAD.IADD R15, R15, 0x1, -R0.reuse ;  /* 0x000000010f0fd824 */ /* 0x100fe200078e0a00 */
[C---:B------:R-:W-:Y:S01]  /*29d0*/  ISETP.GT.U32.AND P5, PT, R0.reuse, R11, PT ;  /* 0x0000000b0000720c */ /* 0x040fe20003fa4070 */
[----:B------:R-:W-:Y:S01]  /*29e0*/  @!P3 IMAD.MOV R3, RZ, RZ, -R3 ;  /* 0x000000ffff03b224 */ /* 0x000fe200078e0a03 */
[C---:B------:R-:W-:Y:S01]  /*29f0*/  ISETP.GT.U32.AND P2, PT, R0.reuse, R16, PT ;  /* 0x000000100000720c */ /* 0x040fe20003f44070 */
[----:B------:R-:W-:Y:S01]  /*2a00*/  IMAD R9, R0, R19, R9 ;  /* 0x0000001300097224 */ /* 0x000fe200078e0209 */
[----:B------:R-:W-:Y:S01]  /*2a10*/  ISETP.GE.AND P3, PT, R4, RZ, PT ;  /* 0x000000ff0400720c */ /* 0x000fe20003f66270 */
[----:B------:R-:W-:Y:S01]  /*2a20*/  IMAD.HI.U32 R18, R8, R5, RZ ;  /* 0x0000000508127227 */ /* 0x000fe200078e00ff */
[----:B------:R0:W-:Y:S03]  /*2a30*/  STL [R1+0x15c], R3 ;  /* 0x00015c0301007387 */ /* 0x0001e60000100800 */
[----:B------:R-:W-:Y:S01]  /*2a40*/  @!P6 IMAD.IADD R17, R17, 0x1, -R0 ;  /* 0x000000011111e824 */ /* 0x000fe200078e0a00 */
[----:B------:R-:W-:Y:S01]  /*2a50*/  ISETP.GT.U32.AND P6, PT, R0, R9, PT ;  /* 0x000000090000720c */ /* 0x000fe20003fc4070 */
[----:B------:R-:W-:-:S02]  /*2a60*/  IMAD.MOV R18, RZ, RZ, -R18 ;  /* 0x000000ffff127224 */ /* 0x000fc400078e0a12 */
[--C-:B------:R-:W-:Y:S01]  /*2a70*/  @!P5 IMAD.IADD R11, R11, 0x1, -R0.reuse ;  /* 0x000000010b0bd824 */ /* 0x100fe200078e0a00 */
[----:B-1----:R-:W-:Y:S01]  /*2a80*/  MOV R12, R17 ;  /* 0x00000011000c7202 */ /* 0x002fe20000000f00 */
[C---:B------:R-:W-:Y:S02]  /*2a90*/  IMAD R5, R0.reuse, R18, R5 ;  /* 0x0000001200057224 */ /* 0x040fe400078e0205 */
[----:B0-----:R-:W-:Y:S02]  /*2aa0*/  IMAD.MOV.U32 R3, RZ, RZ, R15 ;  /* 0x000000ffff037224 */ /* 0x001fe400078e000f */
[----:B------:R-:W-:Y:S02]  /*2ab0*/  VIADD R4, R7, 0xa6 ;  /* 0x000000a607047836 */ /* 0x000fe40000000000 */
[----:B------:R-:W-:Y:S01]  /*2ac0*/  @!P0 IMAD.MOV R3, RZ, RZ, -R3 ;  /* 0x000000ffff038224 */ /* 0x000fe200078e0a03 */
[----:B------:R-:W-:Y:S01]  /*2ad0*/  ISETP.GT.U32.AND P0, PT, R0, R11, PT ;  /* 0x0000000b0000720c */ /* 0x000fe20003f04070 */
[----:B------:R-:W-:Y:S01]  /*2ae0*/  @!P2 IMAD.IADD R16, R16, 0x1, -R0 ;  /* 0x000000011010a824 */ /* 0x000fe200078e0a00 */
[----:B------:R-:W-:Y:S01]  /*2af0*/  IABS R14, R4 ;  /* 0x00000004000e7213 */ /* 0x000fe20000000000 */
[----:B------:R-:W-:Y:S01]  /*2b00*/  @!P4 IMAD.MOV R12, RZ, RZ, -R12 ;  /* 0x000000ffff0cc224 */ /* 0x000fe200078e0a0c */
[----:B------:R-:W-:Y:S01]  /*2b10*/  ISETP.GT.U32.AND P4, PT, R0, R5, PT ;  /* 0x000000050000720c */ /* 0x000fe20003f84070 */
[----:B------:R-:W-:Y:S01]  /*2b20*/  IMAD.HI.U32 R19, R8, R10, RZ ;  /* 0x0000000a08137227 */ /* 0x000fe200078e00ff */
[----:B------:R0:W-:Y:S01]  /*2b30*/  STL [R1+0x160], R3 ;  /* 0x0001600301007387 */ /* 0x0001e20000100800 */
[----:B------:R-:W-:-:S02]  /*2b40*/  ISETP.GE.AND P2, PT, R6, RZ, PT ;  /* 0x000000ff0600720c */ /* 0x000fc40003f46270 */
[----:B------:R-:W-:Y:S01]  /*2b50*/  @!P6 IMAD.IADD R9, R9, 0x1, -R0 ;  /* 0x000000010909e824 */ /* 0x000fe200078e0a00 */
[----:B------:R-:W-:Y:S01]  /*2b60*/  STL [R1+0x168], R12 ;  /* 0x0001680c01007387 */ /* 0x000fe20000100800 */
[----:B------:R-:W-:Y:S02]  /*2b70*/  IMAD.MOV R19, RZ, RZ, -R19 ;  /* 0x000000ffff137224 */ /* 0x000fe400078e0a13 */
[----:B------:R-:W-:Y:S01]  /*2b80*/  IMAD.HI.U32 R18, R8, R14, RZ ;  /* 0x0000000e08127227 */ /* 0x000fe200078e00ff */
[----:B------:R-:W-:-:S03]  /*2b90*/  ISETP.GT.U32.AND P6, PT, R0, R9, PT ;  /* 0x000000090000720c */ /* 0x000fc60003fc4070 */
[----:B0-----:R-:W-:Y:S02]  /*2ba0*/  IMAD.MOV.U32 R3, RZ, RZ, R16 ;  /* 0x000000ffff037224 */ /* 0x001fe400078e0010 */
[----:B------:R-:W-:Y:S02]  /*2bb0*/  IMAD R6, R0, R19, R10 ;  /* 0x0000001300067224 */ /* 0x000fe400078e020a */
[----:B------:R-:W-:Y:S01]  /*2bc0*/  @!P1 IMAD.MOV R3, RZ, RZ, -R3 ;  /* 0x000000ffff039224 */ /* 0x000fe200078e0a03 */
[----:B------:R-:W-:Y:S01]  /*2bd0*/  ISETP.GE.AND P1, PT, R2, RZ, PT ;  /* 0x000000ff0200720c */ /* 0x000fe20003f26270 */
[----:B------:R-:W-:Y:S01]  /*2be0*/  VIADD R10, R7, 0xa4 ;  /* 0x000000a4070a7836 */ /* 0x000fe20000000000 */
[C---:B------:R-:W-:Y:S01]  /*2bf0*/  ISETP.GT.U32.AND P5, PT, R0.reuse, R6, PT ;  /* 0x000000060000720c */ /* 0x040fe20003fa4070 */
[----:B------:R-:W-:Y:S01]  /*2c00*/  @!P0 IMAD.IADD R11, R11, 0x1, -R0 ;  /* 0x000000010b0b8824 */ /* 0x000fe200078e0a00 */
[----:B------:R0:W-:Y:S01]  /*2c10*/  STL [R1+0x170], R3 ;  /* 0x0001700301007387 */ /* 0x0001e20000100800 */
[----:B------:R-:W-:Y:S01]  /*2c20*/  IMAD.MOV R17, RZ, RZ, -R18 ;  /* 0x000000ffff117224 */ /* 0x000fe200078e0a12 */
[----:B------:R-:W-:Y:S01]  /*2c30*/  IABS R15, R10 ;  /* 0x0000000a000f7213 */ /* 0x000fe20000000000 */
[----:B------:R-:W-:Y:S01]  /*2c40*/  @!P4 IMAD.IADD R5, R5, 0x1, -R0 ;  /* 0x000000010505c824 */ /* 0x000fe200078e0a00 */
[----:B------:R-:W-:Y:S01]  /*2c50*/  ISETP.GE.AND P0, PT, R13, RZ, PT ;  /* 0x000000ff0d00720c */ /* 0x000fe20003f06270 */
[----:B------:R-:W-:Y:S01]  /*2c60*/  IMAD R2, R0, R17, R14 ;  /* 0x0000001100027224 */ /* 0x000fe200078e020e */
[----:B------:R-:W-:Y:S01]  /*2c70*/  ISETP.GE.AND P4, PT, R4, RZ, PT ;  /* 0x000000ff0400720c */ /* 0x000fe20003f86270 */
[----:B------:R-:W-:Y:S01]  /*2c80*/  IMAD.HI.U32 R13, R8, R15, RZ ;  /* 0x0000000f080d7227 */ /* 0x000fe200078e00ff */
[----:B------:R-:W-:-:S03]  /*2c90*/  IADD3 R14, R7, 0xa2, RZ ;  /* 0x000000a2070e7810 */ /* 0x000fc60007ffe0ff */
[----:B0-----:R-:W-:Y:S01]  /*2ca0*/  IMAD.MOV.U32 R3, RZ, RZ, R11 ;  /* 0x000000ffff037224 */ /* 0x001fe200078e000b */
[----:B------:R-:W-:Y:S01]  /*2cb0*/  IABS R19, R14 ;  /* 0x0000000e00137213 */ /* 0x000fe20000000000 */
[--C-:B------:R-:W-:Y:S01]  /*2cc0*/  @!P6 IMAD.IADD R9, R9, 0x1, -R0.reuse ;  /* 0x000000010909e824 */ /* 0x100fe200078e0a00 */
[C---:B------:R-:W-:Y:S01]  /*2cd0*/  ISETP.GT.U32.AND P6, PT, R0.reuse, R2, PT ;  /* 0x000000020000720c */ /* 0x040fe20003fc4070 */
[----:B------:R-:W-:Y:S01]  /*2ce0*/  @!P3 IMAD.MOV R3, RZ, RZ, -R3 ;  /* 0x000000ffff03b224 */ /* 0x000fe200078e0a03 */
[----:B------:R-:W-:Y:S01]  /*2cf0*/  ISETP.GT.U32.AND P3, PT, R0, R5, PT ;  /* 0x000000050000720c */ /* 0x000fe20003f64070 */
[----:B------:R-:W-:Y:S02]  /*2d00*/  IMAD.MOV R13, RZ, RZ, -R13 ;  /* 0x000000ffff0d7224 */ /* 0x000fe400078e0a0d */
[----:B------:R-:W-:Y:S01]  /*2d10*/  @!P5 IMAD.IADD R6, R6, 0x1, -R0 ;  /* 0x000000010606d824 */ /* 0x000fe200078e0a00 */
[----:B------:R0:W-:Y:S01]  /*2d20*/  STL [R1+0x174], R3 ;  /* 0x0001740301007387 */ /* 0x0001e20000100800 */
[----:B------:R-:W-:-:S02]  /*2d30*/  IMAD R4, R0, R13, R15 ;  /* 0x0000000d00047224 */ /* 0x000fc400078e020f */
[C---:B------:R-:W-:Y:S01]  /*2d40*/  VIADD R13, R7.reuse, 0xa0 ;  /* 0x000000a0070d7836 */ /* 0x040fe20000000000 */
[----:B------:R-:W-:Y:S01]  /*2d50*/  ISETP.GT.U32.AND P5, PT, R0, R6, PT ;  /* 0x000000060000720c */ /* 0x000fe20003fa4070 */
[----:B------:R-:W-:Y:S02]  /*2d60*/  VIADD R11, R7, 0x9e ;  /* 0x0000009e070b7836 */ /* 0x000fe40000000000 */
[--C-:B------:R-:W-:Y:S02]  /*2d70*/  @!P6 IMAD.IADD R2, R2, 0x1, -R0.reuse ;  /* 0x000000010202e824 */ /* 0x100fe400078e0a00 */
[----:B------:R-:W-:Y:S01]  /*2d80*/  @!P3 IMAD.IADD R5, R5, 0x1, -R0 ;  /* 0x000000010505b824 */ /* 0x000fe200078e0a00 */
[C---:B------:R-:W-:Y:S01]  /*2d90*/  ISETP.GT.U32.AND P3, PT, R0.reuse, R4, PT ;  /* 0x000000040000720c */ /* 0x040fe20003f64070 */
[----:B0-----:R-:W-:Y:S01]  /*2da0*/  IMAD.MOV.U32 R3, RZ, RZ, R9 ;  /* 0x000000ffff037224 */ /* 0x001fe200078e0009 */
[----:B------:R-:W-:Y:S01]  /*2db0*/  ISETP.GT.U32.AND P6, PT, R0, R2, PT ;  /* 0x000000020000720c */ /* 0x000fe20003fc4070 */
[----:B------:R-:W-:-:S04]  /*2dc0*/  IMAD.HI.U32 R9, R8, R19, RZ ;  /* 0x0000001308097227 */ /* 0x000fc800078e00ff */
[----:B------:R-:W-:Y:S01]  /*2dd0*/  @!P2 IMAD.MOV R3, RZ, RZ, -R3 ;  /* 0x000000ffff03a224 */ /* 0x000fe200078e0a03 */
[----:B------:R-:W-:Y:S01]  /*2de0*/  IADD3 R9, -R9, RZ, RZ ;  /* 0x000000ff09097210 */ /* 0x000fe20007ffe1ff */
[--C-:B------:R-:W-:Y:S01]  /*2df0*/  @!P5 IMAD.IADD R6, R6, 0x1, -R0.reuse ;  /* 0x000000010606d824 */ /* 0x100fe200078e0a00 */
[----:B------:R-:W-:Y:S01]  /*2e00*/  ISETP.GE.AND P5, PT, R10, RZ, PT ;  /* 0x000000ff0a00720c */ /* 0x000fe20003fa6270 */
[----:B------:R-:W-:Y:S01]  /*2e10*/  VIADD R10, R7, 0x9c ;  /* 0x0000009c070a7836 */ /* 0x000fe20000000000 */
[----:B------:R0:W-:Y:S01]  /*2e20*/  STL [R1+0x178], R3 ;  /* 0x0001780301007387 */ /* 0x0001e20000100800 */
[----:B------:R-:W-:Y:S01]  /*2e30*/  @!P3 IMAD.IADD R4, R4, 0x1, -R0 ;  /* 0x000000010404b824 */ /* 0x000fe200078e0a00 */
[----:B------:R-:W-:Y:S01]  /*2e40*/  ISETP.GE.AND P2, PT, R14, RZ, PT ;  /* 0x000000ff0e00720c */ /* 0x000fe20003f46270 */
[----:B------:R-:W-:Y:S01]  /*2e50*/  @!P1 IMAD.MOV R6, RZ, RZ, -R6 ;  /* 0x000000ffff069224 */ /* 0x000fe200078e0a06 */
[----:B------:R-:W-:Y:S01]  /*2e60*/  ISETP.GE.AND P1, PT, R13, RZ, PT ;  /* 0x000000ff0d00720c */ /* 0x000fe20003f26270 */
[----:B------:R-:W-:Y:S01]  /*2e70*/  @!P6 IMAD.IADD R2, R2, 0x1, -R0 ;  /* 0x000000010202e824 */ /* 0x000fe200078e0a00 */
[C---:B------:R-:W-:Y:S01]  /*2e80*/  ISETP.GT.U32.AND P3, PT, R0.reuse, R4, PT ;  /* 0x000000040000720c */ /* 0x040fe20003f64070 */
[----:B------:R-:W-:Y:S01]  /*2e90*/  IMAD R19, R0, R9, R19 ;  /* 0x0000000900137224 */ /* 0x000fe200078e0213 */
[----:B------:R-:W-:Y:S01]  /*2ea0*/  IABS R13, R13 ;  /* 0x0000000d000d7213 */ /* 0x000fe20000000000 */
[----:B------:R1:W-:Y:S01]  /*2eb0*/  STL [R1+0x17c], R6 ;  /* 0x00017c0601007387 */ /* 0x0003e20000100800 */
[----:B0-----:R-:W-:Y:S01]  /*2ec0*/  IMAD.MOV.U32 R3, RZ, RZ, R5 ;  /* 0x000000ffff037224 */ /* 0x001fe200078e0005 */
[----:B------:R-:W-:Y:S01]  /*2ed0*/  ISETP.GE.AND P6, PT, R10, RZ, PT ;  /* 0x000000ff0a00720c */ /* 0x000fe20003fc6270 */
[----:B------:R-:W-:Y:S01]  /*2ee0*/  VIADD R20, R7, 0x9a ;  /* 0x0000009a07147836 */ /* 0x000fe20000000000 */
[----:B------:R-:W-:Y:S01]  /*2ef0*/  IABS R10, R10 ;  /* 0x0000000a000a7213 */ /* 0x000fe20000000000 */
[----:B------:R-:W-:Y:S01]  /*2f00*/  @!P0 IMAD.MOV R3, RZ, RZ, -R3 ;  /* 0x000000ffff038224 */ /* 0x000fe200078e0a03 */
[----:B------:R-:W-:Y:S01]  /*2f10*/  ISETP.GE.AND P0, PT, R11, RZ, PT ;  /* 0x000000ff0b00720c */ /* 0x000fe20003f06270 */
[----:B------:R-:W-:Y:S01]  /*2f20*/  VIADD R16, R7, 0x98 ;  /* 0x0000009807107836 */ /* 0x000fe20000000000 */
[----:B------:R-:W-:-:S02]  /*2f30*/  IABS R11, R11 ;  /* 0x0000000b000b7213 */ /* 0x000fc40000000000 */
[----:B------:R0:W-:Y:S01]  /*2f40*/  STL [R1+0x184], R3 ;  /* 0x0001840301007387 */ /* 0x0001e20000100800 */
[----:B-1----:R-:W-:Y:S01]  /*2f50*/  IMAD.HI.U32 R6, R8, R13, RZ ;  /* 0x0000000d08067227 */ /* 0x002fe200078e00ff */
[----:B------:R-:W-:-:S03]  /*2f60*/  IABS R18, R16 ;  /* 0x0000001000127213 */ /* 0x000fc60000000000 */
[----:B------:R-:W-:-:S04]  /*2f70*/  IMAD.HI.U32 R5, R8, R11, RZ ;  /* 0x0000000b08057227 */ /* 0x000fc800078e00ff */
[----:B------:R-:W-:Y:S02]  /*2f80*/  IMAD.MOV R6, RZ, RZ, -R6 ;  /* 0x000000ffff067224 */ /* 0x000fe400078e0a06 */
[----:B0-----:R-:W-:Y:S02]  /*2f90*/  IMAD.MOV.U32 R3, RZ, RZ, R2 ;  /* 0x000000ffff037224 */ /* 0x001fe400078e0002 */
[----:B------:R-:W-:Y:S02]  /*2fa0*/  IMAD.MOV R5, RZ, RZ, -R5 ;  /* 0x000000ffff057224 */ /* 0x000fe400078e0a05 */
[----:B------:R-:W-:Y:S01]  /*2fb0*/  @!P4 IMAD.MOV R3, RZ, RZ, -R3 ;  /* 0x000000ffff03c224 */ /* 0x000fe200078e0a03 */
[----:B------:R-:W-:Y:S01]  /*2fc0*/  ISETP.GT.U32.AND P4, PT, R0, R19, PT ;  /* 0x000000130000720c */ /* 0x000fe20003f84070 */
[----:B------:R-:W-:Y:S02]  /*2fd0*/  @!P3 IMAD.IADD R4, R4, 0x1, -R0 ;  /* 0x000000010404b824 */ /* 0x000fe400078e0a00 */
[C---:B------:R-:W-:Y:S01]  /*2fe0*/  IMAD R13, R0.reuse, R6, R13 ;  /* 0x00000006000d7224 */ /* 0x040fe200078e020d */
[----:B------:R0:W-:Y:S01]  /*2ff0*/  STL [R1+0x18c], R3 ;  /* 0x00018c0301007387 */ /* 0x0001e20000100800 */
[----:B------:R-:W-:Y:S01]  /*3000*/  IMAD R11, R0, R5, R11 ;  /* 0x00000005000b7224 */ /* 0x000fe200078e020b */
[----:B------:R-:W-:Y:S01]  /*3010*/  IADD3 R6, R7, 0x94, RZ ;  /* 0x0000009407067810 */ /* 0x000fe20007ffe0ff */
[----:B------:R-:W-:Y:S01]  /*3020*/  IMAD.HI.U32 R2, R8, R10, RZ ;  /* 0x0000000a08027227 */ /* 0x000fe200078e00ff */
[----:B------:R-:W-:-:S02]  /*3030*/  ISETP.GT.U32.AND P3, PT, R0, R13, PT ;  /* 0x0000000d0000720c */ /* 0x000fc40003f64070 */
[----:B------:R-:W-:Y:S01]  /*3040*/  IABS R17, R6 ;  /* 0x0000000600117213 */ /* 0x000fe20000000000 */
[----:B------:R-:W-:Y:S02]  /*3050*/  IMAD.MOV R2, RZ, RZ, -R2 ;  /* 0x000000ffff027224 */ /* 0x000fe400078e0a02 */
[----:B------:R-:W-:Y:S02]  /*3060*/  @!P4 IMAD.IADD R19, R19, 0x1, -R0 ;  /* 0x000000011313c824 */ /* 0x000fe400078e0a00 */
[----:B0-----:R-:W-:Y:S02]  /*3070*/  IMAD.MOV.U32 R3, RZ, RZ, R4 ;  /* 0x000000ffff037224 */ /* 0x001fe400078e0004 */
[C---:B------:R-:W-:Y:S01]  /*3080*/  IMAD R10, R0.reuse, R2, R10 ;  /* 0x00000002000a7224 */ /* 0x040fe200078e020a */
[C---:B------:R-:W-:Y:S01]  /*3090*/  ISETP.GT.U32.AND P4, PT, R0.reuse, R19, PT ;  /* 0x000000130000720c */ /* 0x040fe20003f84070 */
[----:B------:R-:W-:Y:S01]  /*30a0*/  @!P5 IMAD.MOV R3, RZ, RZ, -R3 ;  /* 0x000000ffff03d224 */ /* 0x000fe200078e0a03 */
[----:B------:R-:W-:Y:S01]  /*30b0*/  ISETP.GT.U32.AND P5, PT, R0, R11, PT ;  /* 0x0000000b0000720c */ /* 0x000fe20003fa4070 */
[----:B------:R-:W-:Y:S01]  /*30c0*/  @!P3 IMAD.IADD R13, R13, 0x1, -R0 ;  /* 0x000000010d0db824 */ /* 0x000fe200078e0a00 */
[----:B------:R-:W-:Y:S01]  /*30d0*/  IABS R2, R20 ;  /* 0x0000001400027213 */ /* 0x000fe20000000000 */
[----:B------:R-:W-:Y:S01]  /*30e0*/  IMAD.HI.U32 R9, R8, R18, RZ ;  /* 0x0000001208097227 */ /* 0x000fe200078e00ff */
[----:B------:R0:W-:Y:S02]  /*30f0*/  STL [R1+0x190], R3 ;  /* 0x0001900301007387 */ /* 0x0001e40000100800 */
[----:B------:R-:W-:Y:S01]  /*3100*/  ISETP.GT.U32.AND P3, PT, R0, R13, PT ;  /* 0x0000000d0000720c */ /* 0x000fe20003f64070 */
[----:B------:R-:W-:-:S04]  /*3110*/  IMAD.HI.U32 R14, R8, R2, RZ ;  /* 0x00000002080e7227 */ /* 0x000fc800078e00ff */
[--C-:B------:R-:W-:Y:S01]  /*3120*/  @!P4 IMAD.IADD R19, R19, 0x1, -R0.reuse ;  /* 0x000000011313c824 */ /* 0x100fe200078e0a00 */
[C---:B------:R-:W-:Y:S01]  /*3130*/  ISETP.GT.U32.AND P4, PT, R0.reuse, R10, PT ;  /* 0x0000000a0000720c */ /* 0x040fe20003f84070 */
[----:B------:R-:W-:Y:S02]  /*3140*/  @!P5 IMAD.IADD R11, R11, 0x1, -R0 ;  /* 0x000000010b0bd824 */ /* 0x000fe400078e0a00 */
[----:B------:R-:W-:Y:S02]  /*3150*/  IMAD.MOV R14, RZ, RZ, -R14 ;  /* 0x000000ffff0e7224 */ /* 0x000fe400078e0a0e */
[----:B------:R-:W-:Y:S01]  /*3160*/  IMAD.MOV R9, RZ, RZ, -R9 ;  /* 0x000000ffff097224 */ /* 0x000fe200078e0a09 */
[C---:B------:R-:W-:Y:S01]  /*3170*/  ISETP.GT.U32.AND P5, PT, R0.reuse, R11, PT ;  /* 0x0000000b0000720c */ /* 0x040fe20003fa4070 */
[C---:B------:R-:W-:Y:S02]  /*3180*/  IMAD R2, R0.reuse, R14, R2 ;  /* 0x0000000e00027224 */ /* 0x040fe400078e0202 */
[----:B------:R-:W-:-:S02]  /*3190*/  IMAD R18, R0, R9, R18 ;  /* 0x0000000900127224 */ /* 0x000fc400078e0212 */
[--C-:B------:R-:W-:Y:S01]  /*31a0*/  @!P3 IMAD.IADD R13, R13, 0x1, -R0.reuse ;  /* 0x000000010d0db824 */ /* 0x100fe200078e0a00 */
[----:B------:R-:W-:Y:S01]  /*31b0*/  ISETP.GT.U32.AND P3, PT, R0, R2, PT ;  /* 0x000000020000720c */ /* 0x000fe20003f64070 */
[----:B------:R-:W-:Y:S02]  /*31c0*/  VIADD R4, R7, 0x96 ;  /* 0x0000009607047836 */ /* 0x000fe40000000000 */
[----:B0-----:R-:W-:Y:S02]  /*31d0*/  IMAD.MOV.U32 R3, RZ, RZ, R19 ;  /* 0x000000ffff037224 */ /* 0x001fe400078e0013 */
[--C-:B------:R-:W-:Y:S01]  /*31e0*/  @!P4 IMAD.IADD R10, R10, 0x1, -R0.reuse ;  /* 0x000000010a0ac824 */ /* 0x100fe200078e0a00 */
[----:B------:R-:W-:Y:S01]  /*31f0*/  IABS R5, R4 ;  /* 0x0000000400057213 */ /* 0x000fe20000000000 */
[--C-:B------:R-:W-:Y:S01]  /*3200*/  @!P5 IMAD.IADD R11, R11, 0x1, -R0.reuse ;  /* 0x000000010b0bd824 */ /* 0x100fe200078e0a00 */
[----:B------:R-:W-:Y:S01]  /*3210*/  ISETP.GT.U32.AND P5, PT, R0, R18, PT ;  /* 0x000000120000720c */ /* 0x000fe20003fa4070 */
[----:B------:R-:W-:Y:S01]  /*3220*/  VIADD R9, R7, 0x92 ;  /* 0x0000009207097836 */ /* 0x000fe20000000000 */
[----:B------:R-:W-:Y:S01]  /*3230*/  ISETP.GE.AND P4, PT, R20, RZ, PT ;  /* 0x000000ff1400720c */ /* 0x000fe20003f86270 */
[----:B------:R-:W-:Y:S01]  /*3240*/  @!P2 IMAD.MOV R3, RZ, RZ, -R3 ;  /* 0x000000ffff03a224 */ /* 0x000fe200078e0a03 */
[----:B------:R-:W-:Y:S01]  /*3250*/  ISETP.GT.U32.AND P2, PT, R0, R10, PT ;  /* 0x0000000a0000720c */ /* 0x000fe20003f44070 */
[----:B------:R-:W-:Y:S01]  /*3260*/  @!P3 IMAD.IADD R2, R2, 0x1, -R0 ;  /* 0x000000010202b824 */ /* 0x000fe200078e0a00 */
[----:B------:R-:W-:Y:S01]  /*3270*/  IABS R19, R9 ;  /* 0x0000000900137213 */ /* 0x000fe20000000000 */
[----:B------:R-:W-:Y:S01]  /*3280*/  IMAD.HI.U32 R15, R8, R5, RZ ;  /* 0x00000005080f7227 */ /* 0x000fe200078e00ff */
[----:B------:R-:W-:Y:S01]  /*3290*/  ISETP.GE.AND P3, PT, R16, RZ, PT ;  /* 0x000000ff1000720c */ /* 0x000fe20003f66270 */
[----:B------:R0:W-:Y:S02]  /*32a0*/  STL [R1+0x194], R3 ;  /* 0x0001940301007387 */ /* 0x0001e40000100800 */
[----:B------:R-:W-:-:S02]  /*32b0*/  IMAD.MOV.U32 R16, RZ, RZ, R19 ;  /* 0x000000ffff107224 */ /* 0x000fc400078e0013 */
[----:B------:R-:W-:Y:S02]  /*32c0*/  @!P5 IMAD.IADD R18, R18, 0x1, -R0 ;  /* 0x000000011212d824 */ /* 0x000fe400078e0a00 */
[----:B------:R-:W-:-:S03]  /*32d0*/  IMAD.HI.U32 R14, R8, R17, RZ ;  /* 0x00000011080e7227 */ /* 0x000fc600078e00ff */
[----:B------:R-:W-:Y:S01]  /*32e0*/  ISETP.GT.U32.AND P5, PT, R0, R18, PT ;  /* 0x000000120000720c */ /* 0x000fe20003fa4070 */
[----:B0-----:R-:W-:Y:S01]  /*32f0*/  IMAD.MOV.U32 R3, RZ, RZ, R13 ;  /* 0x000000ffff037224 */ /* 0x001fe200078e000d */
[----:B------:R-:W-:Y:S01]  /*3300*/  IADD3 R14, -R14, RZ, RZ ;  /* 0x000000ff0e0e7210 */ /* 0x000fe20007ffe1ff */
[----:B------:R-:W-:Y:S02]  /*3310*/  IMAD.MOV R15, RZ, RZ, -R15 ;  /* 0x000000ffff0f7224 */ /* 0x000fe400078e0a0f */
[----:B------:R-:W-:-:S04]  /*3320*/  IMAD.HI.U32 R13, R8, R16, RZ ;  /* 0x00000010080d7227 */ /* 0x000fc800078e00ff */
[----:B------:R-:W-:Y:S01]  /*3330*/  @!P1 IMAD.MOV R3, RZ, RZ, -R3 ;  /* 0x000000ffff039224 */ /* 0x000fe200078e0a03 */
[C---:B------:R-:W-:Y:S01]  /*3340*/  ISETP.GT.U32.AND P1, PT, R0.reuse, R2, PT ;  /* 0x000000020000720c */ /* 0x040fe20003f24070 */
[----:B------:R-:W-:Y:S02]  /*3350*/  IMAD R5, R0, R15, R5 ;  /* 0x0000000f00057224 */ /* 0x000fe400078e0205 */
[----:B------:R-:W-:Y:S01]  /*3360*/  @!P2 IMAD.IADD R10, R10, 0x1, -R0 ;  /* 0x000000010a0aa824 */ /* 0x000fe200078e0a00 */
[----:B------:R0:W-:Y:S01]  /*3370*/  STL [R1+0x19c], R3 ;  /* 0x00019c0301007387 */ /* 0x0001e20000100800 */
[----:B------:R-:W-:Y:S01]  /*3380*/  IMAD.MOV R13, RZ, RZ, -R13 ;  /* 0x000000ffff0d7224 */ /* 0x000fe200078e0a0d */
[C---:B------:R-:W-:Y:S01]  /*3390*/  ISETP.GT.U32.AND P2, PT, R0.reuse, R5, PT ;  /* 0x000000050000720c */ /* 0x040fe20003f44070 */
[----:B------:R-:W-:Y:S01]  /*33a0*/  IMAD R17, R0, R14, R17 ;  /* 0x0000000e00117224 */ /* 0x000fe200078e0211 */
[----:B------:R-:W-:Y:S01]  /*33b0*/  @!P5 IADD3 R18, R18, -R0, RZ ;  /* 0x800000001212d210 */ /* 0x000fe20007ffe0ff */
[----:B------:R-:W-:-:S02]  /*33c0*/  IMAD R16, R0, R13, R16 ;  /* 0x0000000d00107224 */ /* 0x000fc400078e0210 */
[----:B------:R-:W-:Y:S01]  /*33d0*/  @!P0 IMAD.MOV R11, RZ, RZ, -R11 ;  /* 0x000000ffff0b8224 */ /* 0x000fe200078e0a0b */
[----:B------:R-:W-:Y:S01]  /*33e0*/  ISETP.GE.AND P0, PT, R4, RZ, PT ;  /* 0x000000ff0400720c */ /* 0x000fe20003f06270 */
[----:B------:R-:W-:Y:S01]  /*33f0*/  @!P1 IMAD.IADD R2, R2, 0x1, -R0 ;  /* 0x0000000102029824 */ /* 0x000fe200078e0a00 */
[----:B------:R-:W-:Y:S01]  /*3400*/  ISETP.GT.U32.AND P5, PT, R0, R16, PT ;  /* 0x000000100000720c */ /* 0x000fe20003fa4070 */
[----:B0-----:R-:W-:Y:S01]  /*3410*/  IMAD.MOV.U32 R3, RZ, RZ, R10 ;  /* 0x000000ffff037224 */ /* 0x001fe200078e000a */
[----:B------:R-:W-:Y:S01]  /*3420*/  ISETP.GE.AND P1, PT, R6, RZ, PT ;  /* 0x000000ff0600720c */ /* 0x000fe20003f26270 */
[C---:B------:R-:W-:Y:S01]  /*3430*/  VIADD R4, R7.reuse, 0x90 ;  /* 0x0000009007047836 */ /* 0x040fe20000000000 */
[----:B------:R0:W-:Y:S01]  /*3440*/  STL [R1+0x154], R11 ;  /* 0x0001540b01007387 */ /* 0x0001e20000100800 */
[----:B------:R-:W-:Y:S01]  /*3450*/  @!P6 IMAD.MOV R3, RZ, RZ, -R3 ;  /* 0x000000ffff03e224 */ /* 0x000fe200078e0a03 */
[----:B------:R-:W-:Y:S01]  /*3460*/  ISETP.GT.U32.AND P6, PT, R0, R17, PT ;  /* 0x000000110000720c */ /* 0x000fe20003fc4070 */
[----:B------:R-:W-:-:S02]  /*3470*/  VIADD R6, R7, 0x8e ;  /* 0x0000008e07067836 */ /* 0x000fc40000000000 */
[--C-:B------:R-:W-:Y:S01]  /*3480*/  @!P2 IMAD.IADD R5, R5, 0x1, -R0.reuse ;  /* 0x000000010505a824 */ /* 0x100fe200078e0a00 */
[----:B------:R-:W-:Y:S01]  /*3490*/  ISETP.GE.AND P2, PT, R9, RZ, PT ;  /* 0x000000ff0900720c */ /* 0x000fe20003f46270 */
[----:B------:R1:W-:Y:S01]  /*34a0*/  STL [R1+0x1a4], R3 ;  /* 0x0001a40301007387 */ /* 0x0003e20000100800 */
[----:B------:R-:W-:Y:S01]  /*34b0*/  IABS R9, R6 ;  /* 0x0000000600097213 */ /* 0x000fe20000000000 */
[--C-:B------:R-:W-:Y:S01]  /*34c0*/  @!P5 IMAD.IADD R16, R16, 0x1, -R0.reuse ;  /* 0x000000011010d824 */ /* 0x100fe200078e0a00 */
[----:B0-----:R-:W-:Y:S01]  /*34d0*/  IABS R11, R4 ;  /* 0x00000004000b7213 */ /* 0x001fe20000000000 */
[C---:B------:R-:W-:Y:S02]  /*34e0*/  VIADD R15, R7.reuse, 0x8c ;  /* 0x0000008c070f7836 */ /* 0x040fe40000000000 */
[----:B------:R-:W-:Y:S02]  /*34f0*/  VIADD R13, R7, 0x8a ;  /* 0x0000008a070d7836 */ /* 0x000fe40000000000 */
[----:B------:R-:W-:Y:S01]  /*3500*/  @!P6 IMAD.IADD R17, R17, 0x1, -R0 ;  /* 0x000000011111e824 */ /* 0x000fe200078e0a00 */
[----:B------:R-:W-:Y:S01]  /*3510*/  ISETP.GT.U32.AND P6, PT, R0, R5, PT ;  /* 0x000000050000720c */ /* 0x000fe20003fc4070 */
[----:B-1----:R-:W-:Y:S01]  /*3520*/  IMAD.MOV.U32 R3, RZ, RZ, R2 ;  /* 0x000000ffff037224 */ /* 0x002fe200078e0002 */
[----:B------:R-:W-:Y:S01]  /*3530*/  IABS R14, R15 ;  /* 0x0000000f000e7213 */ /* 0x000fe20000000000 */
[----:B------:R-:W-:Y:S01]  /*3540*/  IMAD.HI.U32 R10, R8, R11, RZ ;  /* 0x0000000b080a7227 */ /* 0x000fe200078e00ff */
[----:B------:R-:W-:-:S02]  /*3550*/  ISETP.GT.U32.AND P5, PT, R0, R17, PT ;  /* 0x000000110000720c */ /* 0x000fc40003fa4070 */
[----:B------:R-:W-:Y:S01]  /*3560*/  IABS R20, R13 ;  /* 0x0000000d00147213 */ /* 0x000fe20000000000 */
[----:B------:R-:W-:Y:S02]  /*3570*/  IMAD.MOV.U32 R2, RZ, RZ, R9 ;  /* 0x000000ffff027224 */ /* 0x000fe400078e0009 */
[----:B------:R-:W-:Y:S01]  /*3580*/  @!P4 IMAD.MOV R3, RZ, RZ, -R3 ;  /* 0x000000ffff03c224 */ /* 0x000fe200078e0a03 */
[----:B------:R-:W-:Y:S01]  /*3590*/  ISETP.GT.U32.AND P4, PT, R0, R16, PT ;  /* 0x000000100000720c */ /* 0x000fe20003f84070 */
[----:B------:R-:W-:Y:S02]  /*35a0*/  IMAD.MOV R10, RZ, RZ, -R10 ;  /* 0x000000ffff0a7224 */ /* 0x000fe400078e0a0a */
[----:B------:R-:W-:Y:S01]  /*35b0*/  IMAD.HI.U32 R9, R8, R2, RZ ;  /* 0x0000000208097227 */ /* 0x000fe200078e00ff */
[----:B------:R0:W-:Y:S03]  /*35c0*/  STL [R1+0x1c0], R3 ;  /* 0x0001c00301007387 */ /* 0x0001e60000100800 */
[----:B------:R-:W-:Y:S01]  /*35d0*/  IMAD R11, R0, R10, R11 ;  /* 0x0000000a000b7224 */ /* 0x000fe200078e020b */
[----:B------:R-:W-:Y:S01]  /*35e0*/  @!P5 IADD3 R17, R17, -R0, RZ ;  /* 0x800000001111d210 */ /* 0x000fe20007ffe0ff */
[----:B------:R-:W-:Y:S01]  /*35f0*/  IMAD.MOV R9, RZ, RZ, -R9 ;  /* 0x000000ffff097224 */ /* 0x000fe200078e0a09 */
[----:B------:R-:W-:Y:S01]  /*3600*/  ISETP.GE.AND P5, PT, R4, RZ, PT ;  /* 0x000000ff0400720c */ /* 0x000fe20003fa6270 */
[----:B------:R-:W-:Y:S01]  /*3610*/  @!P6 IMAD.IADD R5, R5, 0x1, -R0 ;  /* 0x000000010505e824 */ /* 0x000fe200078e0a00 */
[C---:B------:R-:W-:Y:S01]  /*3620*/  ISETP.GT.U32.AND P6, PT, R0.reuse, R11, PT ;  /* 0x0000000b0000720c */ /* 0x040fe20003fc4070 */
[----:B------:R-:W-:-:S02]  /*3630*/  IMAD R2, R0, R9, R2 ;  /* 0x0000000900027224 */ /* 0x000fc400078e0202 */
[----:B------:R-:W-:Y:S02]  /*3640*/  @!P4 IMAD.IADD R16, R16, 0x1, -R0 ;  /* 0x000000011010c824 */ /* 0x000fe400078e0a00 */
[----:B------:R-:W-:Y:S01]  /*3650*/  IMAD.MOV.U32 R12, RZ, RZ, R18 ;  /* 0x000000ffff0c7224 */ /* 0x000fe200078e0012 */
[----:B------:R-:W-:Y:S01]  /*3660*/  ISETP.GT.U32.AND P4, PT, R0, R2, PT ;  /* 0x000000020000720c */ /* 0x000fe20003f84070 */
[----:B------:R-:W-:-:S04]  /*3670*/  IMAD.HI.U32 R9, R8, R14, RZ ;  /* 0x0000000e08097227 */ /* 0x000fc800078e00ff */
[----:B------:R-:W-:Y:S02]  /*3680*/  @!P3 IMAD.MOV R12, RZ, RZ, -R12 ;  /* 0x000000ffff0cb224 */ /* 0x000fe400078e0a0c */
[----:B------:R-:W-:Y:S01]  /*3690*/  @!P6 IMAD.IADD R11, R11, 0x1, -R0 ;  /* 0x000000010b0be824 */ /* 0x000fe200078e0a00 */
[----:B------:R-:W-:Y:S01]  /*36a0*/  ISETP.GE.AND P6, PT, R6, RZ, PT ;  /* 0x000000ff0600720c */ /* 0x000fe20003fc6270 */
[----:B------:R-:W-:Y:S01]  /*36b0*/  IMAD.HI.U32 R10, R8, R20, RZ ;  /* 0x00000014080a7227 */ /* 0x000fe200078e00ff */
[----:B------:R1:W-:Y:S02]  /*36c0*/  STL [R1+0x188], R12 ;  /* 0x0001880c01007387 */ /* 0x0003e40000100800 */
[----:B------:R-:W-:Y:S01]  /*36d0*/  ISETP.GT.U32.AND P3, PT, R0, R11, PT ;  /* 0x0000000b0000720c */ /* 0x000fe20003f64070 */
[----:B------:R-:W-:Y:S02]  /*36e0*/  VIADD R4, R7, 0x88 ;  /* 0x0000008807047836 */ /* 0x000fe40000000000 */
[----:B------:R-:W-:-:S02]  /*36f0*/  IMAD.MOV R9, RZ, RZ, -R9 ;  /* 0x000000ffff097224 */ /* 0x000fc400078e0a09 */
[----:B------:R-:W-:Y:S02]  /*3700*/  @!P4 IMAD.IADD R2, R2, 0x1, -R0 ;  /* 0x000000010202c824 */ /* 0x000fe400078e0a00 */
[----:B0-----:R-:W-:Y:S02]  /*3710*/  IMAD.MOV.U32 R3, RZ, RZ, R5 ;  /* 0x000000ffff037224 */ /* 0x001fe400078e0005 */
[----:B------:R-:W-:Y:S01]  /*3720*/  IMAD.MOV R10, RZ, RZ, -R10 ;  /* 0x000000ffff0a7224 */ /* 0x000fe200078e0a0a */
[C---:B------:R-:W-:Y:S01]  /*3730*/  ISETP.GT.U32.AND P4, PT, R0.reuse, R2, PT ;  /* 0x000000020000720c */ /* 0x040fe20003f84070 */
[----:B------:R-:W-:Y:S02]  /*3740*/  VIADD R6, R7, 0x86 ;  /* 0x0000008607067836 */ /* 0x000fe40000000000 */
[----:B------:R-:W-:Y:S01]  /*3750*/  IMAD R14, R0, R9, R14 ;  /* 0x00000009000e7224 */ /* 0x000fe200078e020e */
[----:B------:R-:W-:Y:S01]  /*3760*/  IABS R9, R4 ;  /* 0x0000000400097213 */ /* 0x000fe20000000000 */
[----:B------:R-:W-:-:S02]  /*3770*/  @!P0 IMAD.MOV R3, RZ, RZ, -R3 ;  /* 0x000000ffff038224 */ /* 0x000fc400078e0a03 */
[----:B-1----:R-:W-:Y:S01]  /*3780*/  IMAD.MOV.U32 R12, RZ, RZ, R17 ;  /* 0x000000ffff0c7224 */ /* 0x002fe200078e0011 */
[C---:B------:R-:W-:Y:S01]  /*3790*/  ISETP.GT.U32.AND P0, PT, R0.reuse, R14, PT ;  /* 0x0000000e0000720c */ /* 0x040fe20003f04070 */
[----:B------:R-:W-:Y:S01]  /*37a0*/  IMAD R20, R0, R10, R20 ;  /* 0x0000000a00147224 */ /* 0x000fe200078e0214 */
[----:B------:R-:W-:Y:S01]  /*37b0*/  IABS R10, R6 ;  /* 0x00000006000a7213 */ /* 0x000fe20000000000 */
[----:B------:R-:W-:Y:S01]  /*37c0*/  IMAD.HI.U32 R5, R8, R9, RZ ;  /* 0x0000000908057227 */ /* 0x000fe200078e00ff */
[----:B------:R0:W-:Y:S03]  /*37d0*/  STL [R1+0x1bc], R3 ;  /* 0x0001bc0301007387 */ /* 0x0001e60000100800 */
[----:B------:R-:W-:Y:S01]  /*37e0*/  @!P1 IMAD.MOV R12, RZ, RZ, -R12 ;  /* 0x000000ffff0c9224 */ /* 0x000fe200078e0a0c */
[----:B------:R-:W-:Y:S01]  /*37f0*/  ISETP.GT.U32.AND P1, PT, R0, R20, PT ;  /* 0x000000140000720c */ /* 0x000fe20003f24070 */
[--C-:B------:R-:W-:Y:S01]  /*3800*/  @!P3 IMAD.IADD R11, R11, 0x1, -R0.reuse ;  /* 0x000000010b0bb824 */ /* 0x100fe200078e0a00 */
[----:B------:R-:W-:Y:S01]  /*3810*/  ISETP.GE.AND P3, PT, R13, RZ, PT ;  /* 0x000000ff0d00720c */ /* 0x000fe20003f66270 */
[----:B------:R-:W-:Y:S01]  /*3820*/  IMAD.MOV R5, RZ, RZ, -R5 ;  /* 0x000000ffff057224 */ /* 0x000fe200078e0a05 */
[----:B------:R1:W-:Y:S01]  /*3830*/  STL [R1+0x1a8], R12 ;  /* 0x0001a80c01007387 */ /* 0x0003e20000100800 */
[----:B------:R-:W-:Y:S01]  /*3840*/  @!P4 IMAD.IADD R2, R2, 0x1, -R0 ;  /* 0x000000010202c824 */ /* 0x000fe200078e0a00 */
[----:B0-----:R-:W-:Y:S01]  /*3850*/  MOV R3, R16 ;  /* 0x0000001000037202 */ /* 0x001fe20000000f00 */
[----:B------:R-:W-:Y:S01]  /*3860*/  IMAD.HI.U32 R16, R8, R10, RZ ;  /* 0x0000000a08107227 */ /* 0x000fe200078e00ff */
[----:B------:R-:W-:-:S03]  /*3870*/  ISETP.GE.AND P4, PT, R4, RZ, PT ;  /* 0x000000ff0400720c */ /* 0x000fc60003f86270 */
[----:B------:R-:W-:Y:S01]  /*3880*/  @!P2 IMAD.MOV R3, RZ, RZ, -R3 ;  /* 0x000000ffff03a224 */ /* 0x000fe200078e0a03 */
[----:B------:R-:W-:Y:S01]  /*3890*/  ISETP.GE.AND P2, PT, R15, RZ, PT ;  /* 0x000000ff0f00720c */ /* 0x000fe20003f46270 */
[----:B------:R-:W-:Y:S02]  /*38a0*/  IMAD.MOV R16, RZ, RZ, -R16 ;  /* 0x000000ffff107224 */ /* 0x000fe400078e0a10 */
[----:B-1----:R-:W-:Y:S01]  /*38b0*/  IMAD.MOV.U32 R12, RZ, RZ, R11 ;  /* 0x000000ffff0c7224 */ /* 0x002fe200078e000b */
[----:B------:R0:W-:Y:S01]  /*38c0*/  STL [R1+0x1b8], R3 ;  /* 0x0001b80301007387 */ /* 0x0001e20000100800 */
[C---:B------:R-:W-:Y:S02]  /*38d0*/  IMAD R9, R0.reuse, R5, R9 ;  /* 0x0000000500097224 */ /* 0x040fe400078e0209 */
[----:B------:R-:W-:Y:S01]  /*38e0*/  IMAD R10, R0, R16, R10 ;  /* 0x00000010000a7224 */ /* 0x000fe200078e020a */
[----:B------:R-:W-:Y:S01]  /*38f0*/  @!P5 IADD3 R12, -R12, RZ, RZ ;  /* 0x000000ff0c0cd210 */ /* 0x000fe20007ffe1ff */
[----:B------:R-:W-:Y:S01]  /*3900*/  @!P1 IMAD.IADD R20, R20, 0x1, -R0 ;  /* 0x0000000114149824 */ /* 0x000fe200078e0a00 */
[----:B------:R-:W-:Y:S01]  /*3910*/  ISETP.GT.U32.AND P5, PT, R0, R9, PT ;  /* 0x000000090000720c */ /* 0x000fe20003fa4070 */
[----:B------:R-:W-:-:S02]  /*3920*/  VIADD R4, R7, 0x84 ;  /* 0x0000008407047836 */ /* 0x000fc40000000000 */
[----:B------:R-:W-:Y:S01]  /*3930*/  VIADD R5, R7, 0x82 ;  /* 0x0000008207057836 */ /* 0x000fe20000000000 */
[----:B------:R-:W-:Y:S01]  /*3940*/  ISETP.GT.U32.AND P1, PT, R0, R20, PT ;  /* 0x000000140000720c */ /* 0x000fe20003f24070 */
[----:B0-----:R-:W-:Y:S01]  /*3950*/  IMAD.MOV.U32 R3, RZ, RZ, R2 ;  /* 0x000000ffff037224 */ /* 0x001fe200078e0002 */
[----:B------:R-:W-:Y:S01]  /*3960*/  IABS R11, R4 ;  /* 0x00000004000b7213 */ /* 0x000fe20000000000 */
[--C-:B------:R-:W-:Y:S01]  /*3970*/  @!P0 IMAD.IADD R14, R14, 0x1, -R0.reuse ;  /* 0x000000010e0e8824 */ /* 0x100fe200078e0a00 */
[----:B------:R-:W-:Y:S01]  /*3980*/  IABS R2, R5 ;  /* 0x0000000500027213 */ /* 0x000fe20000000000 */
[----:B------:R-:W-:Y:S01]  /*3990*/  @!P6 IMAD.MOV R3, RZ, RZ, -R3 ;  /* 0x000000ffff03e224 */ /* 0x000fe200078e0a03 */
[----:B------:R-:W-:Y:S01]  /*39a0*/  ISETP.GT.U32.AND P6, PT, R0, R10, PT ;  /* 0x0000000a0000720c */ /* 0x000fe20003fc4070 */
[----:B------:R-:W-:Y:S01]  /*39b0*/  IMAD.HI.U32 R13, R8, R11, RZ ;  /* 0x0000000b080d7227 */ /* 0x000fe200078e00ff */
[----:B------:R-:W-:Y:S01]  /*39c0*/  ISETP.GT.U32.AND P0, PT, R0, R14, PT ;  /* 0x0000000e0000720c */ /* 0x000fe20003f04070 */
[----:B------:R-:W-:Y:S02]  /*39d0*/  STL [R1+0x1ac], R12 ;  /* 0x0001ac0c01007387 */ /* 0x000fe40000100800 */
[----:B------:R-:W-:-:S02]  /*39e0*/  @!P5 IMAD.IADD R9, R9, 0x1, -R0 ;  /* 0x000000010909d824 */ /* 0x000fc400078e0a00 */
[--C-:B------:R-:W-:Y:S01]  /*39f0*/  @!P1 IMAD.IADD R20, R20, 0x1, -R0.reuse ;  /* 0x0000000114149824 */ /* 0x100fe200078e0a00 */
[----:B------:R-:W-:Y:S01]  /*3a00*/  ISETP.GE.AND P1, PT, R4, RZ, PT ;  /* 0x000000ff0400720c */ /* 0x000fe20003f26270 */
[----:B------:R-:W-:Y:S01]  /*3a10*/  IMAD.HI.U32 R4, R8, R2, RZ ;  /* 0x0000000208047227 */ /* 0x000fe200078e00ff */
[----:B------:R-:W-:Y:S01]  /*3a20*/  ISETP.GT.U32.AND P5, PT, R0, R9, PT ;  /* 0x000000090000720c */ /* 0x000fe20003fa4070 */
[----:B------:R0:W-:Y:S02]  /*3a30*/  STL [R1+0x1b4], R3 ;  /* 0x0001b40301007387 */ /* 0x0001e40000100800 */
[----:B------:R-:W-:Y:S02]  /*3a40*/  @!P6 IMAD.IADD R10, R10, 0x1, -R0 ;  /* 0x000000010a0ae824 */ /* 0x000fe400078e0a00 */
[----:B------:R-:W-:Y:S02]  /*3a50*/  IMAD.MOV R13, RZ, RZ, -R13 ;  /* 0x000000ffff0d7224 */ /* 0x000fe400078e0a0d */
[----:B------:R-:W-:Y:S01]  /*3a60*/  IMAD.MOV R4, RZ, RZ, -R4 ;  /* 0x000000ffff047224 */ /* 0x000fe200078e0a04 */
[C---:B------:R-:W-:Y:S01]  /*3a70*/  ISETP.GT.U32.AND P6, PT, R0.reuse, R10, PT ;  /* 0x0000000a0000720c */ /* 0x040fe20003fc4070 */
[----:B------:R-:W-:-:S02]  /*3a80*/  IMAD R11, R0, R13, R11 ;  /* 0x0000000d000b7224 */ /* 0x000fc400078e020b */
[C---:B------:R-:W-:Y:S02]  /*3a90*/  IMAD R2, R0.reuse, R4, R2 ;  /* 0x0000000400027224 */ /* 0x040fe400078e0202 */
[--C-:B------:R-:W-:Y:S01]  /*3aa0*/  @!P5 IMAD.IADD R9, R9, 0x1, -R0.reuse ;  /* 0x000000010909d824 */ /* 0x100fe200078e0a00 */
[----:B------:R-:W-:Y:S01]  /*3ab0*/  ISETP.GT.U32.AND P5, PT, R0, R11, PT ;  /* 0x0000000b0000720c */ /* 0x000fe20003fa4070 */
[----:B------:R-:W-:Y:S01]  /*3ac0*/  @!P0 IMAD.IADD R14, R14, 0x1, -R0 ;  /* 0x000000010e0e8824 */ /* 0x000fe200078e0a00 */
[----:B------:R-:W-:Y:S01]  /*3ad0*/  ISETP.GE.AND P0, PT, R6, RZ, PT ;  /* 0x000000ff0600720c */ /* 0x000fe20003f06270 */
[C---:B------:R-:W-:Y:S02]  /*3ae0*/  VIADD R6, R7.reuse, 0x80 ;  /* 0x0000008007067836 */ /* 0x040fe40000000000 */
[----:B0-----:R-:W-:Y:S02]  /*3af0*/  IMAD.MOV.U32 R3, RZ, RZ, R14 ;  /* 0x000000ffff037224 */ /* 0x001fe400078e000e */
[--C-:B------:R-:W-:Y:S01]  /*3b00*/  @!P6 IMAD.IADD R10, R10, 0x1, -R0.reuse ;  /* 0x000000010a0ae824 */ /* 0x100fe200078e0a00 */
[----:B------:R-:W-:Y:S01]  /*3b10*/  ISETP.GT.U32.AND P6, PT, R0, R2, PT ;  /* 0x000000020000720c */ /* 0x000fe20003fc4070 */
[----:B------:R-:W-:Y:S01]  /*3b20*/  @!P2 IMAD.MOV R3, RZ, RZ, -R3 ;  /* 0x000000ffff03a224 */ /* 0x000fe200078e0a03 */
[----:B------:R-:W-:Y:S01]  /*3b30*/  IABS R15, R6 ;  /* 0x00000006000f7213 */ /* 0x000fe20000000000 */
[----:B------:R-:W-:Y:S01]  /*3b40*/  VIADD R13, R7, 0x7e ;  /* 0x0000007e070d7836 */ /* 0x000fe20000000000 */
[----:B------:R-:W-:Y:S01]  /*3b50*/  ISETP.GE.AND P2, PT, R5, RZ, PT ;  /* 0x000000ff0500720c */ /* 0x000fe20003f46270 */
[----:B------:R-:W-:Y:S01]  /*3b60*/  @!P5 IMAD.IADD R11, R11, 0x1, -R0 ;  /* 0x000000010b0bd824 */ /* 0x000fe200078e0a00 */
[----:B------:R0:W-:Y:S01]  /*3b70*/  STL [R1+0x1b0], R3 ;  /* 0x0001b00301007387 */ /* 0x0001e20000100800 */
[----:B------:R-:W-:Y:S01]  /*3b80*/  IMAD.HI.U32 R4, R8, R15, RZ ;  /* 0x0000000f08047227 */ /* 0x000fe200078e00ff */
[----:B------:R-:W-:-:S02]  /*3b90*/  IABS R17, R13 ;  /* 0x0000000d00117213 */ /* 0x000fc40000000000 */
[----:B------:R-:W-:Y:S01]  /*3ba0*/  IADD3 R5, R7, 0x7a, RZ ;  /* 0x0000007a07057810 */ /* 0x000fe20007ffe0ff */
[----:B------:R-:W-:Y:S02]  /*3bb0*/  IMAD.MOV R4, RZ, RZ, -R4 ;  /* 0x000000ffff047224 */ /* 0x000fe400078e0a04 */
[----:B------:R-:W-:Y:S01]  /*3bc0*/  @!P6 IMAD.IADD R2, R2, 0x1, -R0 ;  /* 0x000000010202e824 */ /* 0x000fe200078e0a00 */
[----:B------:R-:W-:Y:S01]  /*3bd0*/  ISETP.GT.U32.AND P6, PT, R0, R11, PT ;  /* 0x0000000b0000720c */ /* 0x000fe20003fc4070 */
[----:B------:R-:W-:Y:S01]  /*3be0*/  IMAD.HI.U32 R21, R8, R17, RZ ;  /* 0x0000001108157227 */ /* 0x000fe200078e00ff */
[----:B------:R-:W-:-:S03]  /*3bf0*/  IABS R16, R5 ;  /* 0x0000000500107213 */ /* 0x000fc60000000000 */
[----:B0-----:R-:W-:Y:S02]  /*3c00*/  IMAD.MOV.U32 R3, RZ, RZ, R20 ;  /* 0x000000ffff037224 */ /* 0x001fe400078e0014 */
[----:B------:R-:W-:Y:S02]  /*3c10*/  VIADD R14, R7, 0x7c ;  /* 0x0000007c070e7836 */ /* 0x000fe40000000000 */
[----:B------:R-:W-:Y:S01]  /*3c20*/  @!P3 IMAD.MOV R3, RZ, RZ, -R3 ;  /* 0x000000ffff03b224 */ /* 0x000fe200078e0a03 */
[----:B------:R-:W-:Y:S01]  /*3c30*/  ISETP.GE.AND P3, PT, R6, RZ, PT ;  /* 0x000000ff0600720c */ /* 0x000fe20003f66270 */
[C---:B------:R-:W-:Y:S01]  /*3c40*/  IMAD R15, R0.reuse, R4, R15 ;  /* 0x00000004000f7224 */ /* 0x040fe200078e020f */
[----:B------:R-:W-:Y:S01]  /*3c50*/  IABS R19, R14 ;  /* 0x0000000e00137213 */ /* 0x000fe20000000000 */
[----:B------:R-:W-:Y:S01]  /*3c60*/  IMAD.MOV R21, RZ, RZ, -R21 ;  /* 0x000000ffff157224 */ /* 0x000fe200078e0a15 */
[----:B------:R0:W-:Y:S01]  /*3c70*/  STL [R1+0x198], R3 ;  /* 0x0001980301007387 */ /* 0x0001e20000100800 */
[----:B------:R-:W-:Y:S01]  /*3c80*/  @!P6 IMAD.IADD R11, R11, 0x1, -R0 ;  /* 0x000000010b0be824 */ /* 0x000fe200078e0a00 */
[C---:B------:R-:W-:Y:S01]  /*3c90*/  ISETP.GT.U32.AND P5, PT, R0.reuse, R15, PT ;  /* 0x0000000f0000720c */ /* 0x040fe20003fa4070 */
[----:B------:R-:W-:-:S02]  /*3ca0*/  IMAD R6, R0, R21, R17 ;  /* 0x0000001500067224 */ /* 0x000fc400078e0211 */
[----:B------:R-:W-:-:S03]  /*3cb0*/  IMAD.HI.U32 R18, R8, R19, RZ ;  /* 0x0000001308127227 */ /* 0x000fc600078e00ff */
[----:B------:R-:W-:Y:S01]  /*3cc0*/  ISETP.GT.U32.AND P6, PT, R0, R6, PT ;  /* 0x000000060000720c */ /* 0x000fe20003fc4070 */
[----:B------:R-:W-:Y:S02]  /*3cd0*/  IMAD.MOV R18, RZ, RZ, -R18 ;  /* 0x000000ffff127224 */ /* 0x000fe400078e0a12 */
[----:B0-----:R-:W-:Y:S02]  /*3ce0*/  IMAD.MOV.U32 R3, RZ, RZ, R9 ;  /* 0x000000ffff037224 */ /* 0x001fe400078e0009 */
[----:B------:R-:W-:-:S03]  /*3cf0*/  IMAD.HI.U32 R9, R8, R16, RZ ;  /* 0x0000001008097227 */ /* 0x000fc600078e00ff */
[----:B------:R-:W-:Y:S01]  /*3d00*/  @!P4 IADD3 R3, -R3, RZ, RZ ;  /* 0x000000ff0303c210 */ /* 0x000fe20007ffe1ff */
[----:B------:R-:W-:Y:S01]  /*3d10*/  VIADD R4, R7, 0x78 ;  /* 0x0000007807047836 */ /* 0x000fe20000000000 */
[C---:B------:R-:W-:Y:S01]  /*3d20*/  ISETP.GT.U32.AND P4, PT, R0.reuse, R2, PT ;  /* 0x000000020000720c */ /* 0x040fe20003f84070 */
[----:B------:R-:W-:Y:S02]  /*3d30*/  IMAD.MOV R9, RZ, RZ, -R9 ;  /* 0x000000ffff097224 */ /* 0x000fe400078e0a09 */
[----:B------:R0:W-:Y:S01]  /*3d40*/  STL [R1+0x158], R3 ;  /* 0x0001580301007387 */ /* 0x0001e20000100800 */
[----:B------:R-:W-:Y:S01]  /*3d50*/  IMAD.MOV.U32 R12, RZ, RZ, R10 ;  /* 0x000000ffff0c7224 */ /* 0x000fe200078e000a */
[----:B------:R-:W-:Y:S01]  /*3d60*/  IABS R17, R4 ;  /* 0x0000000400117213 */ /* 0x000fe20000000000 */
[----:B------:R-:W-:Y:S02]  /*3d70*/  IMAD R19, R0, R18, R19 ;  /* 0x0000001200137224 */ /* 0x000fe400078e0213 */
[----:B------:R-:W-:-:S02]  /*3d80*/  @!P5 IMAD.IADD R15, R15, 0x1, -R0 ;  /* 0x000000010f0fd824 */ /* 0x000fc400078e0a00 */
[C---:B------:R-:W-:Y:S02]  /*3d90*/  IMAD R16, R0.reuse, R9, R16 ;  /* 0x0000000900107224 */ /* 0x040fe400078e0210 */
[----:B------:R-:W-:Y:S01]  /*3da0*/  @!P0 IMAD.MOV R12, RZ, RZ, -R12 ;  /* 0x000000ffff0c8224 */ /* 0x000fe200078e0a0c */
[----:B------:R-:W-:Y:S01]  /*3db0*/  ISETP.GT.U32.AND P5, PT, R0, R15, PT ;  /* 0x0000000f0000720c */ /* 0x000fe20003fa4070 */
[----:B0-----:R-:W-:Y:S01]  /*3dc0*/  IMAD.MOV.U32 R3, RZ, RZ, R11 ;  /* 0x000000ffff037224 */ /* 0x001fe200078e000b */
[----:B------:R-:W-:Y:S01]  /*3dd0*/  ISETP.GE.AND P0, PT, R13, RZ, PT ;  /* 0x000000ff0d00720c */ /* 0x000fe20003f06270 */
[--C-:B------:R-:W-:Y:S01]  /*3de0*/  @!P4 IMAD.IADD R2, R2, 0x1, -R0.reuse ;  /* 0x000000010202c824 */ /* 0x100fe200078e0a00 */
[----:B------:R-:W-:Y:S01]  /*3df0*/  STL [R1+0x150], R12 ;  /* 0x0001500c01007387 */ /* 0x000fe20000100800 */
[----:B------:R-:W-:Y:S01]  /*3e00*/  @!P1 IMAD.MOV R3, RZ, RZ, -R3 ;  /* 0x000000ffff039224 */ /* 0x000fe200078e0a03 */
[----:B------:R-:W-:Y:S01]  /*3e10*/  ISETP.GT.U32.AND P1, PT, R0, R19, PT ;  /* 0x000000130000720c */ /* 0x000fe20003f24070 */
[----:B------:R-:W-:Y:S01]  /*3e20*/  @!P6 IMAD.IADD R6, R6, 0x1, -R0 ;  /* 0x000000010606e824 */ /* 0x000fe200078e0a00 */
[----:B------:R-:W-:Y:S01]  /*3e30*/  ISETP.GT.U32.AND P6, PT, R0, R16, PT ;  /* 0x000000100000720c */ /* 0x000fe20003fc4070 */
[----:B------:R-:W-:Y:S01]  /*3e40*/  IMAD.HI.U32 R10, R8, R17, RZ ;  /* 0x00000011080a7227 */ /* 0x000fe200078e00ff */
[----:B------:R0:W-:Y:S01]  /*3e50*/  STL [R1+0x14c], R3 ;  /* 0x00014c0301007387 */ /* 0x0001e20000100800 */
[----:B------:R-:W-:-:S02]  /*3e60*/  ISETP.GE.AND P4, PT, R14, RZ, PT ;  /* 0x000000ff0e00720c */ /* 0x000fc40003f86270 */
[----:B------:R-:W-:Y:S02]  /*3e70*/  IMAD.MOV R10, RZ, RZ, -R10 ;  /* 0x000000ffff0a7224 */ /* 0x000fe400078e0a0a */
[--C-:B------:R-:W-:Y:S01]  /*3e80*/  @!P5 IMAD.IADD R15, R15, 0x1, -R0.reuse ;  /* 0x000000010f0fd824 */ /* 0x100fe200078e0a00 */
[----:B------:R-:W-:Y:S01]  /*3e90*/  ISETP.GE.AND P5, PT, R5, RZ, PT ;  /* 0x000000ff0500720c */ /* 0x000fe20003fa6270 */
[----:B------:R-:W-:Y:S02]  /*3ea0*/  IMAD R9, R0, R10, R17 ;  /* 0x0000000a00097224 */ /* 0x000fe400078e0211 */
[----:B------:R-:W-:Y:S01]  /*3eb0*/  VIADD R17, R7, 0x76 ;  /* 0x0000007607117836 */ /* 0x000fe20000000000 */
[----:B0-----:R-:W-:Y:S01]  /*3ec0*/  MOV R3, R2 ;  /* 0x0000000200037202 */ /* 0x001fe20000000f00 */
[--C-:B------:R-:W-:Y:S02]  /*3ed0*/  @!P1 IMAD.IADD R19, R19, 0x1, -R0.reuse ;  /* 0x0000000113139824 */ /* 0x100fe400078e0a00 */
[----:B------:R-:W-:Y:S01]  /*3ee0*/  @!P6 IMAD.IADD R16, R16, 0x1, -R0 ;  /* 0x000000011010e824 */ /* 0x000fe200078e0a00 */
[----:B------:R-:W-:Y:S01]  /*3ef0*/  IABS R5, R17 ;  /* 0x0000001100057213 */ /* 0x000fe20000000000 */
[----:B------:R-:W-:Y:S01]  /*3f00*/  @!P2 IMAD.MOV R3, RZ, RZ, -R3 ;  /* 0x000000ffff03a224 */ /* 0x000fe200078e0a03 */
[C---:B------:R-:W-:Y:S01]  /*3f10*/  ISETP.GT.U32.AND P2, PT, R0.reuse, R6, PT ;  /* 0x000000060000720c */ /* 0x040fe20003f44070 */
[----:B------:R-:W-:Y:S01]  /*3f20*/  VIADD R2, R7, 0x72 ;  /* 0x0000007207027836 */ /* 0x000fe20000000000 */
[----:B------:R-:W-:Y:S01]  /*3f30*/  ISETP.GT.U32.AND P1, PT, R0, R19, PT ;  /* 0x000000130000720c */ /* 0x000fe20003f24070 */
[----:B------:R-:W-:Y:S01]  /*3f40*/  IMAD.HI.U32 R10, R8, R5, RZ ;  /* 0x00000005080a7227 */ /* 0x000fe200078e00ff */
[----:B------:R-:W-:Y:S01]  /*3f50*/  ISETP.GT.U32.AND P6, PT, R0, R16, PT ;  /* 0x000000100000720c */ /* 0x000fe20003fc4070 */
[----:B------:R0:W-:Y:S01]  /*3f60*/  STL [R1+0x148], R3 ;  /* 0x0001480301007387 */ /* 0x0001e20000100800 */
[----:B------:R-:W-:Y:S01]  /*3f70*/  IABS R14, R2 ;  /* 0x00000002000e7213 */ /* 0x000fe20000000000 */
[----:B------:R-:W-:-:S02]  /*3f80*/  IMAD.MOV R10, RZ, RZ, -R10 ;  /* 0x000000ffff0a7224 */ /* 0x000fc400078e0a0a */
[----:B------:R-:W-:Y:S02]  /*3f90*/  VIADD R18, R7, 0x74 ;  /* 0x0000007407127836 */ /* 0x000fe40000000000 */
[----:B------:R-:W-:Y:S02]  /*3fa0*/  IMAD R5, R0, R10, R5 ;  /* 0x0000000a00057224 */ /* 0x000fe400078e0205 */
[--C-:B------:R-:W-:Y:S01]  /*3fb0*/  @!P2 IMAD.IADD R6, R6, 0x1, -R0.reuse ;  /* 0x000000010606a824 */ /* 0x100fe200078e0a00 */
[----:B------:R-:W-:Y:S01]  /*3fc0*/  ISETP.GT.U32.AND P2, PT, R0, R9, PT ;  /* 0x000000090000720c */ /* 0x000fe20003f44070 */
[----:B------:R-:W-:Y:S01]  /*3fd0*/  @!P1 IMAD.IADD R19, R19, 0x1, -R0 ;  /* 0x0000000113139824 */ /* 0x000fe200078e0a00 */
[----:B------:R-:W-:Y:S01]  /*3fe0*/  IABS R20, R18 ;  /* 0x0000001200147213 */ /* 0x000fe20000000000 */
[----:B------:R-:W-:Y:S01]  /*3ff0*/  IMAD.MOV.U32 R12, RZ, RZ, R15 ;  /* 0x000000ffff0c7224 */ /* 0x000fe200078e000f */
[----:B------:R-:W-:Y:S01]  /*4000*/  ISETP.GE.AND P1, PT, R4, RZ, PT ;  /* 0x000000ff0400720c */ /* 0x000fe20003f26270 */
[----:B------:R-:W-:-:S04]  /*4010*/  IMAD.HI.U32 R4, R8, R14, RZ ;  /* 0x0000000e08047227 */ /* 0x000fc800078e00ff */
[----:B------:R-:W-:Y:S01]  /*4020*/  @!P6 IMAD.IADD R16, R16, 0x1, -R0 ;  /* 0x000000011010e824 */ /* 0x000fe200078e0a00 */
[----:B------:R-:W-:Y:S01]  /*4030*/  ISETP.GT.U32.AND P6, PT, R0, R5, PT ;  /* 0x000000050000720c */ /* 0x000fe20003fc4070 */
[----:B------:R-:W-:Y:S02]  /*4040*/  @!P3 IMAD.MOV R12, RZ, RZ, -R12 ;  /* 0x000000ffff0cb224 */ /* 0x000fe400078e0a0c */
[----:B------:R-:W-:Y:S01]  /*4050*/  VIADD R13, R7, 0x70 ;  /* 0x00000070070d7836 */ /* 0x000fe20000000000 */
[----:B------:R-:W-:Y:S01]  /*4060*/  @!P2 IADD3 R9, R9, -R0, RZ ;  /* 0x800000000909a210 */ /* 0x000fe20007ffe0ff */
[----:B------:R-:W-:Y:S01]  /*4070*/  IMAD.HI.U32 R21, R8, R20, RZ ;  /* 0x0000001408157227 */ /* 0x000fe200078e00ff */
[----:B------:R1:W-:Y:S01]  /*4080*/  STL [R1+0x120], R12 ;  /* 0x0001200c01007387 */ /* 0x0003e20000100800 */
[----:B------:R-:W-:Y:S02]  /*4090*/  ISETP.GE.AND P2, PT, R17, RZ, PT ;  /* 0x000000ff1100720c */ /* 0x000fe40003f46270 */
[----:B------:R-:W-:Y:S01]  /*40a0*/  IMAD.MOV R4, RZ, RZ, -R4 ;  /* 0x000000ffff047224 */ /* 0x000fe200078e0a04 */
[----:B------:R-:W-:Y:S01]  /*40b0*/  IABS R11, R13 ;  /* 0x0000000d000b7213 */ /* 0x000fe20000000000 */
[----:B0-----:R-:W-:Y:S01]  /*40c0*/  IMAD.MOV.U32 R3, RZ, RZ, R6 ;  /* 0x000000ffff037224 */ /* 0x001fe200078e0006 */
[----:B------:R-:W-:Y:S01]  /*40d0*/  ISETP.GT.U32.AND P3, PT, R0, R9, PT ;  /* 0x000000090000720c */ /* 0x000fe20003f64070 */
[----:B------:R-:W-:-:S02]  /*40e0*/  IMAD.MOV R21, RZ, RZ, -R21 ;  /* 0x000000ffff157224 */ /* 0x000fc400078e0a15 */
[C---:B------:R-:W-:Y:S02]  /*40f0*/  IMAD R14, R0.reuse, R4, R14 ;  /* 0x00000004000e7224 */ /* 0x040fe400078e020e */
[----:B-1----:R-:W-:Y:S02]  /*4100*/  IMAD.MOV.U32 R12, RZ, RZ, R19 ;  /* 0x000000ffff0c7224 */ /* 0x002fe400078e0013 */
[----:B------:R-:W-:Y:S02]  /*4110*/  @!P0 IMAD.MOV R3, RZ, RZ, -R3 ;  /* 0x000000ffff038224 */ /* 0x000fe400078e0a03 */
[C---:B------:R-:W-:Y:S02]  /*4120*/  IMAD R17, R0.reuse, R21, R20 ;  /* 0x0000001500117224 */ /* 0x040fe400078e0214 */
[----:B------:R-:W-:Y:S01]  /*4130*/  @!P4 IMAD.MOV R12, RZ, RZ, -R12 ;  /* 0x000000ffff0cc224 */ /* 0x000fe200078e0a0c */
[----:B------:R-:W-:Y:S01]  /*4140*/  ISETP.GT.U32.AND P4, PT, R0, R14, PT ;  /* 0x0000000e0000720c */ /* 0x000fe20003f84070 */
[----:B------:R-:W-:Y:S01]  /*4150*/  IMAD.HI.U32 R10, R8, R11, RZ ;  /* 0x0000000b080a7227 */ /* 0x000fe200078e00ff */
[----:B------:R0:W-:Y:S03]  /*4160*/  STL [R1+0x118], R3 ;  /* 0x0001180301007387 */ /* 0x0001e60000100800 */
[----:B------:R-:W-:Y:S01]  /*4170*/  @!P6 IMAD.IADD R5, R5, 0x1, -R0 ;  /* 0x000000010505e824 */ /* 0x000fe200078e0a00 */
[C---:B------:R-:W-:Y:S01]  /*4180*/  ISETP.GT.U32.AND P6, PT, R0.reuse, R17, PT ;  /* 0x000000110000720c */ /* 0x040fe20003fc4070 */
[----:B------:R-:W-:Y:S01]  /*4190*/  VIADD R4, R7, 0x6e ;  /* 0x0000006e07047836 */ /* 0x000fe20000000000 */
[----:B------:R-:W-:Y:S01]  /*41a0*/  STL [R1+0x110], R12 ;  /* 0x0001100c01007387 */ /* 0x000fe20000100800 */
[----:B------:R-:W-:Y:S01]  /*41b0*/  IMAD.MOV R10, RZ, RZ, -R10 ;  /* 0x000000ffff0a7224 */ /* 0x000fe200078e0a0a */
[----:B------:R-:W-:Y:S01]  /*41c0*/  ISETP.GT.U32.AND P0, PT, R0, R5, PT ;  /* 0x000000050000720c */ /* 0x000fe20003f04070 */
[----:B------:R-:W-:Y:S01]  /*41d0*/  @!P3 IMAD.IADD R9, R9, 0x1, -R0 ;  /* 0x000000010909b824 */ /* 0x000fe200078e0a00 */
[----:B------:R-:W-:Y:S01]  /*41e0*/  IABS R15, R4 ;  /* 0x00000004000f7213 */ /* 0x000fe20000000000 */
[----:B0-----:R-:W-:-:S02]  /*41f0*/  IMAD.MOV.U32 R3, RZ, RZ, R16 ;  /* 0x000000ffff037224 */ /* 0x001fc400078e0010 */
[----:B------:R-:W-:Y:S02]  /*4200*/  IMAD R11, R0, R10, R11 ;  /* 0x0000000a000b7224 */ /* 0x000fe400078e020b */
[----:B------:R-:W-:Y:S01]  /*4210*/  @!P5 IMAD.MOV R3, RZ, RZ, -R3 ;  /* 0x000000ffff03d224 */ /* 0x000fe200078e0a03 */
[----:B------:R-:W-:Y:S01]  /*4220*/  ISETP.GE.AND P5, PT, R18, RZ, PT ;  /* 0x000000ff1200720c */ /* 0x000fe20003fa6270 */
[----:B------:R-:W-:Y:S01]  /*4230*/  VIADD R10, R7, 0x6c ;  /* 0x0000006c070a7836 */ /* 0x000fe20000000000 */
[----:B------:R-:W-:Y:S01]  /*4240*/  ISETP.GT.U32.AND P3, PT, R0, R11, PT ;  /* 0x0000000b0000720c */ /* 0x000fe20003f64070 */
[----:B------:R-:W-:Y:S01]  /*4250*/  IMAD.HI.U32 R16, R8, R15, RZ ;  /* 0x0000000f08107227 */ /* 0x000fe200078e00ff */
[----:B------:R0:W-:Y:S02]  /*4260*/  STL [R1+0x144], R3 ;  /* 0x0001440301007387 */ /* 0x0001e40000100800 */
[----:B------:R-:W-:Y:S01]  /*4270*/  IABS R6, R10 ;  /* 0x0000000a00067213 */ /* 0x000fe20000000000 */
[--C-:B------:R-:W-:Y:S01]  /*4280*/  @!P4 IMAD.IADD R14, R14, 0x1, -R0.reuse ;  /* 0x000000010e0ec824 */ /* 0x100fe200078e0a00 */
[----:B------:R-:W-:Y:S01]  /*4290*/  IADD3 R16, -R16, RZ, RZ ;  /* 0x000000ff10107210 */ /* 0x000fe20007ffe1ff */
[--C-:B------:R-:W-:Y:S01]  /*42a0*/  @!P6 IMAD.IADD R17, R17, 0x1, -R0.reuse ;  /* 0x000000011111e824 */ /* 0x100fe200078e0a00 */
[----:B------:R-:W-:Y:S01]  /*42b0*/  ISETP.GE.AND P6, PT, R13, RZ, PT ;  /* 0x000000ff0d00720c */ /* 0x000fe20003fc6270 */
[----:B------:R-:W-:Y:S01]  /*42c0*/  @!P0 IMAD.IADD R5, R5, 0x1, -R0 ;  /* 0x0000000105058824 */ /* 0x000fe200078e0a00 */
[----:B------:R-:W-:Y:S01]  /*42d0*/  ISETP.GE.AND P0, PT, R2, RZ, PT ;  /* 0x000000ff0200720c */ /* 0x000fe20003f06270 */
[----:B------:R-:W-:Y:S01]  /*42e0*/  IMAD.HI.U32 R13, R8, R6, RZ ;  /* 0x00000006080d7227 */ /* 0x000fe200078e00ff */
[----:B------:R-:W-:-:S03]  /*42f0*/  ISETP.GT.U32.AND P4, PT, R0, R17, PT ;  /* 0x000000110000720c */ /* 0x000fc60003f84070 */
[----:B0-----:R-:W-:Y:S02]  /*4300*/  IMAD.MOV.U32 R3, RZ, RZ, R9 ;  /* 0x000000ffff037224 */ /* 0x001fe400078e0009 */
[C---:B------:R-:W-:Y:S02]  /*4310*/  IMAD R2, R0.reuse, R16, R15 ;  /* 0x0000001000027224 */ /* 0x040fe400078e020f */
[----:B------:R-:W-:Y:S01]  /*4320*/  @!P1 IMAD.MOV R3, RZ, RZ, -R3 ;  /* 0x000000ffff039224 */ /* 0x000fe200078e0a03 */
[C---:B------:R-:W-:Y:S01]  /*4330*/  ISETP.GT.U32.AND P1, PT, R0.reuse, R14, PT ;  /* 0x0000000e0000720c */ /* 0x040fe20003f24070 */
[----:B------:R-:W-:Y:S02]  /*4340*/  IMAD.MOV R13, RZ, RZ, -R13 ;  /* 0x000000ffff0d7224 */ /* 0x000fe400078e0a0d */
[----:B------:R-:W-:Y:S01]  /*4350*/  @!P3 IMAD.IADD R11, R11, 0x1, -R0 ;  /* 0x000000010b0bb824 */ /* 0x000fe200078e0a00 */
[----:B------:R0:W-:Y:S01]  /*4360*/  STL [R1+0x128], R3 ;  /* 0x0001280301007387 */ /* 0x0001e20000100800 */
[----:B------:R-:W-:-:S02]  /*4370*/  IMAD R6, R0, R13, R6 ;  /* 0x0000000d00067224 */ /* 0x000fc400078e0206 */
[C---:B------:R-:W-:Y:S01]  /*4380*/  VIADD R16, R7.reuse, 0x6a ;  /* 0x0000006a07107836 */ /* 0x040fe20000000000 */
[----:B------:R-:W-:Y:S01]  /*4390*/  ISETP.GT.U32.AND P3, PT, R0, R11, PT ;  /* 0x0000000b0000720c */ /* 0x000fe20003f64070 */
[----:B------:R-:W-:Y:S02]  /*43a0*/  VIADD R9, R7, 0x68 ;  /* 0x0000006807097836 */ /* 0x000fe40000000000 */
[--C-:B------:R-:W-:Y:S01]  /*43b0*/  @!P4 IMAD.IADD R17, R17, 0x1, -R0.reuse ;  /* 0x000000011111c824 */ /* 0x100fe200078e0a00 */
[----:B------:R-:W-:Y:S01]  /*43c0*/  ISETP.GE.AND P4, PT, R4, RZ, PT ;  /* 0x000000ff0400720c */ /* 0x000fe20003f86270 */
[C---:B------:R-:W-:Y:S01]  /*43d0*/  VIADD R20, R7.reuse, 0x5a ;  /* 0x0000005a07147836 */ /* 0x040fe20000000000 */
[----:B------:R-:W-:Y:S01]  /*43e0*/  @!P1 IADD3 R14, R14, -R0, RZ ;  /* 0x800000000e0e9210 */ /* 0x000fe20007ffe0ff */
[----:B0-----:R-:W-:Y:S01]  /*43f0*/  IMAD.MOV.U32 R3, RZ, RZ, R5 ;  /* 0x000000ffff037224 */ /* 0x001fe200078e0005 */
[C---:B------:R-:W-:Y:S01]  /*4400*/  ISETP.GT.U32.AND P1, PT, R0.reuse, R6, PT ;  /* 0x000000060000720c */ /* 0x040fe20003f24070 */
[----:B------:R-:W-:Y:S01]  /*4410*/  VIADD R21, R7, 0x58 ;  /* 0x0000005807157836 */ /* 0x000fe20000000000 */
[----:B------:R-:W-:Y:S01]  /*4420*/  IABS R5, R16 ;  /* 0x0000001000057213 */ /* 0x000fe20000000000 */
[----:B------:R-:W-:Y:S01]  /*4430*/  @!P2 IMAD.MOV R3, RZ, RZ, -R3 ;  /* 0x000000ffff03a224 */ /* 0x000fe200078e0a03 */
[----:B------:R-:W-:Y:S01]  /*4440*/  ISETP.GT.U32.AND P2, PT, R0, R2, PT ;  /* 0x000000020000720c */ /* 0x000fe20003f44070 */
[----:B------:R-:W-:Y:S01]  /*4450*/  @!P3 IMAD.IADD R11, R11, 0x1, -R0 ;  /* 0x000000010b0bb824 */ /* 0x000fe200078e0a00 */
[----:B------:R-:W-:Y:S01]  /*4460*/  IABS R4, R9 ;  /* 0x0000000900047213 */ /* 0x000fe20000000000 */
[----:B------:R-:W-:Y:S01]  /*4470*/  IMAD.HI.U32 R15, R8, R5, RZ ;  /* 0x00000005080f7227 */ /* 0x000fe200078e00ff */
[----:B------:R0:W-:Y:S01]  /*4480*/  STL [R1+0x140], R3 ;  /* 0x0001400301007387 */ /* 0x0001e20000100800 */
[----:B------:R-:W-:-:S02]  /*4490*/  ISETP.GE.AND P3, PT, R10, RZ, PT ;  /* 0x000000ff0a00720c */ /* 0x000fc40003f66270 */
[----:B------:R-:W-:-:S04]  /*44a0*/  IMAD.HI.U32 R13, R8, R4, RZ ;  /* 0x00000004080d7227 */ /* 0x000fc800078e00ff */
[--C-:B------:R-:W-:Y:S02]  /*44b0*/  @!P1 IMAD.IADD R6, R6, 0x1, -R0.reuse ;  /* 0x0000000106069824 */ /* 0x100fe400078e0a00 */
[----:B------:R-:W-:Y:S01]  /*44c0*/  @!P2 IMAD.IADD R2, R2, 0x1, -R0 ;  /* 0x000000010202a824 */ /* 0x000fe200078e0a00 */
[----:B------:R-:W-:Y:S01]  /*44d0*/  ISETP.GE.AND P2, PT, R16, RZ, PT ;  /* 0x000000ff1000720c */ /* 0x000fe20003f46270 */
[----:B0-----:R-:W-:Y:S02]  /*44e0*/  IMAD.MOV.U32 R3, RZ, RZ, R17 ;  /* 0x000000ffff037224 */ /* 0x001fe400078e0011 */
[----:B------:R-:W-:Y:S01]  /*44f0*/  IMAD.MOV R15, RZ, RZ, -R15 ;  /* 0x000000ffff0f7224 */ /* 0x000fe200078e0a0f */
[C---:B------:R-:W-:Y:S01]  /*4500*/  ISETP.GT.U32.AND P1, PT, R0.reuse, R2, PT ;  /* 0x000000020000720c */ /* 0x040fe20003f24070 */
[----:B------:R-:W-:Y:S01]  /*4510*/  @!P5 IMAD.MOV R3, RZ, RZ, -R3 ;  /* 0x000000ffff03d224 */ /* 0x000fe200078e0a03 */
[----:B------:R-:W-:Y:S01]  /*4520*/  ISETP.GT.U32.AND P5, PT, R0, R6, PT ;  /* 0x000000060000720c */ /* 0x000fe20003fa4070 */
[----:B------:R-:W-:-:S02]  /*4530*/  IMAD.MOV R13, RZ, RZ, -R13 ;  /* 0x000000ffff0d7224 */ /* 0x000fc400078e0a0d */
[----:B------:R-:W-:Y:S01]  /*4540*/  IMAD.MOV.U32 R12, RZ, RZ, R14 ;  /* 0x000000ffff0c7224 */ /* 0x000fe200078e000e */
[----:B------:R0:W-:Y:S01]  /*4550*/  STL [R1+0x12c], R3 ;  /* 0x00012c0301007387 */ /* 0x0001e20000100800 */
[----:B------:R-:W-:Y:S02]  /*4560*/  VIADD R10, R7, 0x66 ;  /* 0x00000066070a7836 */ /* 0x000fe40000000000 */
[C---:B------:R-:W-:Y:S02]  /*4570*/  IMAD R5, R0.reuse, R15, R5 ;  /* 0x0000000f00057224 */ /* 0x040fe400078e0205 */
[C---:B------:R-:W-:Y:S01]  /*4580*/  IMAD R4, R0.reuse, R13, R4 ;  /* 0x0000000d00047224 */ /* 0x040fe200078e0204 */
[----:B------:R-:W-:Y:S01]  /*4590*/  IABS R16, R10 ;  /* 0x0000000a00107213 */ /* 0x000fe20000000000 */
[----:B------:R-:W-:Y:S01]  /*45a0*/  @!P0 IMAD.MOV R12, RZ, RZ, -R12 ;  /* 0x000000ffff0c8224 */ /* 0x000fe200078e0a0c */
[----:B------:R-:W-:Y:S01]  /*45b0*/  ISETP.GT.U32.AND P0, PT, R0, R5, PT ;  /* 0x000000050000720c */ /* 0x000fe20003f04070 */
[----:B------:R-:W-:Y:S01]  /*45c0*/  @!P1 IMAD.IADD R2, R2, 0x1, -R0 ;  /* 0x0000000102029824 */ /* 0x000fe200078e0a00 */
[----:B------:R-:W-:Y:S01]  /*45d0*/  ISETP.GT.U32.AND P1, PT, R0, R4, PT ;  /* 0x000000040000720c */ /* 0x000fe20003f24070 */
[----:B0-----:R-:W-:Y:S01]  /*45e0*/  IMAD.MOV.U32 R3, RZ, RZ, R11 ;  /* 0x000000ffff037224 */ /* 0x001fe200078e000b */
[----:B------:R-:W-:Y:S01]  /*45f0*/  STL [R1+0x134], R12 ;  /* 0x0001340c01007387 */ /* 0x000fe20000100800 */
[----:B------:R-:W-:-:S04]  /*4600*/  IMAD.HI.U32 R11, R8, R16, RZ ;  /* 0x00000010080b7227 */ /* 0x000fc800078e00ff */
[----:B------:R-:W-:Y:S01]  /*4610*/  @!P6 IMAD.MOV R3, RZ, RZ, -R3 ;  /* 0x000000ffff03e224 */ /* 0x000fe200078e0a03 */
[----:B------:R-:W-:Y:S01]  /*4620*/  IADD3 R11, -R11, RZ, RZ ;  /* 0x000000ff0b0b7210 */ /* 0x000fe20007ffe1ff */
[--C-:B------:R-:W-:Y:S01]  /*4630*/  @!P5 IMAD.IADD R6, R6, 0x1, -R0.reuse ;  /* 0x000000010606d824 */ /* 0x100fe200078e0a00 */
[----:B------:R-:W-:Y:S01]  /*4640*/  ISETP.GE.AND P5, PT, R10, RZ, PT ;  /* 0x000000ff0a00720c */ /* 0x000fe20003fa6270 */
[----:B------:R-:W-:Y:S01]  /*4650*/  @!P0 IMAD.IADD R5, R5, 0x1, -R0 ;  /* 0x0000000105058824 */ /* 0x000fe200078e0a00 */
[----:B------:R0:W-:Y:S01]  /*4660*/  STL [R1+0x138], R3 ;  /* 0x0001380301007387 */ /* 0x0001e20000100800 */
[----:B------:R-:W-:Y:S01]  /*4670*/  IMAD R16, R0, R11, R16 ;  /* 0x0000000b00107224 */ /* 0x000fe200078e0210 */
[----:B------:R-:W-:Y:S01]  /*4680*/  ISETP.GE.AND P6, PT, R9, RZ, PT ;  /* 0x000000ff0900720c */ /* 0x000fe20003fc6270 */
[----:B------:R-:W-:Y:S01]  /*4690*/  @!P1 IMAD.IADD R4, R4, 0x1, -R0 ;  /* 0x0000000104049824 */ /* 0x000fe200078e0a00 */
[----:B------:R-:W-:Y:S01]  /*46a0*/  ISETP.GT.U32.AND P0, PT, R0, R5, PT ;  /* 0x000000050000720c */ /* 0x000fe20003f04070 */
[----:B------:R-:W-:-:S02]  /*46b0*/  VIADD R10, R7, 0x64 ;  /* 0x00000064070a7836 */ /* 0x000fc40000000000 */
[C---:B------:R-:W-:Y:S01]  /*46c0*/  VIADD R11, R7.reuse, 0x62 ;  /* 0x00000062070b7836 */ /* 0x040fe20000000000 */
[----:B------:R-:W-:Y:S01]  /*46d0*/  ISETP.GT.U32.AND P1, PT, R0, R4, PT ;  /* 0x000000040000720c */ /* 0x000fe20003f24070 */
[C---:B------:R-:W-:Y:S02]  /*46e0*/  VIADD R14, R7.reuse, 0x56 ;  /* 0x00000056070e7836 */ /* 0x040fe40000000000 */
[----:B0-----:R-:W-:Y:S01]  /*46f0*/  IMAD.MOV.U32 R3, RZ, RZ, R2 ;  /* 0x000000ffff037224 */ /* 0x001fe200078e0002 */
[----:B------:R-:W-:Y:S01]  /*4700*/  IABS R15, R11 ;  /* 0x0000000b000f7213 */ /* 0x000fe20000000000 */
[----:B------:R-:W-:Y:S02]  /*4710*/  VIADD R2, R7, 0x60 ;  /* 0x0000006007027836 */ /* 0x000fe40000000000 */
[----:B------:R-:W-:Y:S01]  /*4720*/  @!P4 IMAD.MOV R3, RZ, RZ, -R3 ;  /* 0x000000ffff03c224 */ /* 0x000fe200078e0a03 */
[----:B------:R-:W-:Y:S01]  /*4730*/  ISETP.GE.AND P4, PT, R10, RZ, PT ;  /* 0x000000ff0a00720c */ /* 0x000fe20003f86270 */
[----:B------:R-:W-:Y:S01]  /*4740*/  @!P0 IMAD.IADD R5, R5, 0x1, -R0 ;  /* 0x0000000105058824 */ /* 0x000fe200078e0a00 */
[----:B------:R-:W-:Y:S01]  /*4750*/  IABS R10, R10 ;  /* 0x0000000a000a7213 */ /* 0x000fe20000000000 */
[----:B------:R-:W-:Y:S01]  /*4760*/  IMAD.HI.U32 R9, R8, R15, RZ ;  /* 0x0000000f08097227 */ /* 0x000fe200078e00ff */
[----:B------:R0:W-:Y:S01]  /*4770*/  STL [R1+0x13c], R3 ;  /* 0x00013c0301007387 */ /* 0x0001e20000100800 */
[----:B------:R-:W-:-:S02]  /*4780*/  ISETP.GE.AND P0, PT, R11, RZ, PT ;  /* 0x000000ff0b00720c */ /* 0x000fc40003f06270 */
[----:B------:R-:W-:Y:S01]  /*4790*/  IMAD.HI.U32 R13, R8, R10, RZ ;  /* 0x0000000a080d7227 */ /* 0x000fe200078e00ff */
[----:B------:R-:W-:-:S03]  /*47a0*/  IABS R17, R2 ;  /* 0x0000000200117213 */ /* 0x000fc60000000000 */
[----:B------:R-:W-:Y:S01]  /*47b0*/  @!P1 IMAD.IADD R4, R4, 0x1, -R0 ;  /* 0x0000000104049824 */ /* 0x000fe200078e0a00 */
[----:B------:R-:W-:Y:S01]  /*47c0*/  IADD3 R11, -R13, RZ, RZ ;  /* 0x000000ff0d0b7210 */ /* 0x000fe20007ffe1ff */
[----:B------:R-:W-:Y:S01]  /*47d0*/  IMAD.MOV R9, RZ, RZ, -R9 ;  /* 0x000000ffff097224 */ /* 0x000fe200078e0a09 */
[----:B------:R-:W-:Y:S01]  /*47e0*/  ISETP.GE.AND P1, PT, R2, RZ, PT ;  /* 0x000000ff0200720c */ /* 0x000fe20003f26270 */
[----:B0-----:R-:W-:Y:S02]  /*47f0*/  IMAD.MOV.U32 R3, RZ, RZ, R6 ;  /* 0x000000ffff037224 */ /* 0x001fe400078e0006 */
[C---:B------:R-:W-:Y:S01]  /*4800*/  IMAD R2, R0.reuse, R11, R10 ;  /* 0x0000000b00027224 */ /* 0x040fe200078e020a */
[----:B------:R-:W-:Y:S01]  /*4810*/  IABS R11, R22 ;  /* 0x00000016000b7213 */ /* 0x000fe20000000000 */
[----:B------:R-:W-:Y:S01]  /*4820*/  @!P3 IMAD.MOV R3, RZ, RZ, -R3 ;  /* 0x000000ffff03b224 */ /* 0x000fe200078e0a03 */
[C---:B------:R-:W-:Y:S01]  /*4830*/  ISETP.GT.U32.AND P3, PT, R0.reuse, R16, PT ;  /* 0x000000100000720c */ /* 0x040fe20003f64070 */
[----:B------:R-:W-:Y:S01]  /*4840*/  IMAD R15, R0, R9, R15 ;  /* 0x00000009000f7224 */ /* 0x000fe200078e020f */
[----:B------:R-:W-:Y:S01]  /*4850*/  IABS R10, R20 ;  /* 0x00000014000a7213 */ /* 0x000fe20000000000 */
[----:B------:R-:W-:Y:S01]  /*4860*/  VIADD R13, R7, 0x5e ;  /* 0x0000005e070d7836 */ /* 0x000fe20000000000 */
[----:B------:R0:W-:Y:S01]  /*4870*/  STL [R1+0x180], R3 ;  /* 0x0001800301007387 */ /* 0x0001e20000100800 */
[----:B------:R-:W-:Y:S01]  /*4880*/  IMAD.MOV.U32 R12, RZ, RZ, R5 ;  /* 0x000000ffff0c7224 */ /* 0x000fe200078e0005 */
[----:B------:R-:W-:Y:S01]  /*4890*/  IABS R9, R21 ;  /* 0x0000001500097213 */ /* 0x000fe20000000000 */
[----:B------:R-:W-:Y:S01]  /*48a0*/  IMAD.HI.U32 R6, R8, R17, RZ ;  /* 0x0000001108067227 */ /* 0x000fe200078e00ff */
[----:B------:R-:W-:-:S03]  /*48b0*/  IABS R5, R14 ;  /* 0x0000000e00057213 */ /* 0x000fc60000000000 */
[----:B------:R-:W-:Y:S01]  /*48c0*/  @!P2 IMAD.MOV R12, RZ, RZ, -R12 ;  /* 0x000000ffff0ca224 */ /* 0x000fe200078e0a0c */
[----:B------:R-:W-:Y:S01]  /*48d0*/  ISETP.GE.AND P2, PT, R13, RZ, PT ;  /* 0x000000ff0d00720c */ /* 0x000fe20003f46270 */
[----:B------:R-:W-:Y:S01]  /*48e0*/  @!P3 IMAD.IADD R16, R16, 0x1, -R0 ;  /* 0x000000011010b824 */ /* 0x000fe200078e0a00 */
[----:B------:R-:W-:Y:S01]  /*48f0*/  IABS R13, R13 ;  /* 0x0000000d000d7213 */ /* 0x000fe20000000000 */
[----:B0-----:R-:W-:Y:S01]  /*4900*/  IMAD.MOV.U32 R3, RZ, RZ, R4 ;  /* 0x000000ffff037224 */ /* 0x001fe200078e0004 */
[----:B------:R-:W-:Y:S01]  /*4910*/  STL [R1+0x130], R12 ;  /* 0x0001300c01007387 */ /* 0x000fe20000100800 */
[----:B------:R-:W-:Y:S01]  /*4920*/  IMAD.MOV R6, RZ, RZ, -R6 ;  /* 0x000000ffff067224 */ /* 0x000fe200078e0a06 */
[----:B------:R-:W-:Y:S01]  /*4930*/  ISETP.GT.U32.AND P3, PT, R0, R16, PT ;  /* 0x000000100000720c */ /* 0x000fe20003f64070 */
[----:B------:R-:W-:Y:S01]  /*4940*/  IMAD.HI.U32 R18, R8, R13, RZ ;  /* 0x0000000d08127227 */ /* 0x000fe200078e00ff */
[----:B------:R-:W-:Y:S02]  /*4950*/  @!P6 IADD3 R3, -R3, RZ, RZ ;  /* 0x000000ff0303e210 */ /* 0x000fe40007ffe1ff */
[----:B------:R-:W-:Y:S01]  /*4960*/  ISETP.GT.U32.AND P6, PT, R0, R2, PT ;  /* 0x000000020000720c */ /* 0x000fe20003fc4070 */
[----:B------:R-:W-:-:S02]  /*4970*/  IMAD.MOV R18, RZ, RZ, -R18 ;  /* 0x000000ffff127224 */ /* 0x000fc400078e0a12 */
[----:B------:R0:W-:Y:S01]  /*4980*/  STL [R1+0x16c], R3 ;  /* 0x00016c0301007387 */ /* 0x0001e20000100800 */
[C---:B------:R-:W-:Y:S02]  /*4990*/  IMAD R17, R0.reuse, R6, R17 ;  /* 0x0000000600117224 */ /* 0x040fe400078e0211 */
[----:B------:R-:W-:Y:S02]  /*49a0*/  IMAD R13, R0, R18, R13 ;  /* 0x00000012000d7224 */ /* 0x000fe400078e020d */
[----:B------:R-:W-:-:S04]  /*49b0*/  IMAD.HI.U32 R6, R8, R11, RZ ;  /* 0x0000000b08067227 */ /* 0x000fc800078e00ff */
[--C-:B------:R-:W-:Y:S01]  /*49c0*/  @!P3 IMAD.IADD R16, R16, 0x1, -R0.reuse ;  /* 0x000000011010b824 */ /* 0x100fe200078e0a00 */
[----:B------:R-:W-:Y:S01]  /*49d0*/  ISETP.GT.U32.AND P3, PT, R0, R15, PT ;  /* 0x0000000f0000720c */ /* 0x000fe20003f64070 */
[----:B------:R-:W-:Y:S02]  /*49e0*/  @!P6 IMAD.IADD R2, R2, 0x1, -R0 ;  /* 0x000000010202e824 */ /* 0x000fe400078e0a00 */
[----:B0-----:R-:W-:Y:S02]  /*49f0*/  IMAD.MOV.U32 R3, RZ, RZ, R16 ;  /* 0x000000ffff037224 */ /* 0x001fe400078e0010 */
[----:B------:R-:W-:Y:S01]  /*4a00*/  IMAD.MOV R6, RZ, RZ, -R6 ;  /* 0x000000ffff067224 */ /* 0x000fe200078e0a06 */
[C---:B------:R-:W-:Y:S01]  /*4a10*/  ISETP.GT.U32.AND P6, PT, R0.reuse, R2, PT ;  /* 0x000000020000720c */ /* 0x040fe20003fc4070 */
[----:B------:R-:W-:Y:S01]  /*4a20*/  @!P5 IMAD.MOV R3, RZ, RZ, -R3 ;  /* 0x000000ffff03d224 */ /* 0x000fe200078e0a03 */
[----:B------:R-:W-:Y:S01]  /*4a30*/  ISETP.GT.U32.AND P5, PT, R0, R17, PT ;  /* 0x000000110000720c */ /* 0x000fe20003fa4070 */
[----:B------:R-:W-:-:S03]  /*4a40*/  IMAD.HI.U32 R4, R8, R10, RZ ;  /* 0x0000000a08047227 */ /* 0x000fc600078e00ff */
[----:B------:R0:W-:Y:S01]  /*4a50*/  STL [R1+0x164], R3 ;  /* 0x0001640301007387 */ /* 0x0001e20000100800 */
[----:B------:R-:W-:Y:S02]  /*4a60*/  @!P3 IMAD.IADD R15, R15, 0x1, -R0 ;  /* 0x000000010f0fb824 */ /* 0x000fe400078e0a00 */
[C---:B------:R-:W-:Y:S02]  /*4a70*/  IMAD R11, R0.reuse, R6, R11 ;  /* 0x00000006000b7224 */ /* 0x040fe400078e020b */
[----:B------:R-:W-:Y:S01]  /*4a80*/  IMAD.MOV R16, RZ, RZ, -R4 ;  /* 0x000000ffff107224 */ /* 0x000fe200078e0a04 */
[----:B------:R-:W-:Y:S01]  /*4a90*/  ISETP.GT.U32.AND P3, PT, R0, R15, PT ;  /* 0x0000000f0000720c */ /* 0x000fe20003f64070 */
[----:B------:R-:W-:Y:S01]  /*4aa0*/  @!P6 IMAD.IADD R2, R2, 0x1, -R0 ;  /* 0x000000010202e824 */ /* 0x000fe200078e0a00 */
[C---:B------:R-:W-:Y:S01]  /*4ab0*/  ISETP.GT.U32.AND P6, PT, R0.reuse, R13, PT ;  /* 0x0000000d0000720c */ /* 0x040fe20003fc4070 */
[----:B------:R-:W-:Y:S01]  /*4ac0*/  IMAD R10, R0, R16, R10 ;  /* 0x00000010000a7224 */ /* 0x000fe200078e020a */
[----:B------:R-:W-:Y:S01]  /*4ad0*/  @!P5 IADD3 R17, R17, -R0, RZ ;  /* 0x800000001111d210 */ /* 0x000fe20007ffe0ff */
[----:B------:R-:W-:-:S03]  /*4ae0*/  IMAD.HI.U32 R6, R8, R9, RZ ;  /* 0x0000000908067227 */ /* 0x000fc600078e00ff */
[C---:B------:R-:W-:Y:S01]  /*4af0*/  ISETP.GT.U32.AND P5, PT, R0.reuse, R10, PT ;  /* 0x0000000a0000720c */ /* 0x040fe20003fa4070 */
[----:B------:R-:W-:Y:S02]  /*4b00*/  IMAD.MOV R6, RZ, RZ, -R6 ;  /* 0x000000ffff067224 */ /* 0x000fe400078e0a06 */
[----:B0-----:R-:W-:Y:S02]  /*4b10*/  IMAD.MOV.U32 R3, RZ, RZ, R2 ;  /* 0x000000ffff037224 */ /* 0x001fe400078e0002 */
[--C-:B------:R-:W-:Y:S01]  /*4b20*/  @!P3 IMAD.IADD R15, R15, 0x1, -R0.reuse ;  /* 0x000000010f0fb824 */ /* 0x100fe200078e0a00 */
[C---:B------:R-:W-:Y:S01]  /*4b30*/  ISETP.GT.U32.AND P3, PT, R0.reuse, R11, PT ;  /* 0x0000000b0000720c */ /* 0x040fe20003f64070 */
[----:B------:R-:W-:Y:S01]  /*4b40*/  @!P6 IMAD.IADD R13, R13, 0x1, -R0 ;  /* 0x000000010d0de824 */ /* 0x000fe200078e0a00 */
[C---:B------:R-:W-:Y:S01]  /*4b50*/  ISETP.GT.U32.AND P6, PT, R0.reuse, R17, PT ;  /* 0x000000110000720c */ /* 0x040fe20003fc4070 */
[----:B------:R-:W-:Y:S02]  /*4b60*/  IMAD R9, R0, R6, R9 ;  /* 0x0000000600097224 */ /* 0x000fe400078e0209 */
[----:B------:R-:W-:-:S02]  /*4b70*/  @!P4 IMAD.MOV R3, RZ, RZ, -R3 ;  /* 0x000000ffff03c224 */ /* 0x000fc400078e0a03 */
[--C-:B------:R-:W-:Y:S02]  /*4b80*/  @!P5 IMAD.IADD R10, R10, 0x1, -R0.reuse ;  /* 0x000000010a0ad824 */ /* 0x100fe400078e0a00 */
[----:B------:R-:W-:Y:S01]  /*4b90*/  IMAD.HI.U32 R4, R8, R5, RZ ;  /* 0x0000000508047227 */ /* 0x000fe200078e00ff */
[----:B------:R0:W-:Y:S02]  /*4ba0*/  STL [R1+0x10c], R3 ;  /* 0x00010c0301007387 */ /* 0x0001e40000100800 */
[C---:B------:R-:W-:Y:S01]  /*4bb0*/  ISETP.GT.U32.AND P4, PT, R0.reuse, R10, PT ;  /* 0x0000000a0000720c */ /* 0x040fe20003f84070 */
[--C-:B------:R-:W-:Y:S01]  /*4bc0*/  @!P3 IMAD.IADD R11, R11, 0x1, -R0.reuse ;  /* 0x000000010b0bb824 */ /* 0x100fe200078e0a00 */
[C---:B------:R-:W-:Y:S01]  /*4bd0*/  ISETP.GT.U32.AND P3, PT, R0.reuse, R13, PT ;  /* 0x0000000d0000720c */ /* 0x040fe20003f64070 */
[----:B------:R-:W-:Y:S01]  /*4be0*/  @!P6 IMAD.IADD R17, R17, 0x1, -R0 ;  /* 0x000000011111e824 */ /* 0x000fe200078e0a00 */
[C---:B------:R-:W-:Y:S01]  /*4bf0*/  ISETP.GT.U32.AND P6, PT, R0.reuse, R9, PT ;  /* 0x000000090000720c */ /* 0x040fe20003fc4070 */
[C---:B------:R-:W-:Y:S01]  /*4c00*/  VIADD R16, R7.reuse, 0x50 ;  /* 0x0000005007107836 */ /* 0x040fe20000000000 */
[----:B------:R-:W-:Y:S01]  /*4c10*/  ISETP.GT.U32.AND P5, PT, R0, R11, PT ;  /* 0x0000000b0000720c */ /* 0x000fe20003fa4070 */
[----:B------:R-:W-:-:S02]  /*4c20*/  VIADD R18, R7, 0x54 ;  /* 0x0000005407127836 */ /* 0x000fc40000000000 */
[----:B0-----:R-:W-:Y:S01]  /*4c30*/  IMAD.MOV.U32 R3, RZ, RZ, R15 ;  /* 0x000000ffff037224 */ /* 0x001fe200078e000f */
[----:B------:R-:W-:Y:S01]  /*4c40*/  IABS R2, R16 ;  /* 0x0000001000027213 */ /* 0x000fe20000000000 */
[----:B------:R-:W-:Y:S01]  /*4c50*/  IMAD.MOV R4, RZ, RZ, -R4 ;  /* 0x000000ffff047224 */ /* 0x000fe200078e0a04 */
[----:B------:R-:W-:Y:S01]  /*4c60*/  IABS R6, R18 ;  /* 0x0000001200067213 */ /* 0x000fe20000000000 */
[----:B------:R-:W-:Y:S01]  /*4c70*/  @!P0 IMAD.MOV R3, RZ, RZ, -R3 ;  /* 0x000000ffff038224 */ /* 0x000fe200078e0a03 */
[----:B------:R-:W-:Y:S01]  /*4c80*/  @!P4 IADD3 R10, R10, -R0, RZ ;  /* 0x800000000a0ac210 */ /* 0x000fe20007ffe0ff */
[----:B------:R-:W-:Y:S02]  /*4c90*/  @!P3 IMAD.IADD R13, R13, 0x1, -R0 ;  /* 0x000000010d0db824 */ /* 0x000fe400078e0a00 */
[----:B------:R-:W-:Y:S01]  /*4ca0*/  IMAD.MOV.U32 R12, RZ, RZ, R17 ;  /* 0x000000ffff0c7224 */ /* 0x000fe200078e0011 */
[----:B------:R0:W-:Y:S01]  /*4cb0*/  STL [R1+0x100], R3 ;  /* 0x0001000301007387 */ /* 0x0001e20000100800 */
[----:B------:R-:W-:-:S02]  /*4cc0*/  IMAD R5, R0, R4, R5 ;  /* 0x0000000400057224 */ /* 0x000fc400078e0205 */
[--C-:B------:R-:W-:Y:S01]  /*4cd0*/  @!P5 IMAD.IADD R11, R11, 0x1, -R0.reuse ;  /* 0x000000010b0bd824 */ /* 0x100fe200078e0a00 */
[----:B------:R-:W-:Y:S01]  /*4ce0*/  ISETP.GE.AND P5, PT, R22, RZ, PT ;  /* 0x000000ff1600720c */ /* 0x000fe20003fa6270 */
[----:B------:R-:W-:Y:S01]  /*4cf0*/  @!P6 IMAD.IADD R9, R9, 0x1, -R0 ;  /* 0x000000010909e824 */ /* 0x000fe200078e0a00 */
[----:B------:R-:W-:Y:S01]  /*4d00*/  ISETP.GE.AND P6, PT, R20, RZ, PT ;  /* 0x000000ff1400720c */ /* 0x000fe20003fc6270 */
[----:B------:R-:W-:Y:S01]  /*4d10*/  IMAD.HI.U32 R22, R8, R2, RZ ;  /* 0x0000000208167227 */ /* 0x000fe200078e00ff */
[C---:B------:R-:W-:Y:S02]  /*4d20*/  ISETP.GT.U32.AND P3, PT, R0.reuse, R5, PT ;  /* 0x000000050000720c */ /* 0x040fe40003f64070 */
[----:B------:R-:W-:Y:S01]  /*4d30*/  ISETP.GT.U32.AND P0, PT, R0, R9, PT ;  /* 0x000000090000720c */ /* 0x000fe20003f04070 */
[----:B0-----:R-:W-:Y:S02]  /*4d40*/  IMAD.MOV.U32 R3, RZ, RZ, R13 ;  /* 0x000000ffff037224 */ /* 0x001fe400078e000d */
[----:B------:R-:W-:-:S02]  /*4d50*/  @!P1 IMAD.MOV R12, RZ, RZ, -R12 ;  /* 0x000000ffff0c9224 */ /* 0x000fc400078e0a0c */
[----:B------:R-:W-:-:S03]  /*4d60*/  IMAD.HI.U32 R23, R8, R6, RZ ;  /* 0x0000000608177227 */ /* 0x000fc600078e00ff */
[----:B------:R-:W-:Y:S01]  /*4d70*/  STL [R1+0xf8], R12 ;  /* 0x0000f80c01007387 */ /* 0x000fe20000100800 */
[----:B------:R-:W-:Y:S02]  /*4d80*/  @!P2 IMAD.MOV R3, RZ, RZ, -R3 ;  /* 0x000000ffff03a224 */ /* 0x000fe400078e0a03 */
[----:B------:R-:W-:Y:S02]  /*4d90*/  IMAD.MOV R22, RZ, RZ, -R22 ;  /* 0x000000ffff167224 */ /* 0x000fe400078e0a16 */
[----:B------:R-:W-:Y:S01]  /*4da0*/  VIADD R19, R7, 0x52 ;  /* 0x0000005207137836 */ /* 0x000fe20000000000 */
[----:B------:R0:W-:Y:S01]  /*4db0*/  STL [R1+0xec], R3 ;  /* 0x0000ec0301007387 */ /* 0x0001e20000100800 */
[----:B------:R-:W-:Y:S02]  /*4dc0*/  IMAD.MOV R23, RZ, RZ, -R23 ;  /* 0x000000ffff177224 */ /* 0x000fe400078e0a17 */
[C---:B------:R-:W-:Y:S01]  /*4dd0*/  IMAD R2, R0.reuse, R22, R2 ;  /* 0x0000001600027224 */ /* 0x040fe200078e0202 */
[----:B------:R-:W-:Y:S01]  /*4de0*/  IABS R4, R19 ;  /* 0x0000001300047213 */ /* 0x000fe20000000000 */
[----:B------:R-:W-:-:S02]  /*4df0*/  IMAD R6, R0, R23, R6 ;  /* 0x0000001700067224 */ /* 0x000fc400078e0206 */
[----:B------:R-:W-:Y:S01]  /*4e00*/  @!P3 IMAD.IADD R5, R5, 0x1, -R0 ;  /* 0x000000010505b824 */ /* 0x000fe200078e0a00 */
[----:B------:R-:W-:Y:S01]  /*4e10*/  ISETP.GE.AND P3, PT, R21, RZ, PT ;  /* 0x000000ff1500720c */ /* 0x000fe20003f66270 */
[----:B------:R-:W-:Y:S01]  /*4e20*/  IMAD.HI.U32 R23, R8, R4, RZ ;  /* 0x0000000408177227 */ /* 0x000fe200078e00ff */
[----:B0-----:R-:W-:Y:S02]  /*4e30*/  MOV R3, R10 ;  /* 0x0000000a00037202 */ /* 0x001fe40000000f00 */
[C---:B------:R-:W-:Y:S01]  /*4e40*/  ISETP.GT.U32.AND P4, PT, R0.reuse, R6, PT ;  /* 0x000000060000720c */ /* 0x040fe20003f84070 */
[----:B------:R-:W-:Y:S01]  /*4e50*/  IMAD.MOV R23, RZ, RZ, -R23 ;  /* 0x000000ffff177224 */ /* 0x000fe200078e0a17 */
[C---:B------:R-:W-:Y:S01]  /*4e60*/  ISETP.GT.U32.AND P1, PT, R0.reuse, R5, PT ;  /* 0x000000050000720c */ /* 0x040fe20003f24070 */
[----:B------:R-:W-:Y:S01]  /*4e70*/  @!P6 IMAD.MOV R3, RZ, RZ, -R3 ;  /* 0x000000ffff03e224 */ /* 0x000fe200078e0a03 */
[----:B------:R-:W-:Y:S01]  /*4e80*/  ISETP.GT.U32.AND P6, PT, R0, R2, PT ;  /* 0x000000020000720c */ /* 0x000fe20003fc4070 */
[----:B------:R-:W-:Y:S01]  /*4e90*/  @!P5 IMAD.MOV R11, RZ, RZ, -R11 ;  /* 0x000000ffff0bd224 */ /* 0x000fe200078e0a0b */
[----:B------:R-:W-:Y:S01]  /*4ea0*/  ISETP.GE.AND P5, PT, R14, RZ, PT ;  /* 0x000000ff0e00720c */ /* 0x000fe20003fa6270 */
[----:B------:R-:W-:-:S02]  /*4eb0*/  VIADD R20, R7, 0x4e ;  /* 0x0000004e07147836 */ /* 0x000fc40000000000 */
[----:B------:R-:W-:Y:S01]  /*4ec0*/  @!P0 IMAD.IADD R9, R9, 0x1, -R0 ;  /* 0x0000000109098824 */ /* 0x000fe200078e0a00 */
[----:B------:R-:W-:Y:S01]  /*4ed0*/  STL [R1+0xd0], R11 ;  /* 0x0000d00b01007387 */ /* 0x000fe20000100800 */
[----:B------:R-:W-:Y:S01]  /*4ee0*/  IMAD R4, R0, R23, R4 ;  /* 0x0000001700047224 */ /* 0x000fe200078e0204 */
[----:B------:R-:W-:Y:S01]  /*4ef0*/  IABS R21, R20 ;  /* 0x0000001400157213 */ /* 0x000fe20000000000 */
[--C-:B------:R-:W-:Y:S01]  /*4f00*/  @!P4 IMAD.IADD R6, R6, 0x1, -R0.reuse ;  /* 0x000000010606c824 */ /* 0x100fe200078e0a00 */
[----:B------:R0:W-:Y:S01]  /*4f10*/  STL [R1+0xcc], R3 ;  /* 0x0000cc0301007387 */ /* 0x0001e20000100800 */
[----:B------:R-:W-:Y:S01]  /*4f20*/  ISETP.GE.AND P0, PT, R18, RZ, PT ;  /* 0x000000ff1200720c */ /* 0x000fe20003f06270 */
[--C-:B------:R-:W-:Y:S01]  /*4f30*/  @!P1 IMAD.IADD R5, R5, 0x1, -R0.reuse ;  /* 0x0000000105059824 */ /* 0x100fe200078e0a00 */
[----:B------:R-:W-:Y:S01]  /*4f40*/  ISETP.GT.U32.AND P4, PT, R0, R4, PT ;  /* 0x000000040000720c */ /* 0x000fe20003f84070 */
[----:B------:R-:W-:Y:S01]  /*4f50*/  @!P6 IMAD.IADD R2, R2, 0x1, -R0 ;  /* 0x000000010202e824 */ /* 0x000fe200078e0a00 */
[----:B------:R-:W-:Y:S01]  /*4f60*/  ISETP.GT.U32.AND P2, PT, R0, R6, PT ;  /* 0x000000060000720c */ /* 0x000fe20003f44070 */
[----:B------:R-:W-:Y:S01]  /*4f70*/  IMAD.HI.U32 R10, R8, R21, RZ ;  /* 0x00000015080a7227 */ /* 0x000fe200078e00ff */
[----:B------:R-:W-:-:S03]  /*4f80*/  ISETP.GE.AND P1, PT, R19, RZ, PT ;  /* 0x000000ff1300720c */ /* 0x000fc60003f26270 */
[----:B0-----:R-:W-:Y:S01]  /*4f90*/  IMAD.MOV.U32 R3, RZ, RZ, R9 ;  /* 0x000000ffff037224 */ /* 0x001fe200078e0009 */
[C---:B------:R-:W-:Y:S01]  /*4fa0*/  IADD3 R9, R7.reuse, 0x48, RZ ;  /* 0x0000004807097810 */ /* 0x040fe20007ffe0ff */
[----:B------:R-:W-:Y:S02]  /*4fb0*/  IMAD.MOV R10, RZ, RZ, -R10 ;  /* 0x000000ffff0a7224 */ /* 0x000fe400078e0a0a */
[----:B------:R-:W-:Y:S01]  /*4fc0*/  @!P3 IMAD.MOV R3, RZ, RZ, -R3 ;  /* 0x000000ffff03b224 */ /* 0x000fe200078e0a03 */
[C---:B------:R-:W-:Y:S01]  /*4fd0*/  ISETP.GT.U32.AND P3, PT, R0.reuse, R2, PT ;  /* 0x000000020000720c */ /* 0x040fe20003f64070 */
[----:B------:R-:W-:Y:S01]  /*4fe0*/  IMAD R18, R0, R10, R21 ;  /* 0x0000000a00127224 */ /* 0x000fe200078e0215 */
[----:B------:R-:W-:Y:S01]  /*4ff0*/  IABS R14, R9 ;  /* 0x00000009000e7213 */ /* 0x000fe20000000000 */
[--C-:B------:R-:W-:Y:S01]  /*5000*/  @!P4 IMAD.IADD R4, R4, 0x1, -R0.reuse ;  /* 0x000000010404c824 */ /* 0x100fe200078e0a00 */
[----:B------:R0:W-:Y:S01]  /*5010*/  STL [R1+0xb0], R3 ;  /* 0x0000b00301007387 */ /* 0x0001e20000100800 */
[C---:B------:R-:W-:Y:S01]  /*5020*/  VIADD R11, R7.reuse, 0x4a ;  /* 0x0000004a070b7836 */ /* 0x040fe20000000000 */
[----:B------:R-:W-:Y:S01]  /*5030*/  ISETP.GE.AND P4, PT, R20, RZ, PT ;  /* 0x000000ff1400720c */ /* 0x000fe20003f86270 */
[--C-:B------:R-:W-:Y:S01]  /*5040*/  @!P2 IMAD.IADD R6, R6, 0x1, -R0.reuse ;  /* 0x000000010606a824 */ /* 0x100fe200078e0a00 */
[----:B------:R-:W-:Y:S01]  /*5050*/  ISETP.GT.U32.AND P6, PT, R0, R4, PT ;  /* 0x000000040000720c */ /* 0x000fe20003fc4070 */
[----:B------:R-:W-:Y:S01]  /*5060*/  VIADD R10, R7, 0x4c ;  /* 0x0000004c070a7836 */ /* 0x000fe20000000000 */
[----:B------:R-:W-:Y:S01]  /*5070*/  IABS R13, R11 ;  /* 0x0000000b000d7213 */ /* 0x000fe20000000000 */
[----:B------:R-:W-:Y:S01]  /*5080*/  IMAD.MOV.U32 R12, RZ, RZ, R5 ;  /* 0x000000ffff0c7224 */ /* 0x000fe200078e0005 */
[----:B------:R-:W-:Y:S01]  /*5090*/  ISETP.GE.AND P2, PT, R16, RZ, PT ;  /* 0x000000ff1000720c */ /* 0x000fe20003f46270 */
[----:B------:R-:W-:Y:S01]  /*50a0*/  @!P3 IMAD.IADD R2, R2, 0x1, -R0 ;  /* 0x000000010202b824 */ /* 0x000fe200078e0a00 */
[----:B------:R-:W-:Y:S01]  /*50b0*/  ISETP.GT.U32.AND P3, PT, R0, R18, PT ;  /* 0x000000120000720c */ /* 0x000fe20003f64070 */
[----:B0-----:R-:W-:Y:S01]  /*50c0*/  IMAD.MOV.U32 R3, RZ, RZ, R6 ;  /* 0x000000ffff037224 */ /* 0x001fe200078e0006 */
[----:B------:R-:W-:Y:S01]  /*50d0*/  IABS R19, R10 ;  /* 0x0000000a00137213 */ /* 0x000fe20000000000 */
[----:B------:R-:W-:-:S04]  /*50e0*/  IMAD.HI.U32 R6, R8, R13, RZ ;  /* 0x0000000d08067227 */ /* 0x000fc800078e00ff */
[----:B------:R-:W-:Y:S01]  /*50f0*/  @!P5 IMAD.MOV R12, RZ, RZ, -R12 ;  /* 0x000000ffff0cd224 */ /* 0x000fe200078e0a0c */
[----:B------:R-:W-:Y:S01]  /*5100*/  ISETP.GE.AND P5, PT, R10, RZ, PT ;  /* 0x000000ff0a00720c */ /* 0x000fe20003fa6270 */
[----:B------:R-:W-:Y:S01]  /*5110*/  @!P0 IMAD.MOV R3, RZ, RZ, -R3 ;  /* 0x000000ffff038224 */ /* 0x000fe200078e0a03 */
[----:B------:R-:W-:Y:S01]  /*5120*/  ISETP.GE.AND P0, PT, R11, RZ, PT ;  /* 0x000000ff0b00720c */ /* 0x000fe20003f06270 */
[----:B------:R-:W-:Y:S01]  /*5130*/  IMAD.HI.U32 R11, R8, R19, RZ ;  /* 0x00000013080b7227 */ /* 0x000fe200078e00ff */
[----:B------:R0:W-:Y:S03]  /*5140*/  STL [R1+0x44], R12 ;  /* 0x0000440c01007387 */ /* 0x0001e60000100800 */
[----:B------:R-:W-:Y:S01]  /*5150*/  IMAD.MOV R6, RZ, RZ, -R6 ;  /* 0x000000ffff067224 */ /* 0x000fe200078e0a06 */
[----:B------:R1:W-:Y:S01]  /*5160*/  STL [R1+0x3c], R3 ;  /* 0x00003c0301007387 */ /* 0x0003e20000100800 */
[----:B------:R-:W-:-:S02]  /*5170*/  @!P3 IMAD.IADD R18, R18, 0x1, -R0 ;  /* 0x000000011212b824 */ /* 0x000fc400078e0a00 */
[----:B------:R-:W-:Y:S01]  /*5180*/  @!P6 IMAD.IADD R4, R4, 0x1, -R0 ;  /* 0x000000010404e824 */ /* 0x000fe200078e0a00 */
[----:B------:R-:W-:Y:S01]  /*5190*/  ISETP.GE.AND P6, PT, R9, RZ, PT ;  /* 0x000000ff0900720c */ /* 0x000fe20003fc6270 */
[C---:B------:R-:W-:Y:S01]  /*51a0*/  VIADD R5, R7.reuse, 0x46 ;  /* 0x0000004607057836 */ /* 0x040fe20000000000 */
[C---:B------:R-:W-:Y:S01]  /*51b0*/  ISETP.GT.U32.AND P3, PT, R0.reuse, R18, PT ;  /* 0x000000120000720c */ /* 0x040fe20003f64070 */
[----:B------:R-:W-:Y:S01]  /*51c0*/  IMAD.MOV R11, RZ, RZ, -R11 ;  /* 0x000000ffff0b7224 */ /* 0x000fe200078e0a0b */
[----:B0-----:R-:W-:Y:S01]  /*51d0*/  MOV R12, R4 ;  /* 0x00000004000c7202 */ /* 0x001fe20000000f00 */
[----:B------:R-:W-:Y:S01]  /*51e0*/  IMAD R13, R0, R6, R13 ;  /* 0x00000006000d7224 */ /* 0x000fe200078e020d */
[----:B------:R-:W-:Y:S01]  /*51f0*/  IABS R17, R5 ;  /* 0x0000000500117213 */ /* 0x000fe20000000000 */
[----:B-1----:R-:W-:Y:S02]  /*5200*/  IMAD.MOV.U32 R3, RZ, RZ, R2 ;  /* 0x000000ffff037224 */ /* 0x002fe400078e0002 */
[----:B------:R-:W-:-:S02]  /*5210*/  VIADD R10, R7, 0x44 ;  /* 0x00000044070a7836 */ /* 0x000fc40000000000 */
[----:B------:R-:W-:-:S03]  /*5220*/  IMAD.HI.U32 R9, R8, R14, RZ ;  /* 0x0000000e08097227 */ /* 0x000fc600078e00ff */
[----:B------:R-:W-:Y:S01]  /*5230*/  IABS R16, R10 ;  /* 0x0000000a00107213 */ /* 0x000fe20000000000 */
[C---:B------:R-:W-:Y:S02]  /*5240*/  IMAD R19, R0.reuse, R11, R19 ;  /* 0x0000000b00137224 */ /* 0x040fe400078e0213 */
[----:B------:R-:W-:Y:S01]  /*5250*/  @!P2 IMAD.MOV R3, RZ, RZ, -R3 ;  /* 0x000000ffff03a224 */ /* 0x000fe200078e0a03 */
[C---:B------:R-:W-:Y:S01]  /*5260*/  ISETP.GT.U32.AND P2, PT, R0.reuse, R13, PT ;  /* 0x0000000d0000720c */ /* 0x040fe20003f44070 */
[----:B------:R-:W-:Y:S02]  /*5270*/  IMAD.MOV R9, RZ, RZ, -R9 ;  /* 0x000000ffff097224 */ /* 0x000fe400078e0a09 */
[----:B------:R-:W-:Y:S01]  /*5280*/  @!P1 IMAD.MOV R12, RZ, RZ, -R12 ;  /* 0x000000ffff0c9224 */ /* 0x000fe200078e0a0c */
[----:B------:R-:W-:Y:S01]  /*5290*/  ISETP.GT.U32.AND P1, PT, R0, R19, PT ;  /* 0x000000130000720c */ /* 0x000fe20003f24070 */
[----:B------:R-:W-:-:S03]  /*52a0*/  IMAD.HI.U32 R6, R8, R17, RZ ;  /* 0x0000001108067227 */ /* 0x000fc600078e00ff */
[----:B------:R-:W-:Y:S01]  /*52b0*/  STL [R1+0xbc], R12 ;  /* 0x0000bc0c01007387 */ /* 0x000fe20000100800 */
[----:B------:R-:W-:Y:S02]  /*52c0*/  IMAD R14, R0, R9, R14 ;  /* 0x00000009000e7224 */ /* 0x000fe400078e020e */
[----:B------:R-:W-:Y:S01]  /*52d0*/  IMAD.MOV R6, RZ, RZ, -R6 ;  /* 0x000000ffff067224 */ /* 0x000fe200078e0a06 */
[----:B------:R0:W-:Y:S01]  /*52e0*/  STL [R1+0xc8], R3 ;  /* 0x0000c80301007387 */ /* 0x0001e20000100800 */
[----:B------:R-:W-:Y:S02]  /*52f0*/  VIADD R4, R7, 0x42 ;  /* 0x0000004207047836 */ /* 0x000fe40000000000 */
[----:B------:R-:W-:-:S04]  /*5300*/  IMAD.HI.U32 R9, R8, R16, RZ ;  /* 0x0000001008097227 */ /* 0x000fc800078e00ff */
[--C-:B------:R-:W-:Y:S01]  /*5310*/  @!P3 IMAD.IADD R18, R18, 0x1, -R0.reuse ;  /* 0x000000011212b824 */ /* 0x100fe200078e0a00 */
[C---:B------:R-:W-:Y:S01]  /*5320*/  ISETP.GT.U32.AND P3, PT, R0.reuse, R14, PT ;  /* 0x0000000e0000720c */ /* 0x040fe20003f64070 */
[C---:B------:R-:W-:Y:S01]  /*5330*/  IMAD R17, R0.reuse, R6, R17 ;  /* 0x0000000600117224 */ /* 0x040fe200078e0211 */
[----:B------:R-:W-:Y:S01]  /*5340*/  IABS R6, R4 ;  /* 0x0000000400067213 */ /* 0x000fe20000000000 */
[----:B------:R-:W-:Y:S02]  /*5350*/  IMAD.MOV R2, RZ, RZ, -R9 ;  /* 0x000000ffff027224 */ /* 0x000fe400078e0a09 */
[----:B------:R-:W-:Y:S02]  /*5360*/  @!P2 IMAD.IADD R13, R13, 0x1, -R0 ;  /* 0x000000010d0da824 */ /* 0x000fe400078e0a00 */
[----:B0-----:R-:W-:Y:S02]  /*5370*/  IMAD.MOV.U32 R3, RZ, RZ, R18 ;  /* 0x000000ffff037224 */ /* 0x001fe400078e0012 */
[----:B------:R-:W-:-:S02]  /*5380*/  IMAD R16, R0, R2, R16 ;  /* 0x0000000200107224 */ /* 0x000fc400078e0210 */
[----:B------:R-:W-:Y:S01]  /*5390*/  @!P1 IMAD.IADD R19, R19, 0x1, -R0 ;  /* 0x0000000113139824 */ /* 0x000fe200078e0a00 */
[----:B------:R-:W-:Y:S01]  /*53a0*/  ISETP.GT.U32.AND P1, PT, R0, R17, PT ;  /* 0x000000110000720c */ /* 0x000fe20003f24070 */
[----:B------:R-:W-:-:S03]  /*53b0*/  IMAD.HI.U32 R2, R8, R6, RZ ;  /* 0x0000000608027227 */ /* 0x000fc600078e00ff */
[C---:B------:R-:W-:Y:S01]  /*53c0*/  ISETP.GT.U32.AND P2, PT, R0.reuse, R19, PT ;  /* 0x000000130000720c */ /* 0x040fe20003f44070 */
[----:B------:R-:W-:Y:S01]  /*53d0*/  @!P4 IMAD.MOV R3, RZ, RZ, -R3 ;  /* 0x000000ffff03c224 */ /* 0x000fe200078e0a03 */
[----:B------:R-:W-:Y:S01]  /*53e0*/  ISETP.GT.U32.AND P4, PT, R0, R13, PT ;  /* 0x0000000d0000720c */ /* 0x000fe20003f84070 */
[----:B------:R-:W-:Y:S01]  /*53f0*/  @!P3 IMAD.IADD R14, R14, 0x1, -R0 ;  /* 0x000000010e0eb824 */ /* 0x000fe200078e0a00 */
[----:B------:R-:W-:Y:S01]  /*5400*/  IADD3 R2, -R2, RZ, RZ ;  /* 0x000000ff02027210 */ /* 0x000fe20007ffe1ff */
[C---:B------:R-:W-:Y:S01]  /*5410*/  VIADD R11, R7.reuse, 0x40 ;  /* 0x00000040070b7836 */ /* 0x040fe20000000000 */
[----:B------:R0:W-:Y:S01]  /*5420*/  STL [R1+0xc4], R3 ;  /* 0x0000c40301007387 */ /* 0x0001e20000100800 */
[----:B------:R-:W-:Y:S01]  /*5430*/  VIADD R15, R7, 0x3e ;  /* 0x0000003e070f7836 */ /* 0x000fe20000000000 */
[C---:B------:R-:W-:Y:S01]  /*5440*/  ISETP.GT.U32.AND P3, PT, R0.reuse, R14, PT ;  /* 0x0000000e0000720c */ /* 0x040fe20003f64070 */
[C---:B------:R-:W-:Y:S01]  /*5450*/  IMAD R6, R0.reuse, R2, R6 ;  /* 0x0000000200067224 */ /* 0x040fe200078e0206 */
[----:B------:R-:W-:Y:S01]  /*5460*/  IABS R9, R11 ;  /* 0x0000000b00097213 */ /* 0x000fe20000000000 */
[--C-:B------:R-:W-:Y:S01]  /*5470*/  @!P1 IMAD.IADD R17, R17, 0x1, -R0.reuse ;  /* 0x0000000111119824 */ /* 0x100fe200078e0a00 */
[----:B------:R-:W-:Y:S01]  /*5480*/  IABS R20, R15 ;  /* 0x0000000f00147213 */ /* 0x000fe20000000000 */
[--C-:B------:R-:W-:Y:S01]  /*5490*/  @!P2 IMAD.IADD R19, R19, 0x1, -R0.reuse ;  /* 0x000000011313a824 */ /* 0x100fe200078e0a00 */
[C---:B------:R-:W-:Y:S01]  /*54a0*/  ISETP.GT.U32.AND P2, PT, R0.reuse, R16, PT ;  /* 0x000000100000720c */ /* 0x040fe20003f44070 */
[----:B------:R-:W-:Y:S01]  /*54b0*/  @!P4 IMAD.IADD R13, R13, 0x1, -R0 ;  /* 0x000000010d0dc824 */ /* 0x000fe200078e0a00 */
[----:B------:R-:W-:Y:S01]  /*54c0*/  ISETP.GT.U32.AND P4, PT, R0, R6, PT ;  /* 0x000000060000720c */ /* 0x000fe20003f84070 */
[----:B------:R-:W-:Y:S01]  /*54d0*/  IMAD.HI.U32 R18, R8, R9, RZ ;  /* 0x0000000908127227 */ /* 0x000fe200078e00ff */
[----:B------:R-:W-:-:S03]  /*54e0*/  ISETP.GT.U32.AND P1, PT, R0, R17, PT ;  /* 0x000000110000720c */ /* 0x000fc60003f24070 */
[----:B------:R-:W-:Y:S02]  /*54f0*/  VIADD R2, R7, 0x3c ;  /* 0x0000003c07027836 */ /* 0x000fe40000000000 */
[----:B------:R-:W-:Y:S02]  /*5500*/  IMAD.MOV R18, RZ, RZ, -R18 ;  /* 0x000000ffff127224 */ /* 0x000fe400078e0a12 */
[--C-:B------:R-:W-:Y:S01]  /*5510*/  @!P3 IMAD.IADD R14, R14, 0x1, -R0.reuse ;  /* 0x000000010e0eb824 */ /* 0x100fe200078e0a00 */
[----:B------:R-:W-:Y:S01]  /*5520*/  ISETP.GE.AND P3, PT, R5, RZ, PT ;  /* 0x000000ff0500720c */ /* 0x000fe20003f66270 */
[----:B0-----:R-:W-:Y:S02]  /*5530*/  IMAD.MOV.U32 R3, RZ, RZ, R19 ;  /* 0x000000ffff037224 */ /* 0x001fe400078e0013 */
[----:B------:R-:W-:Y:S01]  /*5540*/  IMAD R5, R0, R18, R9 ;  /* 0x0000001200057224 */ /* 0x000fe200078e0209 */
[----:B------:R-:W-:Y:S01]  /*5550*/  IABS R18, R2 ;  /* 0x0000000200127213 */ /* 0x000fe20000000000 */
[----:B------:R-:W-:Y:S01]  /*5560*/  @!P0 IMAD.MOV R13, RZ, RZ, -R13 ;  /* 0x000000ffff0d8224 */ /* 0x000fe200078e0a0d */
[----:B------:R-:W-:Y:S01]  /*5570*/  @!P4 IADD3 R6, R6, -R0, RZ ;  /* 0x800000000606c210 */ /* 0x000fe20007ffe0ff */
[----:B------:R-:W-:Y:S01]  /*5580*/  @!P5 IMAD.MOV R3, RZ, RZ, -R3 ;  /* 0x000000ffff03d224 */ /* 0x000fe200078e0a03 */
[----:B------:R-:W-:Y:S01]  /*5590*/  ISETP.GE.AND P4, PT, R4, RZ, PT ;  /* 0x000000ff0400720c */ /* 0x000fe20003f86270 */
[----:B------:R-:W-:Y:S01]  /*55a0*/  @!P1 IMAD.IADD R17, R17, 0x1, -R0 ;  /* 0x0000000111119824 */ /* 0x000fe200078e0a00 */
[----:B------:R-:W-:Y:S01]  /*55b0*/  ISETP.GT.U32.AND P0, PT, R0, R6, PT ;  /* 0x000000060000720c */ /* 0x000fe20003f04070 */
[----:B------:R-:W-:Y:S01]  /*55c0*/  IMAD.HI.U32 R19, R8, R18, RZ ;  /* 0x0000001208137227 */ /* 0x000fe200078e00ff */
[----:B------:R-:W-:Y:S01]  /*55d0*/  STL [R1+0x6ec], R13 ;  /* 0x0006ec0d01007387 */ /* 0x000fe20000100800 */
[----:B------:R-:W-:-:S02]  /*55e0*/  ISETP.GT.U32.AND P1, PT, R0, R5, PT ;  /* 0x000000050000720c */ /* 0x000fc40003f24070 */
[----:B------:R-:W-:Y:S01]  /*55f0*/  IMAD.MOV R19, RZ, RZ, -R19 ;  /* 0x000000ffff137224 */ /* 0x000fe200078e0a13 */
[----:B------:R0:W-:Y:S01]  /*5600*/  STL [R1], R3 ;  /* 0x0000000301007387 */ /* 0x0001e20000100800 */
[----:B------:R-:W-:-:S04]  /*5610*/  IMAD.HI.U32 R21, R8, R20, RZ ;  /* 0x0000001408157227 */ /* 0x000fc800078e00ff */
[--C-:B------:R-:W-:Y:S01]  /*5620*/  @!P2 IMAD.IADD R16, R16, 0x1, -R0.reuse ;  /* 0x000000011010a824 */ /* 0x100fe200078e0a00 */
[----:B------:R-:W-:Y:S01]  /*5630*/  ISETP.GE.AND P2, PT, R10, RZ, PT ;  /* 0x000000ff0a00720c */ /* 0x000fe20003f46270 */
[--C-:B------:R-:W-:Y:S02]  /*5640*/  @!P0 IMAD.IADD R6, R6, 0x1, -R0.reuse ;  /* 0x0000000106068824 */ /* 0x100fe400078e0a00 */
[----:B------:R-:W-:Y:S02]  /*5650*/  IMAD.MOV R21, RZ, RZ, -R21 ;  /* 0x000000ffff157224 */ /* 0x000fe400078e0a15 */
[----:B0-----:R-:W-:Y:S02]  /*5660*/  IMAD.MOV.U32 R3, RZ, RZ, R17 ;  /* 0x000000ffff037224 */ /* 0x001fe400078e0011 */
[----:B------:R-:W-:Y:S01]  /*5670*/  @!P1 IMAD.IADD R5, R5, 0x1, -R0 ;  /* 0x0000000105059824 */ /* 0x000fe200078e0a00 */
[C---:B------:R-:W-:Y:S01]  /*5680*/  ISETP.GT.U32.AND P1, PT, R0.reuse, R16, PT ;  /* 0x000000100000720c */ /* 0x040fe20003f24070 */
[----:B------:R-:W-:Y:S01]  /*5690*/  @!P3 IMAD.MOV R3, RZ, RZ, -R3 ;  /* 0x000000ffff03b224 */ /* 0x000fe200078e0a03 */
[----:B------:R-:W-:Y:S01]  /*56a0*/  ISETP.GE.AND P3, PT, R11, RZ, PT ;  /* 0x000000ff0b00720c */ /* 0x000fe20003f66270 */
[C---:B------:R-:W-:Y:S01]  /*56b0*/  IMAD R11, R0.reuse, R19, R18 ;  /* 0x00000013000b7224 */ /* 0x040fe200078e0212 */
[C---:B------:R-:W-:Y:S01]  /*56c0*/  ISETP.GT.U32.AND P5, PT, R0.reuse, R5, PT ;  /* 0x000000050000720c */ /* 0x040fe20003fa4070 */
[----:B------:R-:W-:-:S02]  /*56d0*/  IMAD R4, R0, R21, R20 ;  /* 0x0000001500047224 */ /* 0x000fc400078e0214 */
[----:B------:R-:W-:Y:S01]  /*56e0*/  VIADD R9, R7, 0x3a ;  /* 0x0000003a07097836 */ /* 0x000fe20000000000 */
[C---:B------:R-:W-:Y:S01]  /*56f0*/  ISETP.GT.U32.AND P0, PT, R0.reuse, R11, PT ;  /* 0x0000000b0000720c */ /* 0x040fe20003f04070 */
[----:B------:R-:W-:Y:S01]  /*5700*/  @!P6 IMAD.MOV R14, RZ, RZ, -R14 ;  /* 0x000000ffff0ee224 */ /* 0x000fe200078e0a0e */
[----:B------:R-:W-:Y:S01]  /*5710*/  ISETP.GT.U32.AND P6, PT, R0, R4, PT ;  /* 0x000000040000720c */ /* 0x000fe20003fc4070 */
[----:B------:R-:W-:Y:S01]  /*5720*/  @!P4 IMAD.MOV R6, RZ, RZ, -R6 ;  /* 0x000000ffff06c224 */ /* 0x000fe200078e0a06 */
[----:B------:R-:W-:Y:S01]  /*5730*/  IABS R10, R9 ;  /* 0x00000009000a7213 */ /* 0x000fe20000000000 */
[----:B------:R-:W-:Y:S01]  /*5740*/  @!P1 IMAD.IADD R16, R16, 0x1, -R0 ;  /* 0x0000000110109824 */ /* 0x000fe200078e0a00 */
[----:B------:R-:W-:Y:S01]  /*5750*/  STL [R1+0x6f0], R14 ;  /* 0x0006f00e01007387 */ /* 0x000fe20000100800 */
[----:B------:R-:W-:Y:S01]  /*5760*/  ISETP.GE.AND P1, PT, R15, RZ, PT ;  /* 0x000000ff0f00720c */ /* 0x000fe20003f26270 */
[----:B------:R-:W-:Y:S01]  /*5770*/  VIADD R13, R7, 0x1a ;  /* 0x0000001a070d7836 */ /* 0x000fe20000000000 */
[----:B------:R-:W-:Y:S01]  /*5780*/  @!P5 IADD3 R5, R5, -R0, RZ ;  /* 0x800000000505d210 */ /* 0x000fe20007ffe0ff */
[----:B------:R-:W-:Y:S01]  /*5790*/  IMAD.HI.U32 R17, R8, R10, RZ ;  /* 0x0000000a08117227 */ /* 0x000fe200078e00ff */
[----:B------:R0:W-:Y:S01]  /*57a0*/  STL [R1+0x58], R3 ;  /* 0x0000580301007387 */ /* 0x0001e20000100800 */
[----:B------:R-:W-:-:S02]  /*57b0*/  ISETP.GE.AND P5, PT, R2, RZ, PT ;  /* 0x000000ff0200720c */ /* 0x000fc40003fa6270 */
[--C-:B------:R-:W-:Y:S01]  /*57c0*/  @!P0 IMAD.IADD R11, R11, 0x1, -R0.reuse ;  /* 0x000000010b0b8824 */ /* 0x100fe200078e0a00 */
[----:B------:R-:W-:Y:S01]  /*57d0*/  IABS R26, R13 ;  /* 0x0000000d001a7213 */ /* 0x000fe20000000000 */
[----:B------:R-:W-:Y:S02]  /*57e0*/  IMAD.MOV R17, RZ, RZ, -R17 ;  /* 0x000000ffff117224 */ /* 0x000fe400078e0a11 */
[----:B------:R-:W-:Y:S01]  /*57f0*/  @!P6 IMAD.IADD R4, R4, 0x1, -R0 ;  /* 0x000000010404e824 */ /* 0x000fe200078e0a00 */
[C---:B------:R-:W-:Y:S01]  /*5800*/  ISETP.GT.U32.AND P4, PT, R0.reuse, R11, PT ;  /* 0x0000000b0000720c */ /* 0x040fe20003f84070 */
[C---:B------:R-:W-:Y:S02]  /*5810*/  IMAD R2, R0.reuse, R17, R10 ;  /* 0x0000001100027224 */ /* 0x040fe400078e020a */
[----:B0-----:R-:W-:Y:S01]  /*5820*/  IMAD.MOV.U32 R3, RZ, RZ, R16 ;  /* 0x000000ffff037224 */ /* 0x001fe200078e0010 */
[----:B------:R-:W-:Y:S01]  /*5830*/  ISETP.GT.U32.AND P6, PT, R0, R4, PT ;  /* 0x000000040000720c */ /* 0x000fe20003fc4070 */
[----:B------:R-:W-:-:S02]  /*5840*/  VIADD R10, R7, 0x38 ;  /* 0x00000038070a7836 */ /* 0x000fc40000000000 */
[----:B------:R-:W-:Y:S01]  /*5850*/  @!P2 IMAD.MOV R3, RZ, RZ, -R3 ;  /* 0x000000ffff03a224 */ /* 0x000fe200078e0a03 */
[----:B------:R-:W-:Y:S01]  /*5860*/  ISETP.GE.AND P2, PT, R9, RZ, PT ;  /* 0x000000ff0900720c */ /* 0x000fe20003f46270 */
[C---:B------:R-:W-:Y:S01]  /*5870*/  VIADD R16, R7.reuse, 0x34 ;  /* 0x0000003407107836 */ /* 0x040fe20000000000 */
[----:B------:R-:W-:Y:S01]  /*5880*/  ISETP.GE.AND P0, PT, R10, RZ, PT ;  /* 0x000000ff0a00720c */ /* 0x000fe20003f06270 */
[----:B------:R-:W-:Y:S01]  /*5890*/  VIADD R9, R7, 0x36 ;  /* 0x0000003607097836 */ /* 0x000fe20000000000 */
[----:B------:R0:W-:Y:S01]  /*58a0*/  STL [R1+0x5c], R3 ;  /* 0x00005c0301007387 */ /* 0x0001e20000100800 */
[----:B------:R-:W-:Y:S01]  /*58b0*/  @!P4 IADD3 R11, R11, -R0, RZ ;  /* 0x800000000b0bc210 */ /* 0x000fe20007ffe0ff */
[----:B------:R-:W-:Y:S01]  /*58c0*/  VIADD R14, R7, 0x1c ;  /* 0x0000001c070e7836 */ /* 0x000fe20000000000 */
[----:B------:R-:W-:Y:S01]  /*58d0*/  ISETP.GT.U32.AND P4, PT, R0, R2, PT ;  /* 0x000000020000720c */ /* 0x000fe20003f84070 */
[----:B------:R1:W-:Y:S01]  /*58e0*/  STL [R1+0xa0], R6 ;  /* 0x0000a00601007387 */ /* 0x0003e20000100800 */
[----:B------:R-:W-:Y:S01]  /*58f0*/  @!P6 IMAD.IADD R4, R4, 0x1, -R0 ;  /* 0x000000010404e824 */ /* 0x000fe200078e0a00 */
[----:B------:R-:W-:-:S02]  /*5900*/  ISETP.GE.AND P6, PT, R16, RZ, PT ;  /* 0x000000ff1000720c */ /* 0x000fc40003fc6270 */
[----:B------:R-:W-:Y:S01]  /*5910*/  IABS R16, R16 ;  /* 0x0000001000107213 */ /* 0x000fe20000000000 */
[----:B0-----:R-:W-:Y:S01]  /*5920*/  IMAD.MOV.U32 R3, RZ, RZ, R5 ;  /* 0x000000ffff037224 */ /* 0x001fe200078e0005 */
[----:B------:R-:W-:-:S03]  /*5930*/  IABS R15, R9 ;  /* 0x00000009000f7213 */ /* 0x000fc60000000000 */
[C---:B------:R-:W-:Y:S01]  /*5940*/  IMAD.HI.U32 R5, R8.reuse, R16, RZ ;  /* 0x0000001008057227 */ /* 0x040fe200078e00ff */
[----:B-1----:R-:W-:Y:S02]  /*5950*/  IABS R6, R10 ;  /* 0x0000000a00067213 */ /* 0x002fe40000000000 */
[----:B------:R-:W-:Y:S01]  /*5960*/  IABS R25, R14 ;  /* 0x0000000e00197213 */ /* 0x000fe20000000000 */
[----:B------:R-:W-:Y:S01]  /*5970*/  @!P3 IMAD.MOV R3, RZ, RZ, -R3 ;  /* 0x000000ffff03b224 */ /* 0x000fe200078e0a03 */
[----:B------:R-:W-:Y:S01]  /*5980*/  ISETP.GE.AND P3, PT, R9, RZ, PT ;  /* 0x000000ff0900720c */ /* 0x000fe20003f66270 */
[----:B------:R-:W-:-:S03]  /*5990*/  IMAD.HI.U32 R20, R8, R6, RZ ;  /* 0x0000000608147227 */ /* 0x000fc600078e00ff */
[----:B------:R0:W-:Y:S01]  /*59a0*/  STL [R1+0xa4], R3 ;  /* 0x0000a40301007387 */ /* 0x0001e20000100800 */
[----:B------:R-:W-:Y:S02]  /*59b0*/  IMAD.MOV R20, RZ, RZ, -R20 ;  /* 0x000000ffff147224 */ /* 0x000fe400078e0a14 */
[----:B------:R-:W-:Y:S02]  /*59c0*/  @!P4 IMAD.IADD R2, R2, 0x1, -R0 ;  /* 0x000000010202c824 */ /* 0x000fe400078e0a00 */
[C---:B------:R-:W-:Y:S02]  /*59d0*/  IMAD R6, R0.reuse, R20, R6 ;  /* 0x0000001400067224 */ /* 0x040fe400078e0206 */
[----:B------:R-:W-:Y:S01]  /*59e0*/  VIADD R9, R7, 0x32 ;  /* 0x0000003207097836 */ /* 0x000fe20000000000 */
[----:B------:R-:W-:Y:S01]  /*59f0*/  ISETP.GT.U32.AND P4, PT, R0, R2, PT ;  /* 0x000000020000720c */ /* 0x000fe20003f84070 */
[----:B------:R-:W-:-:S03]  /*5a00*/  IMAD.HI.U32 R19, R8, R15, RZ ;  /* 0x0000000f08137227 */ /* 0x000fc600078e00ff */
[----:B------:R-:W-:Y:S01]  /*5a10*/  IABS R17, R9 ;  /* 0x0000000900117213 */ /* 0x000fe20000000000 */
[----:B0-----:R-:W-:Y:S02]  /*5a20*/  IMAD.MOV.U32 R3, RZ, RZ, R4 ;  /* 0x000000ffff037224 */ /* 0x001fe400078e0004 */
[----:B------:R-:W-:Y:S02]  /*5a30*/  IMAD.MOV R5, RZ, RZ, -R5 ;  /* 0x000000ffff057224 */ /* 0x000fe400078e0a05 */
[----:B------:R-:W-:Y:S01]  /*5a40*/  @!P1 IMAD.MOV R3, RZ, RZ, -R3 ;  /* 0x000000ffff039224 */ /* 0x000fe200078e0a03 */
[C---:B------:R-:W-:Y:S01]  /*5a50*/  ISETP.GT.U32.AND P1, PT, R0.reuse, R6, PT ;  /* 0x000000060000720c */ /* 0x040fe20003f24070 */
[----:B------:R-:W-:Y:S02]  /*5a60*/  IMAD.MOV R19, RZ, RZ, -R19 ;  /* 0x000000ffff137224 */ /* 0x000fe400078e0a13 */
[----:B------:R-:W-:Y:S01]  /*5a70*/  IMAD R16, R0, R5, R16 ;  /* 0x0000000500107224 */ /* 0x000fe200078e0210 */
[----:B------:R0:W-:Y:S01]  /*5a80*/  STL [R1+0x84], R3 ;  /* 0x0000840301007387 */ /* 0x0001e20000100800 */
[----:B------:R-:W-:Y:S01]  /*5a90*/  IMAD.HI.U32 R5, R8, R17, RZ ;  /* 0x0000001108057227 */ /* 0x000fe200078e00ff */
[----:B------:R-:W-:-:S02]  /*5aa0*/  @!P4 IADD3 R2, R2, -R0, RZ ;  /* 0x800000000202c210 */ /* 0x000fc40007ffe0ff */
[C---:B------:R-:W-:Y:S01]  /*5ab0*/  ISETP.GT.U32.AND P4, PT, R0.reuse, R16, PT ;  /* 0x000000100000720c */ /* 0x040fe20003f84070 */
[----:B------:R-:W-:Y:S02]  /*5ac0*/  IMAD R15, R0, R19, R15 ;  /* 0x00000013000f7224 */ /* 0x000fe400078e020f */
[----:B------:R-:W-:Y:S02]  /*5ad0*/  IMAD.MOV R5, RZ, RZ, -R5 ;  /* 0x000000ffff057224 */ /* 0x000fe400078e0a05 */
[----:B------:R-:W-:Y:S02]  /*5ae0*/  @!P1 IMAD.IADD R6, R6, 0x1, -R0 ;  /* 0x0000000106069824 */ /* 0x000fe400078e0a00 */
[----:B0-----:R-:W-:Y:S02]  /*5af0*/  IMAD.MOV.U32 R3, RZ, RZ, R11 ;  /* 0x000000ffff037224 */ /* 0x001fe400078e000b */
[C---:B------:R-:W-:Y:S01]  /*5b00*/  IMAD R17, R0.reuse, R5, R17 ;  /* 0x0000000500117224 */ /* 0x040fe200078e0211 */
[C---:B------:R-:W-:Y:S01]  /*5b10*/  ISETP.GT.U32.AND P1, PT, R0.reuse, R6, PT ;  /* 0x000000060000720c */ /* 0x040fe20003f24070 */
[----:B------:R-:W-:Y:S01]  /*5b20*/  @!P5 IMAD.MOV R3, RZ, RZ, -R3 ;  /* 0x000000ffff03d224 */ /* 0x000fe200078e0a03 */
[----:B------:R-:W-:Y:S01]  /*5b30*/  ISETP.GT.U32.AND P5, PT, R0, R15, PT ;  /* 0x0000000f0000720c */ /* 0x000fe20003fa4070 */
[----:B------:R-:W-:-:S02]  /*5b40*/  VIADD R10, R7, 0x30 ;  /* 0x00000030070a7836 */ /* 0x000fc40000000000 */
[C---:B------:R-:W-:Y:S01]  /*5b50*/  VIADD R11, R7.reuse, 0x2e ;  /* 0x0000002e070b7836 */ /* 0x040fe20000000000 */
[----:B------:R0:W-:Y:S01]  /*5b60*/  STL [R1+0x90], R3 ;  /* 0x0000900301007387 */ /* 0x0001e20000100800 */
[----:B------:R-:W-:Y:S01]  /*5b70*/  VIADD R5, R7, 0x2a ;  /* 0x0000002a07057836 */ /* 0x000fe20000000000 */
[----:B------:R-:W-:Y:S01]  /*5b80*/  IABS R18, R10 ;  /* 0x0000000a00127213 */ /* 0x000fe20000000000 */
[----:B------:R-:W-:Y:S01]  /*5b90*/  @!P4 IMAD.IADD R16, R16, 0x1, -R0 ;  /* 0x000000011010c824 */ /* 0x000fe200078e0a00 */
[----:B------:R-:W-:-:S03]  /*5ba0*/  IABS R19, R11 ;  /* 0x0000000b00137213 */ /* 0x000fc60000000000 */
[----:B------:R-:W-:Y:S01]  /*5bb0*/  IMAD.HI.U32 R4, R8, R18, RZ ;  /* 0x0000001208047227 */ /* 0x000fe200078e00ff */
[----:B------:R-:W-:-:S03]  /*5bc0*/  ISETP.GT.U32.AND P4, PT, R0, R16, PT ;  /* 0x000000100000720c */ /* 0x000fc60003f84070 */
[----:B0-----:R-:W-:Y:S01]  /*5bd0*/  IMAD.MOV.U32 R3, RZ, RZ, R2 ;  /* 0x000000ffff037224 */ /* 0x001fe200078e0002 */
[----:B------:R-:W-:Y:S01]  /*5be0*/  IABS R2, R5 ;  /* 0x0000000500027213 */ /* 0x000fe20000000000 */
[--C-:B------:R-:W-:Y:S02]  /*5bf0*/  @!P5 IMAD.IADD R15, R15, 0x1, -R0.reuse ;  /* 0x000000010f0fd824 */ /* 0x100fe400078e0a00 */
[----:B------:R-:W-:Y:S01]  /*5c00*/  @!P2 IMAD.MOV R3, RZ, RZ, -R3 ;  /* 0x000000ffff03a224 */ /* 0x000fe200078e0a03 */
[----:B------:R-:W-:Y:S01]  /*5c10*/  ISETP.GT.U32.AND P2, PT, R0, R17, PT ;  /* 0x000000110000720c */ /* 0x000fe20003f44070 */
[----:B------:R-:W-:Y:S01]  /*5c20*/  @!P1 IMAD.IADD R6, R6, 0x1, -R0 ;  /* 0x0000000106069824 */ /* 0x000fe200078e0a00 */
[----:B------:R-:W-:Y:S01]  /*5c30*/  ISETP.GT.U32.AND P5, PT, R0, R15, PT ;  /* 0x0000000f0000720c */ /* 0x000fe20003fa4070 */
[----:B------:R-:W-:Y:S01]  /*5c40*/  IMAD.MOV R4, RZ, RZ, -R4 ;  /* 0x000000ffff047224 */ /* 0x000fe200078e0a04 */
[----:B------:R0:W-:Y:S01]  /*5c50*/  STL [R1+0x88], R3 ;  /* 0x0000880301007387 */ /* 0x0001e20000100800 */
[----:B------:R-:W-:-:S04]  /*5c60*/  IMAD.HI.U32 R21, R8, R19, RZ ;  /* 0x0000001308157227 */ /* 0x000fc800078e00ff */
[C---:B------:R-:W-:Y:S02]  /*5c70*/  IMAD R18, R0.reuse, R4, R18 ;  /* 0x0000000400127224 */ /* 0x040fe400078e0212 */
[----:B------:R-:W-:Y:S02]  /*5c80*/  VIADD R4, R7, 0x2c ;  /* 0x0000002c07047836 */ /* 0x000fe40000000000 */
[----:B------:R-:W-:Y:S01]  /*5c90*/  @!P2 IMAD.IADD R17, R17, 0x1, -R0 ;  /* 0x000000011111a824 */ /* 0x000fe200078e0a00 */
[C---:B------:R-:W-:Y:S01]  /*5ca0*/  ISETP.GT.U32.AND P1, PT, R0.reuse, R18, PT ;  /* 0x000000120000720c */ /* 0x040fe20003f24070 */
[----:B0-----:R-:W-:Y:S01]  /*5cb0*/  IMAD.MOV.U32 R3, RZ, RZ, R6 ;  /* 0x000000ffff037224 */ /* 0x001fe200078e0006 */
[----:B------:R-:W-:Y:S01]  /*5cc0*/  IABS R20, R4 ;  /* 0x0000000400147213 */ /* 0x000fe20000000000 */
[----:B------:R-:W-:Y:S01]  /*5cd0*/  IMAD.MOV R21, RZ, RZ, -R21 ;  /* 0x000000ffff157224 */ /* 0x000fe200078e0a15 */
[----:B------:R-:W-:Y:S01]  /*5ce0*/  ISETP.GE.AND P2, PT, R9, RZ, PT ;  /* 0x000000ff0900720c */ /* 0x000fe20003f46270 */
[----:B------:R-:W-:Y:S01]  /*5cf0*/  @!P0 IMAD.MOV R3, RZ, RZ, -R3 ;  /* 0x000000ffff038224 */ /* 0x000fe200078e0a03 */
[C---:B------:R-:W-:Y:S01]  /*5d00*/  ISETP.GT.U32.AND P0, PT, R0.reuse, R17, PT ;  /* 0x000000110000720c */ /* 0x040fe20003f04070 */
[----:B------:R-:W-:-:S02]  /*5d10*/  IMAD R19, R0, R21, R19 ;  /* 0x0000001500137224 */ /* 0x000fc400078e0213 */
[----:B------:R-:W-:Y:S01]  /*5d20*/  IMAD.HI.U32 R22, R8, R2, RZ ;  /* 0x0000000208167227 */ /* 0x000fe200078e00ff */
[----:B------:R0:W-:Y:S03]  /*5d30*/  STL [R1+0x7c], R3 ;  /* 0x00007c0301007387 */ /* 0x0001e60000100800 */
[----:B------:R-:W-:Y:S01]  /*5d40*/  @!P5 IMAD.IADD R15, R15, 0x1, -R0 ;  /* 0x000000010f0fd824 */ /* 0x000fe200078e0a00 */
[----:B------:R-:W-:Y:S01]  /*5d50*/  ISETP.GT.U32.AND P5, PT, R0, R19, PT ;  /* 0x000000130000720c */ /* 0x000fe20003fa4070 */
[----:B------:R-:W-:-:S04]  /*5d60*/  IMAD.HI.U32 R21, R8, R20, RZ ;  /* 0x0000001408157227 */ /* 0x000fc800078e00ff */
[----:B------:R-:W-:Y:S01]  /*5d70*/  IMAD.MOV R22, RZ, RZ, -R22 ;  /* 0x000000ffff167224 */ /* 0x000fe200078e0a16 */
[----:B------:R-:W-:Y:S01]  /*5d80*/  IADD3 R21, -R21, RZ, RZ ;  /* 0x000000ff15157210 */ /* 0x000fe20007ffe1ff */
[----:B------:R-:W-:Y:S02]  /*5d90*/  @!P0 IMAD.IADD R17, R17, 0x1, -R0 ;  /* 0x0000000111118824 */ /* 0x000fe400078e0a00 */
[----:B------:R-:W-:Y:S02]  /*5da0*/  IMAD R2, R0, R22, R2 ;  /* 0x0000001600027224 */ /* 0x000fe400078e0202 */
[----:B------:R-:W-:Y:S01]  /*5db0*/  @!P1 IMAD.IADD R18, R18, 0x1, -R0 ;  /* 0x0000000112129824 */ /* 0x000fe200078e0a00 */
[----:B------:R-:W-:Y:S01]  /*5dc0*/  ISETP.GE.AND P1, PT, R11, RZ, PT ;  /* 0x000000ff0b00720c */ /* 0x000fe20003f26270 */
[C---:B------:R-:W-:Y:S02]  /*5dd0*/  IMAD R6, R0.reuse, R21, R20 ;  /* 0x0000001500067224 */ /* 0x040fe400078e0214 */
[----:B------:R-:W-:Y:S01]  /*5de0*/  @!P2 IMAD.MOV R17, RZ, RZ, -R17 ;  /* 0x000000ffff11a224 */ /* 0x000fe200078e0a11 */
[C---:B------:R-:W-:Y:S01]  /*5df0*/  ISETP.GT.U32.AND P2, PT, R0.reuse, R2, PT ;  /* 0x000000020000720c */ /* 0x040fe20003f44070 */
[--C-:B------:R-:W-:Y:S01]  /*5e00*/  @!P5 IMAD.IADD R19, R19, 0x1, -R0.reuse ;  /* 0x000000011313d824 */ /* 0x100fe200078e0a00 */
[----:B------:R-:W-:Y:S01]  /*5e10*/  ISETP.GT.U32.AND P5, PT, R0, R18, PT ;  /* 0x000000120000720c */ /* 0x000fe20003fa4070 */
[----:B------:R-:W-:Y:S01]  /*5e20*/  @!P4 IMAD.IADD R16, R16, 0x1, -R0 ;  /* 0x000000011010c824 */ /* 0x000fe200078e0a00 */
[----:B------:R-:W-:Y:S01]  /*5e30*/  ISETP.GT.U32.AND P0, PT, R0, R6, PT ;  /* 0x000000060000720c */ /* 0x000fe20003f04070 */
[C---:B------:R-:W-:Y:S01]  /*5e40*/  VIADD R9, R7.reuse, 0x26 ;  /* 0x0000002607097836 */ /* 0x040fe20000000000 */
[----:B------:R-:W-:Y:S01]  /*5e50*/  ISETP.GE.AND P4, PT, R10, RZ, PT ;  /* 0x000000ff0a00720c */ /* 0x000fe20003f86270 */
[----:B------:R-:W-:-:S02]  /*5e60*/  VIADD R10, R7, 0x28 ;  /* 0x00000028070a7836 */ /* 0x000fc40000000000 */
[----:B------:R-:W-:Y:S01]  /*5e70*/  @!P6 IMAD.MOV R16, RZ, RZ, -R16 ;  /* 0x000000ffff10e224 */ /* 0x000fe200078e0a10 */
[----:B------:R-:W-:Y:S01]  /*5e80*/  IABS R20, R9 ;  /* 0x0000000900147213 */ /* 0x000fe20000000000 */
[----:B------:R-:W-:Y:S01]  /*5e90*/  @!P3 IMAD.MOV R15, RZ, RZ, -R15 ;  /* 0x000000ffff0fb224 */ /* 0x000fe200078e0a0f */
[----:B------:R-:W-:Y:S01]  /*5ea0*/  IABS R11, R10 ;  /* 0x0000000a000b7213 */ /* 0x000fe20000000000 */
[--C-:B------:R-:W-:Y:S01]  /*5eb0*/  @!P2 IMAD.IADD R2, R2, 0x1, -R0.reuse ;  /* 0x000000010202a824 */ /* 0x100fe200078e0a00 */
[----:B------:R-:W-:Y:S01]  /*5ec0*/  ISETP.GE.AND P6, PT, R4, RZ, PT ;  /* 0x000000ff0400720c */ /* 0x000fe20003fc6270 */
[----:B------:R-:W-:Y:S01]  /*5ed0*/  @!P5 IMAD.IADD R18, R18, 0x1, -R0 ;  /* 0x000000011212d824 */ /* 0x000fe200078e0a00 */
[----:B------:R-:W-:Y:S01]  /*5ee0*/  ISETP.GE.AND P5, PT, R5, RZ, PT ;  /* 0x000000ff0500720c */ /* 0x000fe20003fa6270 */
[----:B------:R-:W-:Y:S01]  /*5ef0*/  IMAD.HI.U32 R4, R8, R11, RZ ;  /* 0x0000000b08047227 */ /* 0x000fe200078e00ff */
[----:B------:R-:W-:Y:S01]  /*5f00*/  @!P0 IADD3 R6, R6, -R0, RZ ;  /* 0x8000000006068210 */ /* 0x000fe20007ffe0ff */
[----:B------:R-:W-:Y:S01]  /*5f10*/  STL [R1+0x6d0], R15 ;  /* 0x0006d00f01007387 */ /* 0x000fe20000100800 */
[C---:B------:R-:W-:Y:S01]  /*5f20*/  ISETP.GT.U32.AND P2, PT, R0.reuse, R2, PT ;  /* 0x000000020000720c */ /* 0x040fe20003f44070 */
[----:B------:R-:W-:Y:S01]  /*5f30*/  @!P4 IMAD.MOV R18, RZ, RZ, -R18 ;  /* 0x000000ffff12c224 */ /* 0x000fe200078e0a12 */
[----:B------:R-:W-:Y:S01]  /*5f40*/  ISETP.GT.U32.AND P4, PT, R0, R6, PT ;  /* 0x000000060000720c */ /* 0x000fe20003f84070 */
[----:B------:R-:W-:Y:S01]  /*5f50*/  IMAD.HI.U32 R5, R8, R20, RZ ;  /* 0x0000001408057227 */ /* 0x000fe200078e00ff */
[----:B------:R-:W-:Y:S01]  /*5f60*/  ISETP.GE.AND P0, PT, R9, RZ, PT ;  /* 0x000000ff0900720c */ /* 0x000fe20003f06270 */
[----:B------:R-:W-:Y:S01]  /*5f70*/  STL [R1+0x6d4], R16 ;  /* 0x0006d41001007387 */ /* 0x000fe20000100800 */
[----:B------:R-:W-:Y:S01]  /*5f80*/  ISETP.GT.U32.AND P3, PT, R0, R19, PT ;  /* 0x000000130000720c */ /* 0x000fe20003f64070 */
[----:B------:R-:W-:-:S02]  /*5f90*/  IMAD.MOV R4, RZ, RZ, -R4 ;  /* 0x000000ffff047224 */ /* 0x000fc400078e0a04 */
[----:B------:R-:W-:Y:S01]  /*5fa0*/  IMAD.MOV R9, RZ, RZ, -R5 ;  /* 0x000000ffff097224 */ /* 0x000fe200078e0a05 */
[----:B------:R-:W-:Y:S01]  /*5fb0*/  STL [R1+0x6d8], R17 ;  /* 0x0006d81101007387 */ /* 0x000fe20000100800 */
[----:B------:R-:W-:Y:S02]  /*5fc0*/  IMAD R5, R0, R4, R11 ;  /* 0x0000000400057224 */ /* 0x000fe400078e020b */
[--C-:B------:R-:W-:Y:S01]  /*5fd0*/  @!P2 IMAD.IADD R2, R2, 0x1, -R0.reuse ;  /* 0x000000010202a824 */ /* 0x100fe200078e0a00 */
[----:B------:R-:W-:Y:S01]  /*5fe0*/  STL [R1+0x6dc], R18 ;  /* 0x0006dc1201007387 */ /* 0x000fe20000100800 */
[----:B------:R-:W-:Y:S01]  /*5ff0*/  @!P4 IMAD.IADD R6, R6, 0x1, -R0 ;  /* 0x000000010606c824 */ /* 0x000fe200078e0a00 */
[C---:B------:R-:W-:Y:S01]  /*6000*/  ISETP.GT.U32.AND P4, PT, R0.reuse, R5, PT ;  /* 0x000000050000720c */ /* 0x040fe20003f84070 */
[----:B------:R-:W-:Y:S02]  /*6010*/  IMAD R20, R0, R9, R20 ;  /* 0x0000000900147224 */ /* 0x000fe400078e0214 */
[----:B0-----:R-:W-:Y:S01]  /*6020*/  IMAD.MOV.U32 R3, RZ, RZ, R2 ;  /* 0x000000ffff037224 */ /* 0x001fe200078e0002 */
[----:B------:R-:W-:Y:S01]  /*6030*/  MOV R12, R6 ;  /* 0x00000006000c7202 */ /* 0x000fe20000000f00 */
[----:B------:R-:W-:Y:S01]  /*6040*/  @!P3 IMAD.IADD R19, R19, 0x1, -R0 ;  /* 0x000000011313b824 */ /* 0x000fe200078e0a00 */
[----:B------:R-:W-:Y:S01]  /*6050*/  ISETP.GE.AND P3, PT, R10, RZ, PT ;  /* 0x000000ff0a00720c */ /* 0x000fe20003f66270 */
[----:B------:R-:W-:Y:S01]  /*6060*/  @!P5 IMAD.MOV R3, RZ, RZ, -R3 ;  /* 0x000000ffff03d224 */ /* 0x000fe200078e0a03 */
[----:B------:R-:W-:Y:S01]  /*6070*/  ISETP.GT.U32.AND P5, PT, R0, R20, PT ;  /* 0x000000140000720c */ /* 0x000fe20003fa4070 */
[----:B------:R-:W-:-:S02]  /*6080*/  VIADD R21, R7, 0x24 ;  /* 0x0000002407157836 */ /* 0x000fc40000000000 */
[----:B------:R-:W-:Y:S02]  /*6090*/  VIADD R4, R7, 0x20 ;  /* 0x0000002007047836 */ /* 0x000fe40000000000 */
[----:B------:R-:W-:Y:S02]  /*60a0*/  @!P4 IMAD.IADD R5, R5, 0x1, -R0 ;  /* 0x000000010505c824 */ /* 0x000fe400078e0a00 */
[----:B------:R-:W-:Y:S01]  /*60b0*/  @!P1 IMAD.MOV R19, RZ, RZ, -R19 ;  /* 0x000000ffff139224 */ /* 0x000fe200078e0a13 */
[----:B------:R-:W-:Y:S01]  /*60c0*/  ISETP.GE.AND P1, PT, R21, RZ, PT ;  /* 0x000000ff1500720c */ /* 0x000fe20003f26270 */
[----:B------:R-:W-:Y:S01]  /*60d0*/  @!P6 IMAD.MOV R12, RZ, RZ, -R12 ;  /* 0x000000ffff0ce224 */ /* 0x000fe200078e0a0c */
[----:B------:R-:W-:Y:S01]  /*60e0*/  ISETP.GE.AND P6, PT, R4, RZ, PT ;  /* 0x000000ff0400720c */ /* 0x000fe20003fc6270 */
[C---:B------:R-:W-:Y:S01]  /*60f0*/  VIADD R9, R7.reuse, 0x22 ;  /* 0x0000002207097836 */ /* 0x040fe20000000000 */
[----:B------:R-:W-:Y:S01]  /*6100*/  ISETP.GT.U32.AND P4, PT, R0, R5, PT ;  /* 0x000000050000720c */ /* 0x000fe20003f84070 */
[----:B------:R-:W-:Y:S01]  /*6110*/  @!P5 IMAD.IADD R20, R20, 0x1, -R0 ;  /* 0x000000011414d824 */ /* 0x000fe200078e0a00 */
[----:B------:R-:W-:Y:S01]  /*6120*/  IABS R21, R21 ;  /* 0x0000001500157213 */ /* 0x000fe20000000000 */
[----:B------:R-:W-:Y:S01]  /*6130*/  STL [R1+0x6e0], R19 ;  /* 0x0006e01301007387 */ /* 0x000fe20000100800 */
[----:B------:R-:W-:Y:S01]  /*6140*/  IABS R4, R4 ;  /* 0x0000000400047213 */ /* 0x000fe20000000000 */
[----:B------:R-:W-:Y:S01]  /*6150*/  VIADD R10, R7, 0x1e ;  /* 0x0000001e070a7836 */ /* 0x000fe20000000000 */
[----:B------:R-:W-:Y:S01]  /*6160*/  IABS R22, R9 ;  /* 0x0000000900167213 */ /* 0x000fe20000000000 */
[----:B------:R-:W-:Y:S01]  /*6170*/  IMAD.HI.U32 R6, R8, R21, RZ ;  /* 0x0000001508067227 */ /* 0x000fe200078e00ff */
[----:B------:R-:W-:Y:S01]  /*6180*/  ISETP.GT.U32.AND P5, PT, R0, R20, PT ;  /* 0x000000140000720c */ /* 0x000fe20003fa4070 */
[----:B------:R-:W-:Y:S01]  /*6190*/  STL [R1+0x30], R12 ;  /* 0x0000300c01007387 */ /* 0x000fe20000100800 */
[----:B------:R-:W-:Y:S01]  /*61a0*/  IABS R24, R10 ;  /* 0x0000000a00187213 */ /* 0x000fe20000000000 */
[C---:B------:R-:W-:Y:S01]  /*61b0*/  IMAD.HI.U32 R23, R8.reuse, R4, RZ ;  /* 0x0000000408177227 */ /* 0x040fe200078e00ff */
[----:B------:R-:W-:Y:S01]  /*61c0*/  ISETP.GE.AND P2, PT, R9, RZ, PT ;  /* 0x000000ff0900720c */ /* 0x000fe20003f46270 */
[----:B------:R0:W-:Y:S02]  /*61d0*/  STL [R1+0x38], R3 ;  /* 0x0000380301007387 */ /* 0x0001e40000100800 */
[----:B------:R-:W-:-:S04]  /*61e0*/  IMAD.HI.U32 R2, R8, R22, RZ ;  /* 0x0000001608027227 */ /* 0x000fc800078e00ff */
[----:B------:R-:W-:Y:S02]  /*61f0*/  IMAD.MOV R6, RZ, RZ, -R6 ;  /* 0x000000ffff067224 */ /* 0x000fe400078e0a06 */
[----:B------:R-:W-:Y:S02]  /*6200*/  IMAD.MOV R23, RZ, RZ, -R23 ;  /* 0x000000ffff177224 */ /* 0x000fe400078e0a17 */
[----:B------:R-:W-:Y:S02]  /*6210*/  @!P4 IMAD.IADD R5, R5, 0x1, -R0 ;  /* 0x000000010505c824 */ /* 0x000fe400078e0a00 */
[----:B------:R-:W-:Y:S02]  /*6220*/  IMAD.MOV R2, RZ, RZ, -R2 ;  /* 0x000000ffff027224 */ /* 0x000fe400078e0a02 */
[C---:B------:R-:W-:Y:S02]  /*6230*/  IMAD R21, R0.reuse, R6, R21 ;  /* 0x0000000600157224 */ /* 0x040fe400078e0215 */
[----:B------:R-:W-:-:S02]  /*6240*/  IMAD R23, R0, R23, R4 ;  /* 0x0000001700177224 */ /* 0x000fc400078e0204 */
[----:B0-----:R-:W-:Y:S01]  /*6250*/  IMAD.MOV.U32 R3, RZ, RZ, R5 ;  /* 0x000000ffff037224 */ /* 0x001fe200078e0005 */
[C---:B------:R-:W-:Y:S01]  /*6260*/  ISETP.GT.U32.AND P4, PT, R0.reuse, R21, PT ;  /* 0x000000150000720c */ /* 0x040fe20003f84070 */
[----:B------:R-:W-:Y:S02]  /*6270*/  IMAD R22, R0, R2, R22 ;  /* 0x0000000200167224 */ /* 0x000fe400078e0216 */
[----:B------:R-:W-:Y:S01]  /*6280*/  @!P5 IMAD.IADD R20, R20, 0x1, -R0 ;  /* 0x000000011414d824 */ /* 0x000fe200078e0a00 */
[----:B------:R-:W-:Y:S01]  /*6290*/  ISETP.GT.U32.AND P5, PT, R0, R23, PT ;  /* 0x000000170000720c */ /* 0x000fe20003fa4070 */
[----:B------:R-:W-:Y:S01]  /*62a0*/  IMAD.HI.U32 R2, R8, R25, RZ ;  /* 0x0000001908027227 */ /* 0x000fe200078e00ff */
[----:B------:R-:W-:Y:S02]  /*62b0*/  @!P3 IADD3 R3, -R3, RZ, RZ ;  /* 0x000000ff0303b210 */ /* 0x000fe40007ffe1ff */
[----:B------:R-:W-:Y:S01]  /*62c0*/  ISETP.GT.U32.AND P3, PT, R0, R22, PT ;  /* 0x000000160000720c */ /* 0x000fe20003f64070 */
[----:B------:R-:W-:-:S02]  /*62d0*/  IMAD.MOV R2, RZ, RZ, -R2 ;  /* 0x000000ffff027224 */ /* 0x000fc400078e0a02 */
[----:B------:R-:W-:Y:S01]  /*62e0*/  VIADD R4, R7, 0x18 ;  /* 0x0000001807047836 */ /* 0x000fe20000000000 */
[----:B------:R-:W-:Y:S01]  /*62f0*/  STL [R1+0x34], R3 ;  /* 0x0000340301007387 */ /* 0x000fe20000100800 */
[--C-:B------:R-:W-:Y:S02]  /*6300*/  @!P4 IMAD.IADD R21, R21, 0x1, -R0.reuse ;  /* 0x000000011515c824 */ /* 0x100fe400078e0a00 */
[C---:B------:R-:W-:Y:S01]  /*6310*/  IMAD R25, R0.reuse, R2, R25 ;  /* 0x0000000200197224 */ /* 0x040fe200078e0219 */
[----:B------:R0:W-:Y:S01]  /*6320*/  STL [R1+0x8c], R4 ;  /* 0x00008c0401007387 */ /* 0x0001e20000100800 */
[--C-:B------:R-:W-:Y:S01]  /*6330*/  @!P5 IMAD.IADD R23, R23, 0x1, -R0.reuse ;  /* 0x000000011717d824 */ /* 0x100fe200078e0a00 */
[----:B------:R-:W-:Y:S01]  /*6340*/  ISETP.GT.U32.AND P4, PT, R0, R21, PT ;  /* 0x000000150000720c */ /* 0x000fe20003f84070 */
[----:B------:R-:W-:Y:S01]  /*6350*/  IMAD.HI.U32 R6, R8, R24, RZ ;  /* 0x0000001808067227 */ /* 0x000fe200078e00ff */
[----:B------:R-:W-:Y:S02]  /*6360*/  IABS R2, R4 ;  /* 0x0000000400027213 */ /* 0x000fe40000000000 */
[----:B------:R-:W-:Y:S01]  /*6370*/  ISETP.GT.U32.AND P5, PT, R0, R23, PT ;  /* 0x000000170000720c */ /* 0x000fe20003fa4070 */
[----:B------:R-:W-:-:S02]  /*6380*/  @!P3 IMAD.IADD R22, R22, 0x1, -R0 ;  /* 0x000000011616b824 */ /* 0x000fc400078e0a00 */
[----:B------:R-:W-:Y:S02]  /*6390*/  IMAD.MOV R6, RZ, RZ, -R6 ;  /* 0x000000ffff067224 */ /* 0x000fe400078e0a06 */
[----:B0-----:R-:W-:Y:S01]  /*63a0*/  IMAD.HI.U32 R4, R8, R26, RZ ;  /* 0x0000001a08047227 */ /* 0x001fe200078e00ff */
[----:B------:R-:W-:-:S03]  /*63b0*/  ISETP.GT.U32.AND P3, PT, R0, R22, PT ;  /* 0x000000160000720c */ /* 0x000fc60003f64070 */
[----:B------:R-:W-:Y:S02]  /*63c0*/  IMAD.MOV R4, RZ, RZ, -R4 ;  /* 0x000000ffff047224 */ /* 0x000fe400078e0a04 */
[C---:B------:R-:W-:Y:S02]  /*63d0*/  IMAD R24, R0.reuse, R6, R24 ;  /* 0x0000000600187224 */ /* 0x040fe400078e0218 */
[C---:B------:R-:W-:Y:S02]  /*63e0*/  IMAD R26, R0.reuse, R4, R26 ;  /* 0x00000004001a7224 */ /* 0x040fe400078e021a */
[--C-:B------:R-:W-:Y:S01]  /*63f0*/  @!P4 IMAD.IADD R21, R21, 0x1, -R0.reuse ;  /* 0x000000011515c824 */ /* 0x100fe200078e0a00 */
[C---:B------:R-:W-:Y:S01]  /*6400*/  ISETP.GT.U32.AND P4, PT, R0.reuse, R24, PT ;  /* 0x000000180000720c */ /* 0x040fe20003f84070 */
[--C-:B------:R-:W-:Y:S01]  /*6410*/  @!P5 IMAD.IADD R23, R23, 0x1, -R0.reuse ;  /* 0x000000011717d824 */ /* 0x100fe200078e0a00 */
[----:B------:R-:W-:Y:S01]  /*6420*/  ISETP.GT.U32.AND P5, PT, R0, R26, PT ;  /* 0x0000001a0000720c */ /* 0x000fe20003fa4070 */
[----:B------:R-:W-:Y:S01]  /*6430*/  @!P3 IMAD.IADD R22, R22, 0x1, -R0 ;  /* 0x000000011616b824 */ /* 0x000fe200078e0a00 */
[----:B------:R-:W-:Y:S01]  /*6440*/  ISETP.GT.U32.AND P3, PT, R0, R25, PT ;  /* 0x000000190000720c */ /* 0x000fe20003f64070 */
[----:B------:R-:W-:-:S02]  /*6450*/  VIADD R12, R7, 0x14 ;  /* 0x00000014070c7836 */ /* 0x000fc40000000000 */
[----:B------:R-:W-:Y:S02]  /*6460*/  VIADD R3, R7, 0x16 ;  /* 0x0000001607037836 */ /* 0x000fe40000000000 */
[----:B------:R-:W-:Y:S01]  /*6470*/  @!P0 IMAD.MOV R20, RZ, RZ, -R20 ;  /* 0x000000ffff148224 */ /* 0x000fe200078e0a14 */
[----:B------:R-:W-:Y:S01]  /*6480*/  IABS R29, R12 ;  /* 0x0000000c001d7213 */ /* 0x000fe20000000000 */
[----:B------:R-:W-:Y:S01]  /*6490*/  IMAD.HI.U32 R27, R8, R2, RZ ;  /* 0x00000002081b7227 */ /* 0x000fe200078e00ff */
[----:B------:R-:W-:Y:S01]  /*64a0*/  IABS R28, R3 ;  /* 0x00000003001c7213 */ /* 0x000fe20000000000 */
[----:B------:R0:W-:Y:S02]  /*64b0*/  STL [R1+0x80], R3 ;  /* 0x0000800301007387 */ /* 0x0001e40000100800 */
[--C-:B------:R-:W-:Y:S01]  /*64c0*/  @!P4 IMAD.IADD R24, R24, 0x1, -R0.reuse ;  /* 0x000000011818c824 */ /* 0x100fe200078e0a00 */
[----:B------:R-:W-:Y:S01]  /*64d0*/  ISETP.GE.AND P4, PT, R10, RZ, PT ;  /* 0x000000ff0a00720c */ /* 0x000fe20003f86270 */
[--C-:B------:R-:W-:Y:S01]  /*64e0*/  @!P5 IMAD.IADD R26, R26, 0x1, -R0.reuse ;  /* 0x000000011a1ad824 */ /* 0x100fe200078e0a00 */
[----:B------:R-:W-:Y:S01]  /*64f0*/  STL [R1+0x734], R12 ;  /* 0x0007340c01007387 */ /* 0x000fe20000100800 */
[----:B------:R-:W-:Y:S01]  /*6500*/  @!P3 IMAD.IADD R25, R25, 0x1, -R0 ;  /* 0x000000011919b824 */ /* 0x000fe200078e0a00 */
[----:B------:R-:W-:Y:S01]  /*6510*/  ISETP.GT.U32.AND P3, PT, R0, R24, PT ;  /* 0x000000180000720c */ /* 0x000fe20003f64070 */
[----:B------:R-:W-:Y:S01]  /*6520*/  IMAD.HI.U32 R5, R8, R29, RZ ;  /* 0x0000001d08057227 */ /* 0x000fe200078e00ff */
[C---:B------:R-:W-:Y:S01]  /*6530*/  ISETP.GT.U32.AND P0, PT, R0.reuse, R26, PT ;  /* 0x0000001a0000720c */ /* 0x040fe20003f04070 */
[----:B------:R-:W-:Y:S01]  /*6540*/  STL [R1+0x740], R23 ;  /* 0x0007401701007387 */ /* 0x000fe20000100800 */
[----:B------:R-:W-:Y:S01]  /*6550*/  ISETP.GT.U32.AND P5, PT, R0, R25, PT ;  /* 0x000000190000720c */ /* 0x000fe20003fa4070 */
[----:B------:R-:W-:-:S02]  /*6560*/  IMAD.HI.U32 R4, R8, R28, RZ ;  /* 0x0000001c08047227 */ /* 0x000fc400078e00ff */
[----:B------:R1:W-:Y:S02]  /*6570*/  STL [R1+0x6e4], R20 ;  /* 0x0006e41401007387 */ /* 0x0003e40000100800 */
[----:B------:R-:W-:Y:S01]  /*6580*/  IMAD.MOV R27, RZ, RZ, -R27 ;  /* 0x000000ffff1b7224 */ /* 0x000fe200078e0a1b */
[----:B------:R-:W-:Y:S01]  /*6590*/  IADD3 R4, -R4, RZ, RZ ;  /* 0x000000ff04047210 */ /* 0x000fe20007ffe1ff */
[----:B------:R-:W-:Y:S02]  /*65a0*/  IMAD.MOV R5, RZ, RZ, -R5 ;  /* 0x000000ffff057224 */ /* 0x000fe400078e0a05 */
[C---:B0-----:R-:W-:Y:S02]  /*65b0*/  VIADD R3, R7.reuse, 0x12 ;  /* 0x0000001207037836 */ /* 0x041fe40000000000 */
[----:B------:R-:W-:Y:S01]  /*65c0*/  IMAD R27, R0, R27, R2 ;  /* 0x0000001b001b7224 */ /* 0x000fe200078e0202 */
[----:B------:R-:W-:Y:S01]  /*65d0*/  @!P0 IADD3 R26, R26, -R0, RZ ;  /* 0x800000001a1a8210 */ /* 0x000fe20007ffe0ff */
[C---:B------:R-:W-:Y:S01]  /*65e0*/  IMAD R29, R0.reuse, R5, R29 ;  /* 0x00000005001d7224 */ /* 0x040fe200078e021d */
[----:B------:R-:W-:Y:S01]  /*65f0*/  IABS R2, R3 ;  /* 0x0000000300027213 */ /* 0x000fe20000000000 */
[C---:B-1----:R-:W-:Y:S01]  /*6600*/  VIADD R20, R7.reuse, 0x10 ;  /* 0x0000001007147836 */ /* 0x042fe20000000000 */
[----:B------:R0:W-:Y:S01]  /*6610*/  STL [R1+0x738], R3 ;  /* 0x0007380301007387 */ /* 0x0001e20000100800 */
[C---:B------:R-:W-:Y:S01]  /*6620*/  VIADD R18, R7.reuse, 0xc ;  /* 0x0000000c07127836 */ /* 0x040fe20000000000 */
[----:B------:R-:W-:Y:S01]  /*6630*/  ISETP.GT.U32.AND P0, PT, R0, R29, PT ;  /* 0x0000001d0000720c */ /* 0x000fe20003f04070 */
[----:B------:R-:W-:Y:S01]  /*6640*/  VIADD R19, R7, 0xe ;  /* 0x0000000e07137836 */ /* 0x000fe20000000000 */
[----:B------:R-:W-:Y:S01]  /*6650*/  STL [R1+0x73c], R20 ;  /* 0x00073c1401007387 */ /* 0x000fe20000100800 */
[----:B------:R-:W-:Y:S01]  /*6660*/  @!P3 IMAD.IADD R24, R24, 0x1, -R0 ;  /* 0x000000011818b824 */ /* 0x000fe200078e0a00 */
[C---:B------:R-:W-:Y:S01]  /*6670*/  ISETP.GT.U32.AND P3, PT, R0.reuse, R27, PT ;  /* 0x0000001b0000720c */ /* 0x040fe20003f64070 */
[----:B------:R-:W-:Y:S01]  /*6680*/  IMAD R28, R0, R4, R28 ;  /* 0x00000004001c7224 */ /* 0x000fe200078e021c */
[----:B------:R-:W-:Y:S01]  /*6690*/  IABS R4, R20 ;  /* 0x0000001400047213 */ /* 0x000fe20000000000 */
[----:B------:R-:W-:Y:S01]  /*66a0*/  IMAD.HI.U32 R6, R8, R2, RZ ;  /* 0x0000000208067227 */ /* 0x000fe200078e00ff */
[----:B------:R-:W-:Y:S01]  /*66b0*/  IABS R11, R18 ;  /* 0x00000012000b7213 */ /* 0x000fe20000000000 */
[----:B------:R1:W-:Y:S01]  /*66c0*/  STL [R1+0x744], R24 ;  /* 0x0007441801007387 */ /* 0x0003e20000100800 */
[----:B------:R-:W-:Y:S01]  /*66d0*/  IABS R5, R19 ;  /* 0x0000001300057213 */ /* 0x000fe20000000000 */
[----:B------:R-:W-:-:S02]  /*66e0*/  IMAD.MOV R6, RZ, RZ, -R6 ;  /* 0x000000ffff067224 */ /* 0x000fc400078e0a06 */
[----:B------:R-:W-:-:S04]  /*66f0*/  IMAD.HI.U32 R10, R8, R4, RZ ;  /* 0x00000004080a7227 */ /* 0x000fc800078e00ff */
[----:B------:R-:W-:-:S04]  /*6700*/  IMAD.HI.U32 R9, R8, R11, RZ ;  /* 0x0000000b08097227 */ /* 0x000fc800078e00ff */
[----:B------:R-:W-:-:S04]  /*6710*/  IMAD.HI.U32 R12, R8, R5, RZ ;  /* 0x00000005080c7227 */ /* 0x000fc800078e00ff */
[----:B------:R-:W-:Y:S02]  /*6720*/  IMAD R2, R0, R6, R2 ;  /* 0x0000000600027224 */ /* 0x000fe400078e0202 */
[----:B------:R-:W-:Y:S02]  /*6730*/  IMAD.MOV R6, RZ, RZ, -R10 ;  /* 0x000000ffff067224 */ /* 0x000fe400078e0a0a */
[C---:B------:R-:W-:Y:S02]  /*6740*/  VIADD R17, R7.reuse, 0xa ;  /* 0x0000000a07117836 */ /* 0x040fe40000000000 */
[----:B------:R-:W-:Y:S02]  /*6750*/  IMAD.MOV R9, RZ, RZ, -R9 ;  /* 0x000000ffff097224 */ /* 0x000fe400078e0a09 */
[----:B------:R-:W-:Y:S02]  /*6760*/  VIADD R16, R7, 0x8 ;  /* 0x0000000807107836 */ /* 0x000fe40000000000 */
[----:B------:R-:W-:Y:S01]  /*6770*/  @!P3 IMAD.IADD R27, R27, 0x1, -R0 ;  /* 0x000000011b1bb824 */ /* 0x000fe200078e0a00 */
[----:B------:R-:W-:Y:S01]  /*6780*/  ISETP.GE.AND P3, PT, R14, RZ, PT ;  /* 0x000000ff0e00720c */ /* 0x000fe20003f66270 */
[----:B------:R-:W-:-:S02]  /*6790*/  IMAD.MOV R10, RZ, RZ, -R12 ;  /* 0x000000ffff0a7224 */ /* 0x000fc400078e0a0c */
[----:B------:R-:W-:Y:S01]  /*67a0*/  @!P0 IMAD.IADD R29, R29, 0x1, -R0 ;  /* 0x000000011d1d8824 */ /* 0x000fe200078e0a00 */
[----:B------:R-:W-:Y:S01]  /*67b0*/  ISETP.GE.AND P0, PT, R13, RZ, PT ;  /* 0x000000ff0d00720c */ /* 0x000fe20003f06270 */
[C---:B------:R-:W-:Y:S02]  /*67c0*/  VIADD R15, R7.reuse, 0x6 ;  /* 0x00000006070f7836 */ /* 0x040fe40000000000 */
[C---:B------:R-:W-:Y:S02]  /*67d0*/  IMAD R4, R0.reuse, R6, R4 ;  /* 0x0000000600047224 */ /* 0x040fe400078e0204 */
[C---:B------:R-:W-:Y:S02]  /*67e0*/  VIADD R13, R7.reuse, 0x4 ;  /* 0x00000004070d7836 */ /* 0x040fe40000000000 */
[----:B------:R-:W-:Y:S01]  /*67f0*/  VIADD R14, R7, 0x2 ;  /* 0x00000002070e7836 */ /* 0x000fe20000000000 */
[----:B------:R-:W-:Y:S01]  /*6800*/  IABS R7, R17 ;  /* 0x0000001100077213 */ /* 0x000fe20000000000 */
[C---:B------:R-:W-:Y:S01]  /*6810*/  IMAD R6, R0.reuse, R9, R11 ;  /* 0x0000000900067224 */ /* 0x040fe200078e020b */
[----:B------:R-:W-:Y:S01]  /*6820*/  IABS R9, R16 ;  /* 0x0000001000097213 */ /* 0x000fe20000000000 */
[----:B------:R-:W-:Y:S01]  /*6830*/  IMAD R5, R0, R10, R5 ;  /* 0x0000000a00057224 */ /* 0x000fe200078e0205 */
[----:B------:R-:W-:Y:S01]  /*6840*/  IABS R10, R15 ;  /* 0x0000000f000a7213 */ /* 0x000fe20000000000 */
[----:B0-----:R-:W-:Y:S01]  /*6850*/  IMAD.HI.U32 R3, R8, R7, RZ ;  /* 0x0000000708037227 */ /* 0x001fe200078e00ff */
[----:B------:R-:W-:-:S02]  /*6860*/  IABS R11, R13 ;  /* 0x0000000d000b7213 */ /* 0x000fc40000000000 */
[----:B------:R-:W-:Y:S01]  /*6870*/  IABS R12, R14 ;  /* 0x0000000e000c7213 */ /* 0x000fe20000000000 */
[----:B-1----:R-:W-:-:S04]  /*6880*/  IMAD.HI.U32 R24, R8, R9, RZ ;  /* 0x0000000908187227 */ /* 0x002fc800078e00ff */
[----:B------:R-:W-:-:S04]  /*6890*/  IMAD.HI.U32 R23, R8, R10, RZ ;  /* 0x0000000a08177227 */ /* 0x000fc800078e00ff */
[----:B------:R-:W-:Y:S02]  /*68a0*/  IMAD.MOV R3, RZ, RZ, -R3 ;  /* 0x000000ffff037224 */ /* 0x000fe400078e0a03 */
[----:B------:R-:W-:Y:S02]  /*68b0*/  IMAD.MOV R24, RZ, RZ, -R24 ;  /* 0x000000ffff187224 */ /* 0x000fe400078e0a18 */
[----:B------:R-:W-:Y:S02]  /*68c0*/  IMAD.MOV R23, RZ, RZ, -R23 ;  /* 0x000000ffff177224 */ /* 0x000fe400078e0a17 */
[----:B------:R-:W-:Y:S02]  /*68d0*/  IMAD R7, R0, R3, R7 ;  /* 0x0000000300077224 */ /* 0x000fe400078e0207 */
[----:B------:R-:W-:-:S04]  /*68e0*/  IMAD.HI.U32 R20, R8, R11, RZ ;  /* 0x0000000b08147227 */ /* 0x000fc800078e00ff */
[----:B------:R-:W-:-:S04]  /*68f0*/  IMAD.HI.U32 R3, R8, R12, RZ ;  /* 0x0000000c08037227 */ /* 0x000fc800078e00ff */
[C---:B------:R-:W-:Y:S02]  /*6900*/  IMAD R8, R0.reuse, R24, R9 ;  /* 0x0000001800087224 */ /* 0x040fe400078e0209 */
[----:B------:R-:W2:Y:S01]  /*6910*/  LDL.LU R24, [R1+0x744] ;  /* 0x0007440001187983 */ /* 0x000ea20000300800 */
[C---:B------:R-:W-:Y:S02]  /*6920*/  IMAD R9, R0.reuse, R23, R10 ;  /* 0x0000001700097224 */ /* 0x040fe400078e020a */
[----:B------:R-:W-:Y:S01]  /*6930*/  IMAD.MOV R20, RZ, RZ, -R20 ;  /* 0x000000ffff147224 */ /* 0x000fe200078e0a14 */
[----:B------:R-:W3:Y:S01]  /*6940*/  LDL.LU R23, [R1+0x740] ;  /* 0x0007400001177983 */ /* 0x000ee20000300800 */
[----:B------:R-:W-:Y:S02]  /*6950*/  @!P1 IMAD.MOV R21, RZ, RZ, -R21 ;  /* 0x000000ffff159224 */ /* 0x000fe400078e0a15 */
[----:B------:R-:W-:Y:S01]  /*6960*/  @!P5 IMAD.IADD R25, R25, 0x1, -R0 ;  /* 0x000000011919d824 */ /* 0x000fe200078e0a00 */
[C---:B------:R-:W-:Y:S01]  /*6970*/  ISETP.GT.U32.AND P5, PT, R0.reuse, R28, PT ;  /* 0x0000001c0000720c */ /* 0x040fe20003fa4070 */
[----:B------:R-:W-:-:S02]  /*6980*/  IMAD R10, R0, R20, R11 ;  /* 0x00000014000a7224 */ /* 0x000fc400078e020b */
[----:B------:R-:W-:Y:S01]  /*6990*/  @!P2 IMAD.MOV R22, RZ, RZ, -R22 ;  /* 0x000000ffff16a224 */ /* 0x000fe200078e0a16 */
[----:B------:R-:W4:Y:S01]  /*69a0*/  LDL.LU R20, [R1+0x73c] ;  /* 0x00073c0001147983 */ /* 0x000f220000300800 */
[----:B------:R-:W-:-:S03]  /*69b0*/  IMAD.MOV R11, RZ, RZ, -R3 ;  /* 0x000000ffff0b7224 */ /* 0x000fc600078e0a03 */
[----:B------:R-:W5:Y:S01]  /*69c0*/  LDL.LU R3, [R1+0x738] ;  /* 0x0007380001037983 */ /* 0x000f620000300800 */
[----:B------:R-:W-:-:S03]  /*69d0*/  @!P3 IMAD.MOV R25, RZ, RZ, -R25 ;  /* 0x000000ffff19b224 */ /* 0x000fc600078e0a19 */
[----:B------:R0:W-:Y:S01]  /*69e0*/  STL [R1+0x6e8], R21 ;  /* 0x0006e81501007387 */ /* 0x0001e20000100800 */
[----:B------:R-:W-:Y:S02]  /*69f0*/  IMAD R11, R0, R11, R12 ;  /* 0x0000000b000b7224 */ /* 0x000fe400078e020c */
[----:B------:R-:W-:Y:S01]  /*6a00*/  @!P5 IMAD.IADD R28, R28, 0x1, -R0 ;  /* 0x000000011c1cd824 */ /* 0x000fe200078e0a00 */
[----:B------:R-:W-:Y:S01]  /*6a10*/  ISETP.GT.U32.AND P5, PT, R0, R2, PT ;  /* 0x000000020000720c */ /* 0x000fe20003fa4070 */
[----:B0-----:R-:W4:Y:S04]  /*6a20*/  LDL.LU R21, [R1+0x80] ;  /* 0x0000800001157983 */ /* 0x001f280000300800 */
[----:B------:R0:W-:Y:S08]  /*6a30*/  STL [R1+0x6f4], R22 ;  /* 0x0006f41601007387 */ /* 0x0001f00000100800 */
[----:B------:R-:W-:-:S02]  /*6a40*/  @!P5 IADD3 R2, R2, -R0, RZ ;  /* 0x800000000202d210 */ /* 0x000fc40007ffe0ff */
[----:B------:R-:W-:Y:S01]  /*6a50*/  ISETP.GT.U32.AND P5, PT, R0, R4, PT ;  /* 0x000000040000720c */ /* 0x000fe20003fa4070 */
[----:B0-----:R-:W5:-:S12]  /*6a60*/  LDL.LU R22, [R1+0x8c] ;  /* 0x00008c0001167983 */ /* 0x001f580000300800 */
[----:B------:R-:W-:Y:S01]  /*6a70*/  @!P5 IMAD.IADD R4, R4, 0x1, -R0 ;  /* 0x000000010404d824 */ /* 0x000fe200078e0a00 */
[----:B------:R-:W-:Y:S01]  /*6a80*/  ISETP.GT.U32.AND P5, PT, R0, R5, PT ;  /* 0x000000050000720c */ /* 0x000fe20003fa4070 */
[----:B--2---:R-:W-:Y:S02]  /*6a90*/  @!P4 IMAD.MOV R24, RZ, RZ, -R24 ;  /* 0x000000ffff18c224 */ /* 0x004fe400078e0a18 */
[----:B---3--:R-:W-:-:S05]  /*6aa0*/  @!P6 IMAD.MOV R23, RZ, RZ, -R23 ;  /* 0x000000ffff17e224 */ /* 0x008fca00078e0a17 */
[----:B------:R-:W-:Y:S04]  /*6ab0*/  STL [R1+0x6f8], R23 ;  /* 0x0006f81701007387 */ /* 0x000fe80000100800 */
[----:B------:R-:W-:Y:S04]  /*6ac0*/  STL [R1+0x6fc], R24 ;  /* 0x0006fc1801007387 */ /* 0x000fe80000100800 */
[----:B------:R-:W-:Y:S04]  /*6ad0*/  STL [R1+0x700], R25 ;  /* 0x0007001901007387 */ /* 0x000fe80000100800 */
[----:B------:R-:W2:Y:S01]  /*6ae0*/  LDL.LU R12, [R1+0x734] ;  /* 0x00073400010c7983 */ /* 0x000ea20000300800 */
[C---:B------:R-:W-:Y:S01]  /*6af0*/  ISETP.GT.U32.AND P1, PT, R0.reuse, R27, PT ;  /* 0x0000001b0000720c */ /* 0x040fe20003f24070 */
[----:B------:R-:W-:Y:S01]  /*6b00*/  @!P5 IMAD.IADD R5, R5, 0x1, -R0 ;  /* 0x000000010505d824 */ /* 0x000fe200078e0a00 */
[----:B------:R-:W-:-:S02]  /*6b10*/  ISETP.GT.U32.AND P2, PT, R0, R28, PT ;  /* 0x0000001c0000720c */ /* 0x000fc40003f44070 */
[C---:B------:R-:W-:Y:S02]  /*6b20*/  ISETP.GT.U32.AND P5, PT, R0.reuse, R29, PT ;  /* 0x0000001d0000720c */ /* 0x040fe40003fa4070 */
[C---:B------:R-:W-:Y:S02]  /*6b30*/  ISETP.GT.U32.AND P4, PT, R0.reuse, R2, PT ;  /* 0x000000020000720c */ /* 0x040fe40003f84070 */
[----:B------:R-:W-:Y:S02]  /*6b40*/  ISETP.GT.U32.AND P3, PT, R0, R5, PT ;  /* 0x000000050000720c */ /* 0x000fe40003f64070 */
[----:B------:R-:W-:Y:S02]  /*6b50*/  @!P0 IADD3 R26, -R26, RZ, RZ ;  /* 0x000000ff1a1a8210 */ /* 0x000fe40007ffe1ff */
[C---:B------:R-:W-:Y:S01]  /*6b60*/  ISETP.GT.U32.AND P0, PT, R0.reuse, R6, PT ;  /* 0x000000060000720c */ /* 0x040fe20003f04070 */
[--C-:B------:R-:W-:Y:S01]  /*6b70*/  @!P1 IMAD.IADD R27, R27, 0x1, -R0.reuse ;  /* 0x000000011b1b9824 */ /* 0x100fe200078e0a00 */
[----:B------:R-:W-:Y:S01]  /*6b80*/  ISETP.GT.U32.AND P1, PT, R0, R7, PT ;  /* 0x000000070000720c */ /* 0x000fe20003f24070 */
[--C-:B------:R-:W-:Y:S01]  /*6b90*/  @!P2 IMAD.IADD R28, R28, 0x1, -R0.reuse ;  /* 0x000000011c1ca824 */ /* 0x100fe200078e0a00 */
[C---:B------:R-:W-:Y:S01]  /*6ba0*/  ISETP.GT.U32.AND P2, PT, R0.reuse, R8, PT ;  /* 0x000000080000720c */ /* 0x040fe20003f44070 */
[--C-:B------:R-:W-:Y:S01]  /*6bb0*/  @!P5 IMAD.IADD R29, R29, 0x1, -R0.reuse ;  /* 0x000000011d1dd824 */ /* 0x100fe200078e0a00 */
[----:B------:R-:W-:Y:S01]  /*6bc0*/  ISETP.GT.U32.AND P5, PT, R0, R9, PT ;  /* 0x000000090000720c */ /* 0x000fe20003fa4070 */
[--C-:B------:R-:W-:Y:S01]  /*6bd0*/  @!P4 IMAD.IADD R2, R2, 0x1, -R0.reuse ;  /* 0x000000010202c824 */ /* 0x100fe200078e0a00 */
[C---:B------:R-:W-:Y:S01]  /*6be0*/  ISETP.GT.U32.AND P4, PT, R0.reuse, R10, PT ;  /* 0x0000000a0000720c */ /* 0x040fe20003f84070 */
[----:B------:R-:W-:Y:S01]  /*6bf0*/  @!P3 IMAD.IADD R5, R5, 0x1, -R0 ;  /* 0x000000010505b824 */ /* 0x000fe200078e0a00 */
[----:B------:R-:W-:-:S02]  /*6c00*/  ISETP.GT.U32.AND P6, PT, R0, R4, PT ;  /* 0x000000040000720c */ /* 0x000fc40003fc4070 */
[----:B-----5:R-:W-:Y:S01]  /*6c10*/  ISETP.GE.AND P3, PT, R22, RZ, PT ;  /* 0x000000ff1600720c */ /* 0x020fe20003f66270 */
[--C-:B------:R-:W-:Y:S01]  /*6c20*/  @!P0 IMAD.IADD R6, R6, 0x1, -R0.reuse ;  /* 0x0000000106068824 */ /* 0x100fe200078e0a00 */
[----:B----4-:R-:W-:Y:S01]  /*6c30*/  ISETP.GE.AND P0, PT, R21, RZ, PT ;  /* 0x000000ff1500720c */ /* 0x010fe20003f06270 */
[--C-:B------:R-:W-:Y:S02]  /*6c40*/  @!P1 IMAD.IADD R7, R7, 0x1, -R0.reuse ;  /* 0x0000000107079824 */ /* 0x100fe400078e0a00 */
[--C-:B------:R-:W-:Y:S01]  /*6c50*/  @!P2 IMAD.IADD R8, R8, 0x1, -R0.reuse ;  /* 0x000000010808a824 */ /* 0x100fe200078e0a00 */
[----:B------:R-:W-:Y:S01]  /*6c60*/  ISETP.GE.AND P2, PT, R3, RZ, PT ;  /* 0x000000ff0300720c */ /* 0x000fe20003f46270 */
[--C-:B------:R-:W-:Y:S01]  /*6c70*/  @!P5 IMAD.IADD R9, R9, 0x1, -R0.reuse ;  /* 0x000000010909d824 */ /* 0x100fe200078e0a00 */
[----:B------:R-:W-:Y:S01]  /*6c80*/  ISETP.GE.AND P5, PT, R20, RZ, PT ;  /* 0x000000ff1400720c */ /* 0x000fe20003fa6270 */
[--C-:B------:R-:W-:Y:S01]  /*6c90*/  @!P4 IMAD.IADD R10, R10, 0x1, -R0.reuse ;  /* 0x000000010a0ac824 */ /* 0x100fe200078e0a00 */
[----:B------:R-:W-:Y:S01]  /*6ca0*/  ISETP.GE.AND P4, PT, R19, RZ, PT ;  /* 0x000000ff1300720c */ /* 0x000fe20003f86270 */
[----:B------:R-:W-:-:S02]  /*6cb0*/  @!P6 IMAD.IADD R4, R4, 0x1, -R0 ;  /* 0x000000010404e824 */ /* 0x000fc400078e0a00 */
[----:B------:R-:W-:Y:S01]  /*6cc0*/  @!P3 IADD3 R27, -R27, RZ, RZ ;  /* 0x000000ff1b1bb210 */ /* 0x000fe20007ffe1ff */
[----:B------:R-:W-:Y:S01]  /*6cd0*/  STL [R1+0x704], R26 ;  /* 0x0007041a01007387 */ /* 0x000fe20000100800 */
[----:B------:R-:W-:-:S04]  /*6ce0*/  @!P0 IMAD.MOV R28, RZ, RZ, -R28 ;  /* 0x000000ffff1c8224 */ /* 0x000fc800078e0a1c */
[----:B------:R-:W-:Y:S01]  /*6cf0*/  @!P2 IMAD.MOV R2, RZ, RZ, -R2 ;  /* 0x000000ffff02a224 */ /* 0x000fe200078e0a02 */
[----:B------:R-:W-:Y:S01]  /*6d00*/  ISETP.GT.U32.AND P2, PT, R0, R9, PT ;  /* 0x000000090000720c */ /* 0x000fe20003f44070 */
[----:B------:R-:W-:Y:S02]  /*6d10*/  @!P5 IMAD.MOV R4, RZ, RZ, -R4 ;  /* 0x000000ffff04d224 */ /* 0x000fe400078e0a04 */
[----:B------:R-:W-:-:S10]  /*6d20*/  @!P4 IMAD.MOV R5, RZ, RZ, -R5 ;  /* 0x000000ffff05c224 */ /* 0x000fd400078e0a05 */
[----:B------:R-:W-:Y:S01]  /*6d30*/  @!P2 IMAD.IADD R9, R9, 0x1, -R0 ;  /* 0x000000010909a824 */ /* 0x000fe200078e0a00 */
[----:B------:R-:W-:Y:S02]  /*6d40*/  ISETP.GE.AND P2, PT, R13, RZ, PT ;  /* 0x000000ff0d00720c */ /* 0x000fe40003f46270 */
[----:B--2---:R-:W-:Y:S02]  /*6d50*/  ISETP.GE.AND P1, PT, R12, RZ, PT ;  /* 0x000000ff0c00720c */ /* 0x004fe40003f26270 */
[----:B------:R-:W2:Y:S04]  /*6d60*/  LDL.LU R12, [R1+0x730] ;  /* 0x00073000010c7983 */ /* 0x000ea80000300800 */
[----:B------:R-:W3:Y:S04]  /*6d70*/  LDL.LU R3, [R1+0x72c] ;  /* 0x00072c0001037983 */ /* 0x000ee80000300800 */
[----:B------:R-:W-:Y:S03]  /*6d80*/  STL [R1+0x708], R27 ;  /* 0x0007081b01007387 */ /* 0x000fe60000100800 */
[----:B------:R-:W-:Y:S01]  /*6d90*/  @!P1 IMAD.MOV R29, RZ, RZ, -R29 ;  /* 0x000000ffff1d9224 */ /* 0x000fe200078e0a1d */
[----:B------:R-:W-:Y:S04]  /*6da0*/  STL [R1+0x70c], R28 ;  /* 0x00070c1c01007387 */ /* 0x000fe80000100800 */
[----:B------:R-:W-:Y:S04]  /*6db0*/  STL [R1+0x710], R29 ;  /* 0x0007101d01007387 */ /* 0x000fe80000100800 */
[----:B------:R2:W-:Y:S04]  /*6dc0*/  STL [R1+0x714], R2 ;  /* 0x0007140201007387 */ /* 0x0005e80000100800 */
[----:B------:R0:W-:Y:S04]  /*6dd0*/  STL [R1+0x718], R4 ;  /* 0x0007180401007387 */ /* 0x0001e80000100800 */
[----:B------:R-:W-:Y:S04]  /*6de0*/  STL [R1+0x71c], R5 ;  /* 0x00071c0501007387 */ /* 0x000fe80000100800 */
[----:B------:R-:W4:Y:S04]  /*6df0*/  LDL.LU R22, [R1+0x28] ;  /* 0x0000280001167983 */ /* 0x000f280000300800 */
[----:B------:R-:W0:Y:S04]  /*6e00*/  LDL.LU R21, [R1+0x14] ;  /* 0x0000140001157983 */ /* 0x000e280000300800 */
[----:B------:R-:W5:Y:S04]  /*6e10*/  LDL.LU R20, [R1+0x10] ;  /* 0x0000100001147983 */ /* 0x000f680000300800 */
[----:B------:R-:W5:Y:S01]  /*6e20*/  LDL.LU R13, [R1+0xc] ;  /* 0x00000c00010d7983 */ /* 0x000f620000300800 */
[----:B------:R-:W-:-:S02]  /*6e30*/  ISETP.GT.U32.AND P1, PT, R0, R8, PT ;  /* 0x000000080000720c */ /* 0x000fc40003f24070 */
[----:B------:R-:W-:-:S11]  /*6e40*/  ISETP.GT.U32.AND P6, PT, R0, R11, PT ;  /* 0x0000000b0000720c */ /* 0x000fd60003fc4070 */
[--C-:B------:R-:W-:Y:S01]  /*6e50*/  @!P1 IMAD.IADD R8, R8, 0x1, -R0.reuse ;  /* 0x0000000108089824 */ /* 0x100fe200078e0a00 */
[----:B------:R-:W-:Y:S02]  /*6e60*/  ISETP.GE.AND P1, PT, R15, RZ, PT ;  /* 0x000000ff0f00720c */ /* 0x000fe40003f26270 */
[----:B------:R-:W5:Y:S04]  /*6e70*/  LDL.LU R15, [R1+0x1d4] ;  /* 0x0001d400010f7983 */ /* 0x000f680000300800 */
[----:B------:R-:W5:Y:S01]  /*6e80*/  LDL.LU R19, [R1+0x8] ;  /* 0x0000080001137983 */ /* 0x000f620000300800 */
[C---:B------:R-:W-:Y:S02]  /*6e90*/  ISETP.GT.U32.AND P3, PT, R0.reuse, R6, PT ;  /* 0x000000060000720c */ /* 0x040fe40003f64070 */
[C---:B------:R-:W-:Y:S01]  /*6ea0*/  ISETP.GT.U32.AND P0, PT, R0.reuse, R7, PT ;  /* 0x000000070000720c */ /* 0x040fe20003f04070 */
[----:B------:R-:W-:Y:S01]  /*6eb0*/  @!P6 IMAD.IADD R11, R11, 0x1, -R0 ;  /* 0x000000010b0be824 */ /* 0x000fe200078e0a00 */
[----:B------:R-:W-:-:S04]  /*6ec0*/  ISETP.GT.U32.AND P6, PT, R0, R10, PT ;  /* 0x0000000a0000720c */ /* 0x000fc80003fc4070 */
[----:B------:R-:W-:Y:S02]  /*6ed0*/  ISETP.GT.U32.AND P5, PT, R0, R11, PT ;  /* 0x0000000b0000720c */ /* 0x000fe40003fa4070 */
[----:B------:R-:W-:Y:S02]  /*6ee0*/  ISETP.GE.AND P4, PT, R18, RZ, PT ;  /* 0x000000ff1200720c */ /* 0x000fe40003f86270 */
[----:B------:R-:W5:Y:S01]  /*6ef0*/  LDL.LU R18, [R1+0x4] ;  /* 0x0000040001127983 */ /* 0x000f620000300800 */
[--C-:B------:R-:W-:Y:S01]  /*6f00*/  @!P3 IMAD.IADD R6, R6, 0x1, -R0.reuse ;  /* 0x000000010606b824 */ /* 0x100fe200078e0a00 */
[----:B------:R-:W-:Y:S01]  /*6f10*/  ISETP.GE.AND P3, PT, R17, RZ, PT ;  /* 0x000000ff1100720c */ /* 0x000fe20003f66270 */
[--C-:B------:R-:W-:Y:S01]  /*6f20*/  @!P0 IMAD.IADD R7, R7, 0x1, -R0.reuse ;  /* 0x0000000107078824 */ /* 0x100fe200078e0a00 */
[----:B------:R-:W-:Y:S01]  /*6f30*/  ISETP.GE.AND P0, PT, R16, RZ, PT ;  /* 0x000000ff1000720c */ /* 0x000fe20003f06270 */
[----:B------:R-:W5:Y:S01]  /*6f40*/  LDL.LU R17, [R1+0x1d0] ;  /* 0x0001d00001117983 */ /* 0x000f620000300800 */
[----:B------:R-:W-:-:S03]  /*6f50*/  @!P6 IMAD.IADD R10, R10, 0x1, -R0 ;  /* 0x000000010a0ae824 */ /* 0x000fc600078e0a00 */
[----:B------:R-:W5:Y:S01]  /*6f60*/  LDL.LU R16, [R1+0x70] ;  /* 0x0000700001107983 */ /* 0x000f620000300800 */
[----:B------:R-:W-:Y:S01]  /*6f70*/  ISETP.GE.AND P6, PT, R14, RZ, PT ;  /* 0x000000ff0e00720c */ /* 0x000fe20003fc6270 */
[----:B------:R-:W-:Y:S02]  /*6f80*/  @!P5 IMAD.IADD R11, R11, 0x1, -R0 ;  /* 0x000000010b0bd824 */ /* 0x000fe400078e0a00 */
[----:B------:R-:W5:Y:S01]  /*6f90*/  LDL.LU R14, [R1+0x74] ;  /* 0x00007400010e7983 */ /* 0x000f620000300800 */
[----:B------:R-:W-:Y:S01]  /*6fa0*/  @!P4 IMAD.MOV R6, RZ, RZ, -R6 ;  /* 0x000000ffff06c224 */ /* 0x000fe200078e0a06 */
[----:B------:R-:W-:Y:S02]  /*6fb0*/  @!P3 IADD3 R7, -R7, RZ, RZ ;  /* 0x000000ff0707b210 */ /* 0x000fe40007ffe1ff */
[----:B------:R-:W-:Y:S02]  /*6fc0*/  @!P0 IMAD.MOV R8, RZ, RZ, -R8 ;  /* 0x000000ffff088224 */ /* 0x000fe400078e0a08 */
[----:B------:R-:W-:Y:S04]  /*6fd0*/  STL [R1+0x720], R6 ;  /* 0x0007200601007387 */ /* 0x000fe80000100800 */
[----:B------:R-:W-:Y:S04]  /*6fe0*/  STL [R1+0x724], R7 ;  /* 0x0007240701007387 */ /* 0x000fe80000100800 */
[----:B------:R-:W-:Y:S01]  /*6ff0*/  STL [R1+0x728], R8 ;  /* 0x0007280801007387 */ /* 0x000fe20000100800 */
[----:B---3--:R-:W-:-:S02]  /*7000*/  ISETP.NE.AND P5, PT, R3, RZ, PT ;  /* 0x000000ff0300720c */ /* 0x008fc40003fa5270 */
[----:B------:R-:W-:-:S04]  /*7010*/  LOP3.LUT R3, RZ, R3, RZ, 0x33, !PT ;  /* 0x00000003ff037212 */ /* 0x000fc800078e33ff */
[----:B--2---:R-:W-:-:S05]  /*7020*/  SEL R2, R3, R12, !P5 ;  /* 0x0000000c03027207 */ /* 0x004fca0006800000 */
[----:B------:R5:W-:Y:S01]  /*7030*/  STL [R1+0x18], R2 ;  /* 0x0000180201007387 */ /* 0x000be20000100800 */
[C---:B----4-:R-:W-:Y:S02]  /*7040*/  SEL R0, R3.reuse, R22, !P5 ;  /* 0x0000001603007207 */ /* 0x050fe40006800000 */
[----:B0-----:R-:W-:-:S03]  /*7050*/  SEL R4, R3, R21, !P5 ;  /* 0x0000001503047207 */ /* 0x001fc60006800000 */
[----:B------:R0:W-:Y:S01]  /*7060*/  STL [R1+0x24], R0 ;  /* 0x0000240001007387 */ /* 0x0001e20000100800 */
[----:B-----5:R-:W-:-:S03]  /*7070*/  SEL R2, R3, R20, !P5 ;  /* 0x0000001403027207 */ /* 0x020fc60006800000 */
[----:B------:R-:W-:Y:S04]  /*7080*/  STL [R1+0x20], R4 ;  /* 0x0000200401007387 */ /* 0x000fe80000100800 */
[----:B------:R-:W2:Y:S01]  /*7090*/  LDL.LU R12, [R1+0x94] ;  /* 0x00009400010c7983 */ /* 0x000ea20000300800 */
[----:B0-----:R-:W-:-:S03]  /*70a0*/  SEL R0, R3, R13, !P5 ;  /* 0x0000000d03007207 */ /* 0x001fc60006800000 */
[----:B------:R-:W-:Y:S04]  /*70b0*/  STL [R1+0x1c], R2 ;  /* 0x00001c0201007387 */ /* 0x000fe80000100800 */
[----:B------:R-:W3:Y:S04]  /*70c0*/  LDL.LU R8, [R1+0x98] ;  /* 0x0000980001087983 */ /* 0x000ee80000300800 */
[----:B------:R0:W-:Y:S04]  /*70d0*/  STL [R1+0x14], R0 ;  /* 0x0000140001007387 */ /* 0x0001e80000100800 */
[----:B------:R-:W4:Y:S04]  /*70e0*/  LDL.LU R7, [R1+0x9c] ;  /* 0x00009c0001077983 */ /* 0x000f280000300800 */
[----:B------:R-:W5:Y:S04]  /*70f0*/  LDL.LU R6, [R1+0xa8] ;  /* 0x0000a80001067983 */ /* 0x000f680000300800 */
[----:B------:R-:W5:Y:S01]  /*7100*/  LDL.LU R13, [R1+0x1a0] ;  /* 0x0001a000010d7983 */ /* 0x000f620000300800 */
[----:B0-----:R-:W-:-:S02]  /*7110*/  SEL R0, R3, R15, !P5 ;  /* 0x0000000f03007207 */ /* 0x001fc40006800000 */
[C---:B------:R-:W-:Y:S01]  /*7120*/  SEL R2, R3.reuse, R19, !P5 ;  /* 0x0000001303027207 */ /* 0x040fe20006800000 */
[----:B------:R-:W5:Y:S04]  /*7130*/  LDL.LU R15, [R1+0x1cc] ;  /* 0x0001cc00010f7983 */ /* 0x000f680000300800 */
[----:B------:R0:W-:Y:S04]  /*7140*/  STL [R1+0x2c], R0 ;  /* 0x00002c0001007387 */ /* 0x0001e80000100800 */
[----:B0-----:R-:W5:Y:S04]  /*7150*/  LDL.LU R0, [R1+0x1c8] ;  /* 0x0001c80001007983 */ /* 0x001f680000300800 */
[----:B------:R-:W5:Y:S04]  /*7160*/  LDL.LU R5, [R1+0x1c4] ;  /* 0x0001c40001057983 */ /* 0x000f680000300800 */
[----:B------:R0:W-:Y:S04]  /*7170*/  STL [R1+0x8], R2 ;  /* 0x0000080201007387 */ /* 0x0001e80000100800 */
[----:B------:R-:W5:Y:S04]  /*7180*/  LDL.LU R4, [R1+0xac] ;  /* 0x0000ac0001047983 */ /* 0x000f680000300800 */
[----:B0-----:R-:W5:Y:S04]  /*7190*/  LDL.LU R2, [R1+0xb4] ;  /* 0x0000b40001027983 */ /* 0x001f680000300800 */
[----:B------:R-:W5:Y:S04]  /*71a0*/  LDL.LU R29, [R1+0xb8] ;  /* 0x0000b800011d7983 */ /* 0x000f680000300800 */
[----:B------:R-:W5:Y:S04]  /*71b0*/  LDL.LU R28, [R1+0xc0] ;  /* 0x0000c000011c7983 */ /* 0x000f680000300800 */
[----:B------:R-:W5:Y:S04]  /*71c0*/  LDL.LU R27, [R1+0xd4] ;  /* 0x0000d400011b7983 */ /* 0x000f680000300800 */
[----:B------:R-:W5:Y:S04]  /*71d0*/  LDL.LU R26, [R1+0xd8] ;  /* 0x0000d800011a7983 */ /* 0x000f680000300800 */
[----:B------:R-:W5:Y:S01]  /*71e0*/  LDL.LU R22, [R1+0xdc] ;  /* 0x0000dc0001167983 */ /* 0x000f620000300800 */
[----:B------:R-:W-:-:S03]  /*71f0*/  SEL R18, R3, R18, !P5 ;  /* 0x0000001203127207 */ /* 0x000fc60006800000 */
[----:B------:R-:W5:Y:S01]  /*7200*/  LDL.LU R21, [R1+0xe0] ;  /* 0x0000e00001157983 */ /* 0x000f620000300800 */
[----:B------:R-:W-:-:S03]  /*7210*/  SEL R17, R3, R17, !P5 ;  /* 0x0000001103117207 */ /* 0x000fc60006800000 */
[----:B------:R-:W5:Y:S01]  /*7220*/  LDL.LU R20, [R1+0xe4] ;  /* 0x0000e40001147983 */ /* 0x000f620000300800 */
[----:B------:R-:W-:-:S03]  /*7230*/  SEL R16, R3, R16, !P5 ;  /* 0x0000001003107207 */ /* 0x000fc60006800000 */
[----:B------:R-:W5:Y:S01]  /*7240*/  LDL.LU R19, [R1+0xe8] ;  /* 0x0000e80001137983 */ /* 0x000f620000300800 */
[----:B------:R-:W-:-:S03]  /*7250*/  SEL R14, R3, R14, !P5 ;  /* 0x0000000e030e7207 */ /* 0x000fc60006800000 */
[----:B------:R0:W-:Y:S04]  /*7260*/  STL [R1+0x28], R18 ;  /* 0x0000281201007387 */ /* 0x0001e80000100800 */
[----:B------:R1:W-:Y:S04]  /*7270*/  STL [R1+0x40], R17 ;  /* 0x0000401101007387 */ /* 0x0003e80000100800 */
[----:B------:R-:W5:Y:S04]  /*7280*/  LDL.LU R25, [R1+0xf0] ;  /* 0x0000f00001197983 */ /* 0x000f680000300800 */
[----:B------:R1:W-:Y:S04]  /*7290*/  STL [R1+0x6c], R16 ;  /* 0x00006c1001007387 */ /* 0x0003e80000100800 */
[----:B------:R-:W5:Y:S04]  /*72a0*/  LDL.LU R24, [R1+0xf4] ;  /* 0x0000f40001187983 */ /* 0x000f680000300800 */
[----:B------:R1:W-:Y:S04]  /*72b0*/  STL [R1+0x70], R14 ;  /* 0x0000700e01007387 */ /* 0x0003e80000100800 */
[----:B------:R-:W5:Y:S04]  /*72c0*/  LDL.LU R23, [R1+0xfc] ;  /* 0x0000fc0001177983 */ /* 0x000f680000300800 */
[----:B0-----:R-:W5:Y:S04]  /*72d0*/  LDL.LU R18, [R1+0x104] ;  /* 0x0001040001127983 */ /* 0x001f680000300800 */
[----:B-1----:R-:W5:Y:S04]  /*72e0*/  LDL.LU R17, [R1+0x108] ;  /* 0x0001080001117983 */ /* 0x002f680000300800 */
[----:B------:R-:W5:Y:S04]  /*72f0*/  LDL.LU R16, [R1+0x114] ;  /* 0x0001140001107983 */ /* 0x000f680000300800 */
[----:B------:R-:W5:Y:S01]  /*7300*/  LDL.LU R14, [R1+0x11c] ;  /* 0x00011c00010e7983 */ /* 0x000f620000300800 */
[----:B--2---:R-:W-:-:S05]  /*7310*/  SEL R12, R3, R12, !P5 ;  /* 0x0000000c030c7207 */ /* 0x004fca0006800000 */
[----:B------:R3:W-:Y:S02]  /*7320*/  STL [R1+0x74], R12 ;  /* 0x0000740c01007387 */ /* 0x0007e40000100800 */
[C---:B---3--:R-:W-:Y:S02]  /*7330*/  SEL R12, R3.reuse, R8, !P5 ;  /* 0x00000008030c7207 */ /* 0x048fe40006800000 */
[C---:B----4-:R-:W-:Y:S02]  /*7340*/  SEL R8, R3.reuse, R7, !P5 ;  /* 0x0000000703087207 */ /* 0x050fe40006800000 */
[C---:B-----5:R-:W-:Y:S01]  /*7350*/  SEL R7, R3.reuse, R6, !P5 ;  /* 0x0000000603077207 */ /* 0x060fe20006800000 */
[----:B------:R-:W-:Y:S01]  /*7360*/  STL [R1+0x78], R12 ;  /* 0x0000780c01007387 */ /* 0x000fe20000100800 */
[----:B------:R-:W-:-:S03]  /*7370*/  SEL R6, R3, R13, !P5 ;  /* 0x0000000d03067207 */ /* 0x000fc60006800000 */
[----:B------:R-:W-:Y:S04]  /*7380*/  STL [R1+0x80], R8 ;  /* 0x0000800801007387 */ /* 0x000fe80000100800 */
[----:B------:R-:W2:Y:S04]  /*7390*/  LDL.LU R13, [R1+0x124] ;  /* 0x00012400010d7983 */ /* 0x000ea80000300800 */
[----:B------:R0:W-:Y:S04]  /*73a0*/  STL [R1+0x8c], R7 ;  /* 0x00008c0701007387 */ /* 0x0001e80000100800 */
[----:B------:R1:W-:Y:S01]  /*73b0*/  STL [R1+0x94], R6 ;  /* 0x0000940601007387 */ /* 0x0003e20000100800 */
[----:B0-----:R-:W-:-:S03]  /*73c0*/  SEL R7, R3, R15, !P5 ;  /* 0x0000000f03077207 */ /* 0x001fc60006800000 */
[----:B------:R-:W3:Y:S01]  /*73d0*/  LDL.LU R15, [R1+0x15c] ;  /* 0x00015c00010f7983 */ /* 0x000ee20000300800 */
[C---:B------:R-:W-:Y:S02]  /*73e0*/  SEL R5, R3.reuse, R5, !P5 ;  /* 0x0000000503057207 */ /* 0x040fe40006800000 */
[C---:B-1----:R-:W-:Y:S01]  /*73f0*/  SEL R6, R3.reuse, R0, !P5 ;  /* 0x0000000003067207 */ /* 0x042fe20006800000 */
[----:B------:R-:W-:Y:S01]  /*7400*/  STL [R1+0x98], R7 ;  /* 0x0000980701007387 */ /* 0x000fe20000100800 */
[----:B------:R-:W-:-:S03]  /*7410*/  SEL R0, R3, R4, !P5 ;  /* 0x0000000403007207 */ /* 0x000fc60006800000 */
[----:B------:R-:W-:Y:S01]  /*7420*/  STL [R1+0x9c], R6 ;  /* 0x00009c0601007387 */ /* 0x000fe20000100800 */
[----:B------:R-:W-:-:S03]  /*7430*/  SEL R4, R3, R2, !P5 ;  /* 0x0000000203047207 */ /* 0x000fc60006800000 */
[----:B------:R-:W-:Y:S01]  /*7440*/  STL [R1+0xa8], R5 ;  /* 0x0000a80501007387 */ /* 0x000fe20000100800 */
[----:B------:R-:W-:-:S03]  /*7450*/  SEL R2, R3, R29, !P5 ;  /* 0x0000001d03027207 */ /* 0x000fc60006800000 */
[----:B------:R0:W-:Y:S04]  /*7460*/  STL [R1+0xac], R0 ;  /* 0x0000ac0001007387 */ /* 0x0001e80000100800 */
[----:B------:R1:W-:Y:S01]  /*7470*/  STL [R1+0xb4], R4 ;  /* 0x0000b40401007387 */ /* 0x0003e20000100800 */
[----:B0-----:R-:W-:-:S03]  /*7480*/  SEL R0, R3, R28, !P5 ;  /* 0x0000001c03007207 */ /* 0x001fc60006800000 */
[----:B------:R0:W-:Y:S01]  /*7490*/  STL [R1+0xb8], R2 ;  /* 0x0000b80201007387 */ /* 0x0001e20000100800 */
[----:B-1----:R-:W-:-:S03]  /*74a0*/  SEL R4, R3, R27, !P5 ;  /* 0x0000001b03047207 */ /* 0x002fc60006800000 */
        /* <DEDUP_REMOVED lines=8> */
[----:B------:R1:W-:Y:S04]  /*7530*/  STL [R1+0xe0], R4 ;  /* 0x0000e00401007387 */ /* 0x0003e80000100800 */
[----:B------:R-:W4:Y:S01]  /*7540*/  LDL.LU R22, [R1+0x160] ;  /* 0x0001600001167983 */ /* 0x000f220000300800 */
[----:B0-----:R-:W-:-:S03]  /*7550*/  SEL R0, R3, R19, !P5 ;  /* 0x0000001303007207 */ /* 0x001fc60006800000 */
[----:B------:R0:W-:Y:S04]  /*7560*/  STL [R1+0xe4], R2 ;  /* 0x0000e40201007387 */ /* 0x0001e80000100800 */
[----:B------:R-:W5:Y:S01]  /*7570*/  LDL.LU R21, [R1+0x168] ;  /* 0x0001680001157983 */ /* 0x000f620000300800 */
[----:B-1----:R-:W-:-:S03]  /*7580*/  SEL R4, R3, R24, !P5 ;  /* 0x0000001803047207 */ /* 0x002fc60006800000 */
[----:B------:R1:W-:Y:S04]  /*7590*/  STL [R1+0xe8], R0 ;  /* 0x0000e80001007387 */ /* 0x0003e80000100800 */
[----:B------:R-:W5:Y:S01]  /*75a0*/  LDL.LU R20, [R1+0x170] ;  /* 0x0001700001147983 */ /* 0x000f620000300800 */
[----:B0-----:R-:W-:-:S03]  /*75b0*/  SEL R2, R3, R23, !P5 ;  /* 0x0000001703027207 */ /* 0x001fc60006800000 */
[----:B------:R-:W5:Y:S01]  /*75c0*/  LDL.LU R19, [R1+0x174] ;  /* 0x0001740001137983 */ /* 0x000f620000300800 */
[----:B-1----:R-:W-:-:S05]  /*75d0*/  SEL R0, R3, R25, !P5 ;  /* 0x0000001903007207 */ /* 0x002fca0006800000 */
[----:B------:R0:W-:Y:S04]  /*75e0*/  STL [R1+0xf0], R0 ;  /* 0x0000f00001007387 */ /* 0x0001e80000100800 */
[----:B------:R1:W-:Y:S01]  /*75f0*/  STL [R1+0xf4], R4 ;  /* 0x0000f40401007387 */ /* 0x0003e20000100800 */
[----:B0-----:R-:W-:-:S03]  /*7600*/  SEL R0, R3, R18, !P5 ;  /* 0x0000001203007207 */ /* 0x001fc60006800000 */
[----:B------:R0:W-:Y:S01]  /*7610*/  STL [R1+0xfc], R2 ;  /* 0x0000fc0201007387 */ /* 0x0001e20000100800 */
[----:B-1----:R-:W-:-:S03]  /*7620*/  SEL R4, R3, R17, !P5 ;  /* 0x0000001103047207 */ /* 0x002fc60006800000 */
[----:B------:R1:W-:Y:S04]  /*7630*/  STL [R1+0x104], R0 ;  /* 0x0001040001007387 */ /* 0x0003e80000100800 */
[----:B------:R-:W-:Y:S01]  /*7640*/  STL [R1+0x108], R4 ;  /* 0x0001080401007387 */ /* 0x000fe20000100800 */
[----:B0-----:R-:W-:-:S03]  /*7650*/  SEL R2, R3, R16, !P5 ;  /* 0x0000001003027207 */ /* 0x001fc60006800000 */
[----:B------:R-:W5:Y:S01]  /*7660*/  LDL.LU R12, [R1+0x178] ;  /* 0x00017800010c7983 */ /* 0x000f620000300800 */
[----:B-1----:R-:W-:-:S03]  /*7670*/  SEL R0, R3, R14, !P5 ;  /* 0x0000000e03007207 */ /* 0x002fc60006800000 */
[----:B------:R-:W-:Y:S04]  /*7680*/  STL [R1+0x114], R2 ;  /* 0x0001140201007387 */ /* 0x000fe80000100800 */
[----:B------:R-:W5:Y:S04]  /*7690*/  LDL.LU R8, [R1+0x17c] ;  /* 0x00017c0001087983 */ /* 0x000f680000300800 */
[----:B------:R2:W-:Y:S04]  /*76a0*/  STL [R1+0x11c], R0 ;  /* 0x00011c0001007387 */ /* 0x0005e80000100800 */
[----:B------:R-:W5:Y:S04]  /*76b0*/  LDL.LU R7, [R1+0x184] ;  /* 0x0001840001077983 */ /* 0x000f680000300800 */
[----:B------:R-:W5:Y:S04]  /*76c0*/  LDL.LU R6, [R1+0x18c] ;  /* 0x00018c0001067983 */ /* 0x000f680000300800 */
[----:B------:R-:W5:Y:S01]  /*76d0*/  LDL.LU R14, [R1+0x190] ;  /* 0x00019000010e7983 */ /* 0x000f620000300800 */
[----:B--2---:R-:W-:-:S03]  /*76e0*/  SEL R0, R3, R13, !P5 ;  /* 0x0000000d03007207 */ /* 0x004fc60006800000 */
[----:B------:R-:W2:Y:S04]  /*76f0*/  LDL.LU R13, [R1+0x194] ;  /* 0x00019400010d7983 */ /* 0x000ea80000300800 */
[----:B------:R0:W-:Y:S01]  /*7700*/  STL [R1+0x124], R0 ;  /* 0x0001240001007387 */ /* 0x0001e20000100800 */
[----:B---3--:R-:W-:-:S03]  /*7710*/  SEL R2, R3, R15, !P5 ;  /* 0x0000000f03027207 */ /* 0x008fc60006800000 */
[----:B0-----:R-:W3:Y:S04]  /*7720*/  LDL.LU R0, [R1+0x19c] ;  /* 0x00019c0001007983 */ /* 0x001ee80000300800 */
[----:B------:R-:W3:Y:S04]  /*7730*/  LDL.LU R5, [R1+0x154] ;  /* 0x0001540001057983 */ /* 0x000ee80000300800 */
[----:B------:R0:W-:Y:S04]  /*7740*/  STL [R1+0x15c], R2 ;  /* 0x00015c0201007387 */ /* 0x0001e80000100800 */
[----:B------:R-:W3:Y:S04]  /*7750*/  LDL.LU R4, [R1+0x1a4] ;  /* 0x0001a40001047983 */ /* 0x000ee80000300800 */
[----:B0-----:R-:W3:Y:S04]  /*7760*/  LDL.LU R2, [R1+0x1c0] ;  /* 0x0001c00001027983 */ /* 0x001ee80000300800 */
[----:B------:R-:W3:Y:S04]  /*7770*/  LDL.LU R29, [R1+0x188] ;  /* 0x00018800011d7983 */ /* 0x000ee80000300800 */
[----:B------:R-:W3:Y:S04]  /*7780*/  LDL.LU R28, [R1+0x1bc] ;  /* 0x0001bc00011c7983 */ /* 0x000ee80000300800 */
[----:B------:R-:W3:Y:S04]  /*7790*/  LDL.LU R27, [R1+0x1a8] ;  /* 0x0001a800011b7983 */ /* 0x000ee80000300800 */
[----:B------:R-:W3:Y:S04]  /*77a0*/  LDL.LU R26, [R1+0x1b8] ;  /* 0x0001b800011a7983 */ /* 0x000ee80000300800 */
[----:B------:R-:W3:Y:S04]  /*77b0*/  LDL.LU R18, [R1+0x1ac] ;  /* 0x0001ac0001127983 */ /* 0x000ee80000300800 */
[----:B------:R-:W3:Y:S04]  /*77c0*/  LDL.LU R17, [R1+0x1b4] ;  /* 0x0001b40001117983 */ /* 0x000ee80000300800 */
[----:B------:R-:W3:Y:S04]  /*77d0*/  LDL.LU R16, [R1+0x1b0] ;  /* 0x0001b00001107983 */ /* 0x000ee80000300800 */
[----:B------:R-:W3:Y:S01]  /*77e0*/  LDL.LU R15, [R1+0x198] ;  /* 0x00019800010f7983 */ /* 0x000ee20000300800 */
[----:B----4-:R-:W-:-:S02]  /*77f0*/  SEL R22, R3, R22, !P5 ;  /* 0x0000001603167207 */ /* 0x010fc40006800000 */
[----:B-----5:R-:W-:-:S03]  /*7800*/  SEL R21, R3, R21, !P5 ;  /* 0x0000001503157207 */ /* 0x020fc60006800000 */
[----:B------:R0:W-:Y:S04]  /*7810*/  STL [R1+0x160], R22 ;  /* 0x0001601601007387 */ /* 0x0001e80000100800 */
[----:B------:R1:W-:Y:S01]  /*7820*/  STL [R1+0x168], R21 ;  /* 0x0001681501007387 */ /* 0x0003e20000100800 */
[----:B------:R-:W-:-:S03]  /*7830*/  SEL R20, R3, R20, !P5 ;  /* 0x0000001403147207 */ /* 0x000fc60006800000 */
[----:B------:R-:W4:Y:S01]  /*7840*/  LDL.LU R25, [R1+0x158] ;  /* 0x0001580001197983 */ /* 0x000f220000300800 */
[----:B------:R-:W-:-:S03]  /*7850*/  SEL R19, R3, R19, !P5 ;  /* 0x0000001303137207 */ /* 0x000fc60006800000 */
[----:B------:R5:W-:Y:S04]  /*7860*/  STL [R1+0x170], R20 ;  /* 0x0001701401007387 */ /* 0x000be80000100800 */
[----:B------:R-:W4:Y:S04]  /*7870*/  LDL.LU R24, [R1+0x150] ;  /* 0x0001500001187983 */ /* 0x000f280000300800 */
[----:B------:R5:W-:Y:S04]  /*7880*/  STL [R1+0x174], R19 ;  /* 0x0001741301007387 */ /* 0x000be80000100800 */
[----:B------:R-:W4:Y:S04]  /*7890*/  LDL.LU R23, [R1+0x14c] ;  /* 0x00014c0001177983 */ /* 0x000f280000300800 */
[----:B0-----:R-:W4:Y:S04]  /*78a0*/  LDL.LU R22, [R1+0x148] ;  /* 0x0001480001167983 */ /* 0x001f280000300800 */
[----:B-1----:R-:W4:Y:S04]  /*78b0*/  LDL.LU R21, [R1+0x120] ;  /* 0x0001200001157983 */ /* 0x002f280000300800 */
[----:B-----5:R-:W5:Y:S04]  /*78c0*/  LDL.LU R20, [R1+0x118] ;  /* 0x0001180001147983 */ /* 0x020f680000300800 */
[----:B------:R-:W5:Y:S01]  /*78d0*/  LDL.LU R19, [R1+0x110] ;  /* 0x0001100001137983 */ /* 0x000f620000300800 */
[----:B------:R-:W-:-:S05]  /*78e0*/  SEL R12, R3, R12, !P5 ;  /* 0x0000000c030c7207 */ /* 0x000fca0006800000 */
[----:B------:R0:W-:Y:S02]  /*78f0*/  STL [R1+0x178], R12 ;  /* 0x0001780c01007387 */ /* 0x0001e40000100800 */
[C---:B0-----:R-:W-:Y:S02]  /*7900*/  SEL R12, R3.reuse, R8, !P5 ;  /* 0x00000008030c7207 */ /* 0x041fe40006800000 */
[C---:B------:R-:W-:Y:S02]  /*7910*/  SEL R8, R3.reuse, R7, !P5 ;  /* 0x0000000703087207 */ /* 0x040fe40006800000 */
[C---:B------:R-:W-:Y:S01]  /*7920*/  SEL R7, R3.reuse, R6, !P5 ;  /* 0x0000000603077207 */ /* 0x040fe20006800000 */
[----:B------:R-:W-:Y:S01]  /*7930*/  STL [R1+0x17c], R12 ;  /* 0x00017c0c01007387 */ /* 0x000fe20000100800 */
[----:B------:R-:W-:-:S03]  /*7940*/  SEL R6, R3, R14, !P5 ;  /* 0x0000000e03067207 */ /* 0x000fc60006800000 */
[----:B------:R-:W-:Y:S04]  /*7950*/  STL [R1+0x184], R8 ;  /* 0x0001840801007387 */ /* 0x000fe80000100800 */
[----:B------:R-:W5:Y:S04]  /*7960*/  LDL.LU R14, [R1+0x144] ;  /* 0x00014400010e7983 */ /* 0x000f680000300800 */
[----:B------:R2:W-:Y:S04]  /*7970*/  STL [R1+0x18c], R7 ;  /* 0x00018c0701007387 */ /* 0x0005e80000100800 */
[----:B------:R3:W-:Y:S01]  /*7980*/  STL [R1+0x190], R6 ;  /* 0x0001900601007387 */ /* 0x0007e20000100800 */
[----:B--2---:R-:W-:-:S03]  /*7990*/  SEL R7, R3, R13, !P5 ;  /* 0x0000000d03077207 */ /* 0x004fc60006800000 */
[----:B------:R-:W2:Y:S04]  /*79a0*/  LDL.LU R13, [R1+0x128] ;  /* 0x00012800010d7983 */ /* 0x000ea80000300800 */
[----:B------:R-:W-:Y:S01]  /*79b0*/  STL [R1+0x194], R7 ;  /* 0x0001940701007387 */ /* 0x000fe20000100800 */
[C---:B---3--:R-:W-:Y:S02]  /*79c0*/  SEL R6, R3.reuse, R0, !P5 ;  /* 0x0000000003067207 */ /* 0x048fe40006800000 */
[----:B------:R-:W-:-:S03]  /*79d0*/  SEL R5, R3, R5, !P5 ;  /* 0x0000000503057207 */ /* 0x000fc60006800000 */
[----:B------:R-:W-:Y:S01]  /*79e0*/  STL [R1+0x19c], R6 ;  /* 0x00019c0601007387 */ /* 0x000fe20000100800 */
[----:B------:R-:W-:-:S03]  /*79f0*/  SEL R0, R3, R4, !P5 ;  /* 0x0000000403007207 */ /* 0x000fc60006800000 */
[----:B------:R-:W-:Y:S01]  /*7a00*/  STL [R1+0x1a0], R5 ;  /* 0x0001a00501007387 */ /* 0x000fe20000100800 */
[----:B------:R-:W-:-:S03]  /*7a10*/  SEL R4, R3, R2, !P5 ;  /* 0x0000000203047207 */ /* 0x000fc60006800000 */
[----:B------:R0:W-:Y:S01]  /*7a20*/  STL [R1+0x1a4], R0 ;  /* 0x0001a40001007387 */ /* 0x0001e20000100800 */
[----:B------:R-:W-:-:S03]  /*7a30*/  SEL R2, R3, R29, !P5 ;  /* 0x0000001d03027207 */ /* 0x000fc60006800000 */
        /* <DEDUP_REMOVED lines=12> */
[----:B------:R-:W-:Y:S04]  /*7b00*/  STL [R1+0x1c0], R4 ;  /* 0x0001c00401007387 */ /* 0x000fe80000100800 */
[----:B------:R-:W3:Y:S01]  /*7b10*/  LDL.LU R18, [R1+0x140] ;  /* 0x0001400001127983 */ /* 0x000ee20000300800 */
[----:B0-----:R-:W-:-:S03]  /*7b20*/  SEL R0, R3, R15, !P5 ;  /* 0x0000000f03007207 */ /* 0x001fc60006800000 */
[----:B------:R-:W-:Y:S04]  /*7b30*/  STL [R1+0x1bc], R2 ;  /* 0x0001bc0201007387 */ /* 0x000fe80000100800 */
[----:B------:R-:W3:Y:S04]  /*7b40*/  LDL.LU R17, [R1+0x12c] ;  /* 0x00012c0001117983 */ /* 0x000ee80000300800 */
[----:B------:R4:W-:Y:S04]  /*7b50*/  STL [R1+0x1b8], R0 ;  /* 0x0001b80001007387 */ /* 0x0009e80000100800 */
[----:B------:R-:W3:Y:S04]  /*7b60*/  LDL.LU R16, [R1+0x134] ;  /* 0x0001340001107983 */ /* 0x000ee80000300800 */
[----:B------:R-:W3:Y:S01]  /*7b70*/  LDL.LU R15, [R1+0x138] ;  /* 0x00013800010f7983 */ /* 0x000ee20000300800 */
[----:B----4-:R-:W-:-:S02]  /*7b80*/  SEL R0, R3, R25, !P5 ;  /* 0x0000001903007207 */ /* 0x010fc40006800000 */
        /* <DEDUP_REMOVED lines=8> */
[----:B-----5:R-:W-:-:S03]  /*7c10*/  SEL R2, R3, R20, !P5 ;  /* 0x0000001403027207 */ /* 0x020fc60006800000 */
[----:B------:R-:W-:Y:S04]  /*7c20*/  STL [R1+0x198], R4 ;  /* 0x0001980401007387 */ /* 0x000fe80000100800 */
[----:B------:R-:W4:Y:S01]  /*7c30*/  LDL.LU R8, [R1+0x13c] ;  /* 0x00013c0001087983 */ /* 0x000f220000300800 */
[----:B0-----:R-:W-:-:S03]  /*7c40*/  SEL R0, R3, R19, !P5 ;  /* 0x0000001303007207 */ /* 0x001fc60006800000 */
[----:B------:R-:W-:Y:S04]  /*7c50*/  STL [R1+0x188], R2 ;  /* 0x0001880201007387 */ /* 0x000fe80000100800 */
[----:B------:R-:W5:Y:S04]  /*7c60*/  LDL.LU R7, [R1+0x180] ;  /* 0x0001800001077983 */ /* 0x000f680000300800 */
[----:B------:R0:W-:Y:S04]  /*7c70*/  STL [R1+0x158], R0 ;  /* 0x0001580001007387 */ /* 0x0001e80000100800 */
[----:B------:R-:W5:Y:S04]  /*7c80*/  LDL.LU R6, [R1+0x130] ;  /* 0x0001300001067983 */ /* 0x000f680000300800 */
[----:B------:R-:W5:Y:S04]  /*7c90*/  LDL.LU R5, [R1+0x16c] ;  /* 0x00016c0001057983 */ /* 0x000f680000300800 */
[----:B0-----:R-:W5:Y:S01]  /*7ca0*/  LDL.LU R0, [R1+0x164] ;  /* 0x0001640001007983 */ /* 0x001f620000300800 */
[----:B------:R-:W-:-:S03]  /*7cb0*/  SEL R2, R3, R14, !P5 ;  /* 0x0000000e03027207 */ /* 0x000fc60006800000 */
[----:B------:R-:W5:Y:S04]  /*7cc0*/  LDL.LU R12, [R1+0x10c] ;  /* 0x00010c00010c7983 */ /* 0x000f680000300800 */
[----:B------:R0:W-:Y:S04]  /*7cd0*/  STL [R1+0x154], R2 ;  /* 0x0001540201007387 */ /* 0x0001e80000100800 */
[----:B------:R-:W5:Y:S04]  /*7ce0*/  LDL.LU R4, [R1+0x100] ;  /* 0x0001000001047983 */ /* 0x000f680000300800 */
[----:B0-----:R-:W5:Y:S01]  /*7cf0*/  LDL.LU R2, [R1+0xf8] ;  /* 0x0000f80001027983 */ /* 0x001f620000300800 */
[----:B--2---:R-:W-:-:S05]  /*7d00*/  SEL R13, R3, R13, !P5 ;  /* 0x0000000d030d7207 */ /* 0x004fca0006800000 */
[----:B------:R0:W-:Y:S04]  /*7d10*/  STL [R1+0x150], R13 ;  /* 0x0001500d01007387 */ /* 0x0001e80000100800 */
[----:B------:R-:W2:Y:S04]  /*7d20*/  LDL.LU R29, [R1+0xec] ;  /* 0x0000ec00011d7983 */ /* 0x000ea80000300800 */
        /* <DEDUP_REMOVED lines=8> */
[----:B0-----:R-:W2:Y:S01]  /*7db0*/  LDL.LU R13, [R1] ;  /* 0x00000000010d7983 */ /* 0x001ea20000300800 */
[----:B---3--:R-:W-:-:S02]  /*7dc0*/  SEL R18, R3, R18, !P5 ;  /* 0x0000001203127207 */ /* 0x008fc40006800000 */
[----:B------:R-:W-:-:S03]  /*7dd0*/  SEL R17, R3, R17, !P5 ;  /* 0x0000001103117207 */ /* 0x000fc60006800000 */
[----:B------:R0:W-:Y:S04]  /*7de0*/  STL [R1+0x14c], R18 ;  /* 0x00014c1201007387 */ /* 0x0001e80000100800 */
[----:B------:R1:W-:Y:S01]  /*7df0*/  STL [R1+0x148], R17 ;  /* 0x0001481101007387 */ /* 0x0003e20000100800 */
[----:B------:R-:W-:-:S03]  /*7e00*/  SEL R16, R3, R16, !P5 ;  /* 0x0000001003107207 */ /* 0x000fc60006800000 */
[----:B------:R-:W3:Y:S01]  /*7e10*/  LDL.LU R21, [R1+0x58] ;  /* 0x0000580001157983 */ /* 0x000ee20000300800 */
[----:B------:R-:W-:-:S03]  /*7e20*/  SEL R15, R3, R15, !P5 ;  /* 0x0000000f030f7207 */ /* 0x000fc60006800000 */
[----:B------:R1:W-:Y:S04]  /*7e30*/  STL [R1+0x144], R16 ;  /* 0x0001441001007387 */ /* 0x0003e80000100800 */
[----:B------:R-:W3:Y:S04]  /*7e40*/  LDL.LU R20, [R1+0x5c] ;  /* 0x00005c0001147983 */ /* 0x000ee80000300800 */
[----:B------:R1:W-:Y:S04]  /*7e50*/  STL [R1+0x140], R15 ;  /* 0x0001400f01007387 */ /* 0x0003e80000100800 */
[----:B------:R-:W3:Y:S04]  /*7e60*/  LDL.LU R19, [R1+0xa0] ;  /* 0x0000a00001137983 */ /* 0x000ee80000300800 */
[----:B0-----:R-:W3:Y:S04]  /*7e70*/  LDL.LU R18, [R1+0xa4] ;  /* 0x0000a40001127983 */ /* 0x001ee80000300800 */
[----:B-1----:R-:W3:Y:S04]  /*7e80*/  LDL.LU R17, [R1+0x84] ;  /* 0x0000840001117983 */ /* 0x002ee80000300800 */
[----:B------:R-:W3:Y:S04]  /*7e90*/  LDL.LU R16, [R1+0x90] ;  /* 0x0000900001107983 */ /* 0x000ee80000300800 */
[----:B------:R-:W3:Y:S01]  /*7ea0*/  LDL.LU R15, [R1+0x88] ;  /* 0x00008800010f7983 */ /* 0x000ee20000300800 */
[----:B----4-:R-:W-:-:S05]  /*7eb0*/  SEL R8, R3, R8, !P5 ;  /* 0x0000000803087207 */ /* 0x010fca0006800000 */
[----:B------:R0:W-:Y:S01]  /*7ec0*/  STL [R1+0x13c], R8 ;  /* 0x00013c0801007387 */ /* 0x0001e20000100800 */
[----:B-----5:R-:W-:-:S03]  /*7ed0*/  SEL R7, R3, R7, !P5 ;  /* 0x0000000703077207 */ /* 0x020fc60006800000 */
[----:B0-----:R-:W4:Y:S01]  /*7ee0*/  LDL.LU R8, [R1+0x728] ;  /* 0x0007280001087983 */ /* 0x001f220000300800 */
[----:B------:R-:W-:-:S03]  /*7ef0*/  SEL R6, R3, R6, !P5 ;  /* 0x0000000603067207 */ /* 0x000fc60006800000 */
[----:B------:R0:W-:Y:S01]  /*7f00*/  STL [R1+0x138], R7 ;  /* 0x0001380701007387 */ /* 0x0001e20000100800 */
[C---:B------:R-:W-:Y:S02]  /*7f10*/  SEL R5, R3.reuse, R5, !P5 ;  /* 0x0000000503057207 */ /* 0x040fe40006800000 */
[C---:B------:R-:W-:Y:S01]  /*7f20*/  SEL R0, R3.reuse, R0, !P5 ;  /* 0x0000000003007207 */ /* 0x040fe20006800000 */
[----:B0-----:R-:W5:Y:S01]  /*7f30*/  LDL.LU R7, [R1+0x724] ;  /* 0x0007240001077983 */ /* 0x001f620000300800 */
[----:B------:R-:W-:-:S03]  /*7f40*/  SEL R12, R3, R12, !P5 ;  /* 0x0000000c030c7207 */ /* 0x000fc60006800000 */
[----:B------:R0:W-:Y:S01]  /*7f50*/  STL [R1+0x134], R6 ;  /* 0x0001340601007387 */ /* 0x0001e20000100800 */
[----:B------:R-:W-:-:S03]  /*7f60*/  SEL R4, R3, R4, !P5 ;  /* 0x0000000403047207 */ /* 0x000fc60006800000 */
[----:B0-----:R-:W4:Y:S01]  /*7f70*/  LDL.LU R6, [R1+0x720] ;  /* 0x0007200001067983 */ /* 0x001f220000300800 */
[----:B------:R-:W-:-:S03]  /*7f80*/  SEL R2, R3, R2, !P5 ;  /* 0x0000000203027207 */ /* 0x000fc60006800000 */
[----:B------:R0:W-:Y:S04]  /*7f90*/  STL [R1+0x130], R5 ;  /* 0x0001300501007387 */ /* 0x0001e80000100800 */
[----:B0-----:R-:W5:Y:S04]  /*7fa0*/  LDL.LU R5, [R1+0x71c] ;  /* 0x00071c0001057983 */ /* 0x001f680000300800 */
[----:B------:R0:W-:Y:S04]  /*7fb0*/  STL [R1+0x12c], R0 ;  /* 0x00012c0001007387 */ /* 0x0001e80000100800 */
[----:B0-----:R-:W4:Y:S04]  /*7fc0*/  LDL.LU R0, [R1+0x38] ;  /* 0x0000380001007983 */ /* 0x001f280000300800 */
[----:B------:R0:W-:Y:S04]  /*7fd0*/  STL [R1+0x128], R12 ;  /* 0x0001280c01007387 */ /* 0x0001e80000100800 */
[----:B0-----:R-:W5:Y:S04]  /*7fe0*/  LDL.LU R12, [R1+0x34] ;  /* 0x00003400010c7983 */ /* 0x001f680000300800 */
[----:B------:R0:W-:Y:S04]  /*7ff0*/  STL [R1+0x120], R4 ;  /* 0x0001200401007387 */ /* 0x0001e80000100800 */
[----:B0-----:R-:W5:Y:S04]  /*8000*/  LDL.LU R4, [R1+0x718] ;  /* 0x0007180001047983 */ /* 0x001f680000300800 */
[----:B------:R0:W-:Y:S04]  /*8010*/  STL [R1+0x118], R2 ;  /* 0x0001180201007387 */ /* 0x0001e80000100800 */
[----:B0-----:R-:W5:Y:S01]  /*8020*/  LDL.LU R2, [R1+0x714] ;  /* 0x0007140001027983 */ /* 0x001f620000300800 */
[----:B--2---:R-:W-:-:S02]  /*8030*/  SEL R29, R3, R29, !P5 ;  /* 0x0000001d031d7207 */ /* 0x004fc40006800000 */
[----:B------:R-:W-:-:S03]  /*8040*/  SEL R28, R3, R28, !P5 ;  /* 0x0000001c031c7207 */ /* 0x000fc60006800000 */
[----:B------:R0:W-:Y:S01]  /*8050*/  STL [R1+0x110], R29 ;  /* 0x0001101d01007387 */ /* 0x0001e20000100800 */
[C---:B------:R-:W-:Y:S02]  /*8060*/  SEL R27, R3.reuse, R27, !P5 ;  /* 0x0000001b031b7207 */ /* 0x040fe40006800000 */
[C---:B------:R-:W-:Y:S01]  /*8070*/  SEL R26, R3.reuse, R26, !P5 ;  /* 0x0000001a031a7207 */ /* 0x040fe20006800000 */
[----:B0-----:R-:W2:Y:S01]  /*8080*/  LDL.LU R29, [R1+0x710] ;  /* 0x00071000011d7983 */ /* 0x001ea20000300800 */
[----:B------:R-:W-:-:S03]  /*8090*/  SEL R25, R3, R25, !P5 ;  /* 0x0000001903197207 */ /* 0x000fc60006800000 */
[----:B------:R0:W-:Y:S01]  /*80a0*/  STL [R1+0x10c], R28 ;  /* 0x00010c1c01007387 */ /* 0x0001e20000100800 */
[C---:B------:R-:W-:Y:S02]  /*80b0*/  SEL R24, R3.reuse, R24, !P5 ;  /* 0x0000001803187207 */ /* 0x040fe40006800000 */
[C---:B------:R-:W-:Y:S01]  /*80c0*/  SEL R23, R3.reuse, R23, !P5 ;  /* 0x0000001703177207 */ /* 0x040fe20006800000 */
[----:B0-----:R-:W2:Y:S04]  /*80d0*/  LDL.LU R28, [R1+0x70c] ;  /* 0x00070c00011c7983 */ /* 0x001ea80000300800 */
[----:B------:R0:W-:Y:S01]  /*80e0*/  STL [R1+0x100], R27 ;  /* 0x0001001b01007387 */ /* 0x0001e20000100800 */
[C---:B------:R-:W-:Y:S02]  /*80f0*/  SEL R22, R3.reuse, R22, !P5 ;  /* 0x0000001603167207 */ /* 0x040fe40006800000 */
[C---:B------:R-:W-:Y:S01]  /*8100*/  SEL R14, R3.reuse, R14, !P5 ;  /* 0x0000000e030e7207 */ /* 0x040fe20006800000 */
[----:B0-----:R-:W2:Y:S04]  /*8110*/  LDL.LU R27, [R1+0x708] ;  /* 0x00070800011b7983 */ /* 0x001ea80000300800 */
[----:B------:R0:W-:Y:S01]  /*8120*/  STL [R1+0xf8], R26 ;  /* 0x0000f81a01007387 */ /* 0x0001e20000100800 */
[----:B------:R-:W-:-:S03]  /*8130*/  SEL R13, R3, R13, !P5 ;  /* 0x0000000d030d7207 */ /* 0x000fc60006800000 */
[----:B0-----:R-:W2:Y:S04]  /*8140*/  LDL.LU R26, [R1+0x704] ;  /* 0x00070400011a7983 */ /* 0x001ea80000300800 */
[----:B------:R0:W-:Y:S04]  /*8150*/  STL [R1+0xec], R25 ;  /* 0x0000ec1901007387 */ /* 0x0001e80000100800 */
        /* <DEDUP_REMOVED lines=8> */
[----:B0-----:R-:W4:Y:S04]  /*81e0*/  LDL.LU R14, [R1+0x6f0] ;  /* 0x0006f000010e7983 */ /* 0x001f280000300800 */
[----:B------:R0:W-:Y:S04]  /*81f0*/  STL [R1+0xbc], R13 ;  /* 0x0000bc0d01007387 */ /* 0x0001e80000100800 */
[----:B0-----:R-:W5:Y:S01]  /*8200*/  LDL.LU R13, [R1+0x6ec] ;  /* 0x0006ec00010d7983 */ /* 0x001f620000300800 */
[----:B---3--:R-:W-:-:S02]  /*8210*/  SEL R21, R3, R21, !P5 ;  /* 0x0000001503157207 */ /* 0x008fc40006800000 */
[C---:B------:R-:W-:Y:S02]  /*8220*/  SEL R20, R3.reuse, R20, !P5 ;  /* 0x0000001403147207 */ /* 0x040fe40006800000 */
[C---:B------:R-:W-:Y:S02]  /*8230*/  SEL R19, R3.reuse, R19, !P5 ;  /* 0x0000001303137207 */ /* 0x040fe40006800000 */
[C---:B------:R-:W-:Y:S02]  /*8240*/  SEL R18, R3.reuse, R18, !P5 ;  /* 0x0000001203127207 */ /* 0x040fe40006800000 */
[C---:B------:R-:W-:Y:S02]  /*8250*/  SEL R17, R3.reuse, R17, !P5 ;  /* 0x0000001103117207 */ /* 0x040fe40006800000 */
[C---:B------:R-:W-:Y:S02]  /*8260*/  SEL R16, R3.reuse, R16, !P5 ;  /* 0x0000001003107207 */ /* 0x040fe40006800000 */
[----:B------:R-:W-:-:S02]  /*8270*/  SEL R15, R3, R15, !P5 ;  /* 0x0000000f030f7207 */ /* 0x000fc40006800000 */
[C---:B----4-:R-:W-:Y:S02]  /*8280*/  SEL R14, R3.reuse, R14, !P5 ;  /* 0x0000000e030e7207 */ /* 0x050fe40006800000 */
[----:B-----5:R-:W-:-:S05]  /*8290*/  SEL R13, R3, R13, !P5 ;  /* 0x0000000d030d7207 */ /* 0x020fca0006800000 */
[----:B------:R0:W-:Y:S04]  /*82a0*/  STL [R1+0xb0], R13 ;  /* 0x0000b00d01007387 */ /* 0x0001e80000100800 */
[----:B0-----:R-:W3:Y:S04]  /*82b0*/  LDL.LU R13, [R1+0x30] ;  /* 0x00003000010d7983 */ /* 0x001ee80000300800 */
[----:B------:R0:W-:Y:S04]  /*82c0*/  STL [R1+0x68], R14 ;  /* 0x0000680e01007387 */ /* 0x0001e80000100800 */
[----:B0-----:R-:W4:Y:S04]  /*82d0*/  LDL.LU R14, [R1+0x7c] ;  /* 0x00007c00010e7983 */ /* 0x001f280000300800 */
[----:B------:R0:W-:Y:S04]  /*82e0*/  STL [R1+0x64], R21 ;  /* 0x0000641501007387 */ /* 0x0001e80000100800 */
[----:B0-----:R-:W5:Y:S04]  /*82f0*/  LDL.LU R21, [R1+0x6e8] ;  /* 0x0006e80001157983 */ /* 0x001f680000300800 */
        /* <DEDUP_REMOVED lines=11> */
[----:B0-----:R-:W5:Y:S01]  /*83b0*/  LDL.LU R15, [R1+0x6d0] ;  /* 0x0006d000010f7983 */ /* 0x001f620000300800 */
[----:B------:R-:W-:-:S02]  /*83c0*/  SEL R0, R3, R0, !P5 ;  /* 0x0000000003007207 */ /* 0x000fc40006800000 */
[C---:B------:R-:W-:Y:S02]  /*83d0*/  SEL R12, R3.reuse, R12, !P5 ;  /* 0x0000000c030c7207 */ /* 0x040fe40006800000 */
[C---:B--2---:R-:W-:Y:S02]  /*83e0*/  SEL R22, R3.reuse, R22, !P5 ;  /* 0x0000001603167207 */ /* 0x044fe40006800000 */
[C---:B------:R-:W-:Y:S02]  /*83f0*/  SEL R23, R3.reuse, R23, !P5 ;  /* 0x0000001703177207 */ /* 0x040fe40006800000 */
[C---:B------:R-:W-:Y:S02]  /*8400*/  SEL R24, R3.reuse, R24, !P5 ;  /* 0x0000001803187207 */ /* 0x040fe40006800000 */
[C---:B------:R-:W-:Y:S02]  /*8410*/  SEL R25, R3.reuse, R25, !P5 ;  /* 0x0000001903197207 */ /* 0x040fe40006800000 */
[----:B------:R-:W-:-:S02]  /*8420*/  SEL R26, R3, R26, !P5 ;  /* 0x0000001a031a7207 */ /* 0x000fc40006800000 */
[C---:B------:R-:W-:Y:S02]  /*8430*/  SEL R27, R3.reuse, R27, !P5 ;  /* 0x0000001b031b7207 */ /* 0x040fe40006800000 */
[C---:B------:R-:W-:Y:S02]  /*8440*/  SEL R28, R3.reuse, R28, !P5 ;  /* 0x0000001c031c7207 */ /* 0x040fe40006800000 */
[C---:B------:R-:W-:Y:S02]  /*8450*/  SEL R29, R3.reuse, R29, !P5 ;  /* 0x0000001d031d7207 */ /* 0x040fe40006800000 */
[C---:B---3--:R-:W-:Y:S02]  /*8460*/  SEL R13, R3.reuse, R13, !P5 ;  /* 0x0000000d030d7207 */ /* 0x048fe40006800000 */
[----:B----4-:R-:W-:-:S05]  /*8470*/  SEL R14, R3, R14, !P5 ;  /* 0x0000000e030e7207 */ /* 0x010fca0006800000 */
[----:B------:R0:W-:Y:S01]  /*8480*/  STL [R1+0x48], R14 ;  /* 0x0000480e01007387 */ /* 0x0001e20000100800 */
[C---:B-----5:R-:W-:Y:S02]  /*8490*/  SEL R21, R3.reuse, R21, !P5 ;  /* 0x0000001503157207 */ /* 0x060fe40006800000 */
[C---:B------:R-:W-:Y:S02]  /*84a0*/  SEL R20, R3.reuse, R20, !P5 ;  /* 0x0000001403147207 */ /* 0x040fe40006800000 */
[C---:B0-----:R-:W-:Y:S02]  /*84b0*/  SEL R14, R3.reuse, R16, !P5 ;  /* 0x00000010030e7207 */ /* 0x041fe40006800000 */
[C---:B------:R-:W-:Y:S02]  /*84c0*/  SEL R16, R3.reuse, R17, !P5 ;  /* 0x0000001103107207 */ /* 0x040fe40006800000 */
[----:B------:R-:W-:-:S05]  /*84d0*/  SEL R15, R3, R15, !P5 ;  /* 0x0000000f030f7207 */ /* 0x000fca0006800000 */
[----:B------:R0:W-:Y:S04]  /*84e0*/  STL [R1+0x44], R15 ;  /* 0x0000440f01007387 */ /* 0x0001e80000100800 */
[----:B------:R1:W-:Y:S01]  /*84f0*/  STL [R1+0x3c], R14 ;  /* 0x00003c0e01007387 */ /* 0x0003e20000100800 */
[----:B0-----:R-:W-:-:S03]  /*8500*/  SEL R15, R3, R18, !P5 ;  /* 0x00000012030f7207 */ /* 0x001fc60006800000 */
[----:B------:R-:W-:Y:S01]  /*8510*/  STL [R1+0x10], R16 ;  /* 0x0000101001007387 */ /* 0x000fe20000100800 */
[----:B-1----:R-:W-:-:S03]  /*8520*/  SEL R14, R3, R19, !P5 ;  /* 0x00000013030e7207 */ /* 0x002fc60006800000 */
[----:B------:R-:W-:Y:S04]  /*8530*/  STL [R1+0xc], R15 ;  /* 0x00000c0f01007387 */ /* 0x000fe80000100800 */
[----:B------:R-:W-:Y:S04]  /*8540*/  STL [R1+0x4], R14 ;  /* 0x0000040e01007387 */ /* 0x000fe80000100800 */
[----:B------:R0:W-:Y:S04]  /*8550*/  STL [R1+0x644], R0 ;  /* 0x0006440001007387 */ /* 0x0001e80000100800 */
[----:B------:R-:W-:Y:S04]  /*8560*/  STL [R1], R13 ;  /* 0x0000000d01007387 */ /* 0x000fe80000100800 */
[----:B0-----:R-:W2:Y:S04]  /*8570*/  LDL.LU R0, [R1+0x80] ;  /* 0x0000800001007983 */ /* 0x001ea80000300800 */
[----:B------:R0:W-:Y:S04]  /*8580*/  STL [R1+0x648], R12 ;  /* 0x0006480c01007387 */ /* 0x0001e80000100800 */
[----:B0-----:R-:W3:Y:S04]  /*8590*/  LDL.LU R12, [R1+0x78] ;  /* 0x00007800010c7983 */ /* 0x001ee80000300800 */
[----:B------:R0:W-:Y:S04]  /*85a0*/  STL [R1+0x64c], R20 ;  /* 0x00064c1401007387 */ /* 0x0001e80000100800 */
[----:B0-----:R-:W4:Y:S04]  /*85b0*/  LDL.LU R20, [R1+0x74] ;  /* 0x0000740001147983 */ /* 0x001f280000300800 */
[----:B------:R0:W-:Y:S04]  /*85c0*/  STL [R1+0x650], R21 ;  /* 0x0006501501007387 */ /* 0x0001e80000100800 */
[----:B0-----:R-:W5:Y:S04]  /*85d0*/  LDL.LU R21, [R1+0x70] ;  /* 0x0000700001157983 */ /* 0x001f680000300800 */
[----:B------:R0:W-:Y:S04]  /*85e0*/  STL [R1+0x654], R22 ;  /* 0x0006541601007387 */ /* 0x0001e80000100800 */
[----:B0-----:R-:W2:Y:S04]  /*85f0*/  LDL.LU R22, [R1+0x6c] ;  /* 0x00006c0001167983 */ /* 0x001ea80000300800 */
[----:B------:R0:W-:Y:S01]  /*8600*/  STL [R1+0x658], R23 ;  /* 0x0006581701007387 */ /* 0x0001e20000100800 */
[----:B------:R-:W-:-:S03]  /*8610*/  SEL R13, R3, R2, !P5 ;  /* 0x00000002030d7207 */ /* 0x000fc60006800000 */
[----:B0-----:R-:W3:Y:S04]  /*8620*/  LDL.LU R23, [R1+0x40] ;  /* 0x0000400001177983 */ /* 0x001ee80000300800 */
[----:B------:R0:W-:Y:S04]  /*8630*/  STL [R1+0x65c], R24 ;  /* 0x00065c1801007387 */ /* 0x0001e80000100800 */
[----:B0-----:R-:W4:Y:S04]  /*8640*/  LDL.LU R24, [R1+0x28] ;  /* 0x0000280001187983 */ /* 0x001f280000300800 */
[----:B------:R0:W-:Y:S04]  /*8650*/  STL [R1+0x660], R25 ;  /* 0x0006601901007387 */ /* 0x0001e80000100800 */
[----:B0-----:R-:W5:Y:S04]  /*8660*/  LDL.LU R25, [R1+0x8] ;  /* 0x0000080001197983 */ /* 0x001f680000300800 */
[----:B------:R0:W-:Y:S01]  /*8670*/  STL [R1+0x664], R26 ;  /* 0x0006641a01007387 */ /* 0x0001e20000100800 */
[----:B------:R-:W-:-:S03]  /*8680*/  SEL R14, R3, R4, !P5 ;  /* 0x00000004030e7207 */ /* 0x000fc60006800000 */
[----:B0-----:R-:W2:Y:S04]  /*8690*/  LDL.LU R26, [R1+0x2c] ;  /* 0x00002c00011a7983 */ /* 0x001ea80000300800 */
[----:B------:R0:W-:Y:S04]  /*86a0*/  STL [R1+0x668], R27 ;  /* 0x0006681b01007387 */ /* 0x0001e80000100800 */
[----:B0-----:R-:W4:Y:S04]  /*86b0*/  LDL.LU R27, [R1+0x14] ;  /* 0x00001400011b7983 */ /* 0x001f280000300800 */
[----:B------:R0:W-:Y:S04]  /*86c0*/  STL [R1+0x66c], R28 ;  /* 0x00066c1c01007387 */ /* 0x0001e80000100800 */
[----:B0-----:R-:W2:Y:S04]  /*86d0*/  LDL.LU R28, [R1+0x1c] ;  /* 0x00001c00011c7983 */ /* 0x001ea80000300800 */
[----:B------:R0:W-:Y:S04]  /*86e0*/  STL [R1+0x670], R29 ;  /* 0x0006701d01007387 */ /* 0x0001e80000100800 */
[----:B0-----:R-:W2:Y:S04]  /*86f0*/  LDL.LU R29, [R1+0x20] ;  /* 0x00002000011d7983 */ /* 0x001ea80000300800 */
[----:B------:R0:W-:Y:S04]  /*8700*/  STL [R1+0x674], R13 ;  /* 0x0006740d01007387 */ /* 0x0001e80000100800 */
[----:B0-----:R-:W2:Y:S04]  /*8710*/  LDL.LU R13, [R1+0x24] ;  /* 0x00002400010d7983 */ /* 0x001ea80000300800 */
[----:B------:R-:W2:Y:S01]  /*8720*/  LDL.LU R4, [R1+0x18] ;  /* 0x0000180001047983 */ /* 0x000ea20000300800 */
[----:B------:R-:W-:-:S02]  /*8730*/  @!P1 IMAD.MOV R9, RZ, RZ, -R9 ;  /* 0x000000ffff099224 */ /* 0x000fc400078e0a09 */
[----:B------:R-:W-:Y:S02]  /*8740*/  @!P2 IMAD.MOV R10, RZ, RZ, -R10 ;  /* 0x000000ffff0aa224 */ /* 0x000fe400078e0a0a */
[----:B------:R-:W-:Y:S01]  /*8750*/  @!P6 IMAD.MOV R11, RZ, RZ, -R11 ;  /* 0x000000ffff0be224 */ /* 0x000fe200078e0a0b */
[C---:B------:R-:W-:Y:S02]  /*8760*/  SEL R15, R3.reuse, R5, !P5 ;  /* 0x00000005030f7207 */ /* 0x040fe40006800000 */
[C---:B------:R-:W-:Y:S02]  /*8770*/  SEL R16, R3.reuse, R6, !P5 ;  /* 0x0000000603107207 */ /* 0x040fe40006800000 */
[C---:B------:R-:W-:Y:S02]  /*8780*/  SEL R7, R3.reuse, R7, !P5 ;  /* 0x0000000703077207 */ /* 0x040fe40006800000 */
[C---:B------:R-:W-:Y:S02]  /*8790*/  SEL R17, R3.reuse, R8, !P5 ;  /* 0x0000000803117207 */ /* 0x040fe40006800000 */
[----:B------:R-:W-:-:S02]  /*87a0*/  SEL R9, R3, R9, !P5 ;  /* 0x0000000903097207 */ /* 0x000fc40006800000 */
[C---:B------:R-:W-:Y:S02]  /*87b0*/  SEL R18, R3.reuse, R10, !P5 ;  /* 0x0000000a03127207 */ /* 0x040fe40006800000 */
[----:B------:R-:W-:Y:S02]  /*87c0*/  SEL R19, R3, R11, !P5 ;  /* 0x0000000b03137207 */ /* 0x000fe40006800000 */
[----:B------:R-:W0:Y:S01]  /*87d0*/  LDC.64 R2, c[0x0][0x218] ;  /* 0x00008600ff027b82 */ /* 0x000e220000000a00 */
[----:B------:R-:W-:Y:S04]  /*87e0*/  STL [R1+0x678], R14 ;  /* 0x0006780e01007387 */ /* 0x000fe80000100800 */
[----:B------:R-:W-:Y:S04]  /*87f0*/  STL [R1+0x67c], R15 ;  /* 0x00067c0f01007387 */ /* 0x000fe80000100800 */
[----:B------:R-:W-:Y:S04]  /*8800*/  STL [R1+0x680], R16 ;  /* 0x0006801001007387 */ /* 0x000fe80000100800 */
[----:B------:R-:W-:Y:S04]  /*8810*/  STL [R1+0x684], R7 ;  /* 0x0006840701007387 */ /* 0x000fe80000100800 */
[----:B------:R-:W-:Y:S04]  /*8820*/  STL [R1+0x688], R17 ;  /* 0x0006881101007387 */ /* 0x000fe80000100800 */
[----:B------:R-:W-:Y:S04]  /*8830*/  STL [R1+0x68c], R9 ;  /* 0x00068c0901007387 */ /* 0x000fe80000100800 */
[----:B------:R-:W-:Y:S04]  /*8840*/  STL [R1+0x690], R18 ;  /* 0x0006901201007387 */ /* 0x000fe80000100800 */
[----:B------:R-:W-:Y:S04]  /*8850*/  STL [R1+0x694], R19 ;  /* 0x0006941301007387 */ /* 0x000fe80000100800 */
[----:B0-----:R-:W-:Y:S04]  /*8860*/  STL [R1+0x69c], R2 ;  /* 0x00069c0201007387 */ /* 0x001fe80000100800 */
[----:B------:R3:W-:Y:S02]  /*8870*/  STL [R1+0x698], R3 ;  /* 0x0006980301007387 */ /* 0x0007e40000100800 */
[----:B---3--:R-:W-:-:S02]  /*8880*/  IMAD R3, R23, UR4, RZ ;  /* 0x0000000417037c24 */ /* 0x008fc4000f8e02ff */
[----:B-----5:R-:W-:Y:S02]  /*8890*/  IMAD R2, R25, UR4, RZ ;  /* 0x0000000419027c24 */ /* 0x020fe4000f8e02ff */
[----:B----4-:R-:W-:Y:S02]  /*88a0*/  IMAD R5, R27, UR4, RZ ;  /* 0x000000041b057c24 */ /* 0x010fe4000f8e02ff */
[----:B--2---:R-:W-:Y:S02]  /*88b0*/  IMAD R6, R28, UR4, RZ ;  /* 0x000000041c067c24 */ /* 0x004fe4000f8e02ff */
[----:B------:R-:W-:Y:S02]  /*88c0*/  IMAD R8, R29, UR4, RZ ;  /* 0x000000041d087c24 */ /* 0x000fe4000f8e02ff */
[----:B------:R-:W-:Y:S02]  /*88d0*/  IMAD R10, R13, UR4, RZ ;  /* 0x000000040d0a7c24 */ /* 0x000fe4000f8e02ff */
[----:B------:R-:W-:-:S02]  /*88e0*/  IMAD R11, R4, UR4, RZ ;  /* 0x00000004040b7c24 */ /* 0x000fc4000f8e02ff */
[----:B------:R-:W-:-:S03]  /*88f0*/  IMAD R4, R26, UR4, RZ ;  /* 0x000000041a047c24 */ /* 0x000fc6000f8e02ff */
[----:B------:R-:W-:Y:S04]  /*8900*/  STL [R1+0x6a0], R11 ;  /* 0x0006a00b01007387 */ /* 0x000fe80000100800 */
[----:B------:R-:W-:Y:S04]  /*8910*/  STL [R1+0x6a4], R10 ;  /* 0x0006a40a01007387 */ /* 0x000fe80000100800 */
[----:B------:R-:W-:Y:S04]  /*8920*/  STL [R1+0x6a8], R8 ;  /* 0x0006a80801007387 */ /* 0x000fe80000100800 */
[----:B------:R-:W-:Y:S04]  /*8930*/  STL [R1+0x6ac], R6 ;  /* 0x0006ac0601007387 */ /* 0x000fe80000100800 */
[----:B------:R-:W-:Y:S04]  /*8940*/  STL [R1+0x6b0], R5 ;  /* 0x0006b00501007387 */ /* 0x000fe80000100800 */
[----:B------:R0:W-:Y:S04]  /*8950*/  STL [R1+0x6b4], R4 ;  /* 0x0006b40401007387 */ /* 0x0001e80000100800 */
[----:B------:R1:W-:Y:S01]  /*8960*/  STL [R1+0x8], R2 ;  /* 0x0000080201007387 */ /* 0x0003e20000100800 */
[----:B0-----:R-:W-:-:S02]  /*8970*/  IMAD R4, R24, UR4, RZ ;  /* 0x0000000418047c24 */ /* 0x001fc4000f8e02ff */
[----:B-1----:R-:W-:-:S03]  /*8980*/  IMAD R2, R22, UR4, RZ ;  /* 0x0000000416027c24 */ /* 0x002fc6000f8e02ff */
[----:B------:R0:W-:Y:S04]  /*8990*/  STL [R1+0x14], R4 ;  /* 0x0000140401007387 */ /* 0x0001e80000100800 */
[----:B------:R1:W-:Y:S01]  /*89a0*/  STL [R1+0x18], R3 ;  /* 0x0000180301007387 */ /* 0x0003e20000100800 */
[----:B0-----:R-:W-:-:S03]  /*89b0*/  IMAD R4, R21, UR4, RZ ;  /* 0x0000000415047c24 */ /* 0x001fc6000f8e02ff */
[----:B------:R-:W-:Y:S01]  /*89c0*/  STL [R1+0x1c], R2 ;  /* 0x00001c0201007387 */ /* 0x000fe20000100800 */
[----:B-1----:R-:W-:-:S03]  /*89d0*/  IMAD R3, R20, UR4, RZ ;  /* 0x0000000414037c24 */ /* 0x002fc6000f8e02ff */
[----:B------:R0:W-:Y:S04]  /*89e0*/  STL [R1+0x20], R4 ;  /* 0x0000200401007387 */ /* 0x0001e80000100800 */
[----:B------:R-:W-:Y:S04]  /*89f0*/  STL [R1+0x24], R3 ;  /* 0x0000240301007387 */ /* 0x000fe80000100800 */
[----:B0-----:R-:W2:Y:S01]  /*8a00*/  LDL.LU R4, [R1+0x98] ;  /* 0x0000980001047983 */ /* 0x001ea20000300800 */
[----:B------:R-:W-:Y:S02]  /*8a10*/  IMAD R2, R12, UR4, RZ ;  /* 0x000000040c027c24 */ /* 0x000fe4000f8e02ff */
[----:B------:R-:W-:-:S03]  /*8a20*/  IMAD R0, R0, UR4, RZ ;  /* 0x0000000400007c24 */ /* 0x000fc6000f8e02ff */
[----:B------:R-:W-:Y:S04]  /*8a30*/  STL [R1+0x28], R2 ;  /* 0x0000280201007387 */ /* 0x000fe80000100800 */
[----:B--2---:R0:W-:Y:S04]  /*8a40*/  STL [R1+0x6c8], R4 ;  /* 0x0006c80401007387 */ /* 0x0041e80000100800 */
[----:B------:R-:W-:Y:S04]  /*8a50*/  STL [R1+0x2c], R0 ;  /* 0x00002c0001007387 */ /* 0x000fe80000100800 */
[----:B0-----:R-:W2:Y:S04]  /*8a60*/  LDL.LU R4, [R1+0x94] ;  /* 0x0000940001047983 */ /* 0x001ea80000300800 */
[----:B--2---:R0:W-:Y:S04]  /*8a70*/  STL [R1+0x6cc], R4 ;  /* 0x0006cc0401007387 */ /* 0x0041e80000100800 */
[----:B0-----:R-:W2:Y:S04]  /*8a80*/  LDL.LU R4, [R1+0x8c] ;  /* 0x00008c0001047983 */ /* 0x001ea80000300800 */
[----:B------:R-:W3:Y:S04]  /*8a90*/  LDL.LU R5, [R1+0x9c] ;  /* 0x00009c0001057983 */ /* 0x000ee80000300800 */
[----:B------:R-:W4:Y:S04]  /*8aa0*/  LDL.LU R6, [R1+0xa8] ;  /* 0x0000a80001067983 */ /* 0x000f280000300800 */
[----:B------:R-:W5:Y:S04]  /*8ab0*/  LDL.LU R8, [R1+0xac] ;  /* 0x0000ac0001087983 */ /* 0x000f680000300800 */
        /* <DEDUP_REMOVED lines=24> */
[----:B------:R-:W5:Y:S01]  /*8c40*/  LDL.LU R0, [R1+0x184] ;  /* 0x0001840001007983 */ /* 0x000f620000300800 */
[----:B--2---:R-:W-:-:S05]  /*8c50*/  IMAD R4, R4, UR4, RZ ;  /* 0x0000000404047c24 */ /* 0x004fca000f8e02ff */
[----:B------:R0:W-:Y:S04]  /*8c60*/  STL [R1+0x30], R4 ;  /* 0x0000300401007387 */ /* 0x0001e80000100800 */
[----:B0-----:R-:W2:Y:S02]  /*8c70*/  LDL.LU R4, [R1+0x6cc] ;  /* 0x0006cc0001047983 */ /* 0x001ea40000300800 */
[----:B--2---:R-:W-:-:S05]  /*8c80*/  IMAD R4, R4, UR4, RZ ;  /* 0x0000000404047c24 */ /* 0x004fca000f8e02ff */
[----:B------:R0:W-:Y:S04]  /*8c90*/  STL [R1+0x34], R4 ;  /* 0x0000340401007387 */ /* 0x0001e80000100800 */
[----:B0-----:R-:W2:Y:S01]  /*8ca0*/  LDL.LU R4, [R1+0x6c8] ;  /* 0x0006c80001047983 */ /* 0x001ea20000300800 */
[----:B----4-:R-:W-:Y:S02]  /*8cb0*/  IMAD R6, R6, UR4, RZ ;  /* 0x0000000406067c24 */ /* 0x010fe4000f8e02ff */
[----:B--2---:R-:W-:-:S05]  /*8cc0*/  IMAD R4, R4, UR4, RZ ;  /* 0x0000000404047c24 */ /* 0x004fca000f8e02ff */
[----:B------:R3:W-:Y:S02]  /*8cd0*/  STL [R1+0x38], R4 ;  /* 0x0000380401007387 */ /* 0x0007e40000100800 */
[----:B---3--:R-:W-:Y:S02]  /*8ce0*/  IMAD R4, R5, UR4, RZ ;  /* 0x0000000405047c24 */ /* 0x008fe4000f8e02ff */
[----:B-----5:R-:W-:-:S03]  /*8cf0*/  IMAD R5, R8, UR4, RZ ;  /* 0x0000000408057c24 */ /* 0x020fc6000f8e02ff */
[----:B------:R0:W-:Y:S04]  /*8d00*/  STL [R1+0x40], R4 ;  /* 0x0000400401007387 */ /* 0x0001e80000100800 */
[----:B------:R1:W-:Y:S01]  /*8d10*/  STL [R1+0x6c], R6 ;  /* 0x00006c0601007387 */ /* 0x0003e20000100800 */
[----:B0-----:R-:W-:-:S03]  /*8d20*/  IMAD R4, R10, UR4, RZ ;  /* 0x000000040a047c24 */ /* 0x001fc6000f8e02ff */
[----:B------:R0:W-:Y:S01]  /*8d30*/  STL [R1+0x70], R5 ;  /* 0x0000700501007387 */ /* 0x0001e20000100800 */
[----:B-1----:R-:W-:-:S03]  /*8d40*/  IMAD R6, R11, UR4, RZ ;  /* 0x000000040b067c24 */ /* 0x002fc6000f8e02ff */
[----:B------:R1:W-:Y:S01]  /*8d50*/  STL [R1+0x74], R4 ;  /* 0x0000740401007387 */ /* 0x0003e20000100800 */
[----:B0-----:R-:W-:Y:S02]  /*8d60*/  IMAD R5, R3, UR4, RZ ;  /* 0x0000000403057c24 */ /* 0x001fe4000f8e02ff */
[----:B------:R-:W-:Y:S02]  /*8d70*/  IMAD R3, R19, UR4, RZ ;  /* 0x0000000413037c24 */ /* 0x000fe4000f8e02ff */
[----:B-1----:R-:W-:Y:S01]  /*8d80*/  IMAD R4, R2, UR4, RZ ;  /* 0x0000000402047c24 */ /* 0x002fe2000f8e02ff */
[----:B------:R-:W-:Y:S01]  /*8d90*/  STL [R1+0x78], R6 ;  /* 0x0000780601007387 */ /* 0x000fe20000100800 */
[----:B------:R-:W-:-:S03]  /*8da0*/  IMAD R2, R18, UR4, RZ ;  /* 0x0000000412027c24 */ /* 0x000fc6000f8e02ff */
[----:B------:R-:W-:Y:S04]  /*8db0*/  STL [R1+0x7c], R5 ;  /* 0x00007c0501007387 */ /* 0x000fe80000100800 */
[----:B------:R0:W-:Y:S04]  /*8dc0*/  STL [R1+0x80], R4 ;  /* 0x0000800401007387 */ /* 0x0001e80000100800 */
[----:B------:R1:W-:Y:S01]  /*8dd0*/  STL [R1+0x84], R3 ;  /* 0x0000840301007387 */ /* 0x0003e20000100800 */
[----:B0-----:R-:W-:-:S03]  /*8de0*/  IMAD R4, R9, UR4, RZ ;  /* 0x0000000409047c24 */ /* 0x001fc6000f8e02ff */
[----:B------:R0:W-:Y:S01]  /*8df0*/  STL [R1+0x88], R2 ;  /* 0x0000880201007387 */ /* 0x0001e20000100800 */
[----:B-1----:R-:W-:-:S03]  /*8e00*/  IMAD R3, R17, UR4, RZ ;  /* 0x0000000411037c24 */ /* 0x002fc6000f8e02ff */
[----:B------:R1:W-:Y:S04]  /*8e10*/  STL [R1+0x8c], R4 ;  /* 0x00008c0401007387 */ /* 0x0003e80000100800 */
[----:B------:R2:W-:Y:S01]  /*8e20*/  STL [R1+0x90], R3 ;  /* 0x0000900301007387 */ /* 0x0005e20000100800 */
[----:B0-----:R-:W-:Y:S02]  /*8e30*/  IMAD R2, R7, UR4, RZ ;  /* 0x0000000407027c24 */ /* 0x001fe4000f8e02ff */
[----:B-1----:R-:W-:-:S03]  /*8e40*/  IMAD R4, R16, UR4, RZ ;  /* 0x0000000410047c24 */ /* 0x002fc6000f8e02ff */
[----:B------:R0:W-:Y:S01]  /*8e50*/  STL [R1+0x94], R2 ;  /* 0x0000940201007387 */ /* 0x0001e20000100800 */
[----:B--2---:R-:W-:-:S03]  /*8e60*/  IMAD R3, R15, UR4, RZ ;  /* 0x000000040f037c24 */ /* 0x004fc6000f8e02ff */
        /* <DEDUP_REMOVED lines=22> */
[----:B------:R-:W-:Y:S01]  /*8fd0*/  STL [R1+0xdc], R2 ;  /* 0x0000dc0201007387 */ /* 0x000fe20000100800 */
[----:B--2---:R-:W-:-:S03]  /*8fe0*/  IMAD R3, R20, UR4, RZ ;  /* 0x0000000414037c24 */ /* 0x004fc6000f8e02ff */
        /* <DEDUP_REMOVED lines=135> */
[----:B------:R-:W5:Y:S01]  /*9860*/  LDL.LU R0, [R1] ;  /* 0x0000000001007983 */ /* 0x000f620000300800 */
[----:B--2---:R-:W-:-:S05]  /*9870*/  IMAD R4, R4, UR4, RZ ;  /* 0x0000000404047c24 */ /* 0x004fca000f8e02ff */
[----:B------:R0:W-:Y:S04]  /*9880*/  STL [R1+0x130], R4 ;  /* 0x0001300401007387 */ /* 0x0001e80000100800 */
[----:B0-----:R-:W2:Y:S02]  /*9890*/  LDL.LU R4, [R1+0x6bc] ;  /* 0x0006bc0001047983 */ /* 0x001ea40000300800 */
[----:B--2---:R-:W-:-:S05]  /*98a0*/  IMAD R4, R4, UR4, RZ ;  /* 0x0000000404047c24 */ /* 0x004fca000f8e02ff */
[----:B------:R0:W-:Y:S04]  /*98b0*/  STL [R1+0x12c], R4 ;  /* 0x00012c0401007387 */ /* 0x0001e80000100800 */
[----:B0-----:R-:W2:Y:S01]  /*98c0*/  LDL.LU R4, [R1+0x6b8] ;  /* 0x0006b80001047983 */ /* 0x001ea20000300800 */
[----:B---3--:R-:W-:Y:S02]  /*98d0*/  IMAD R5, R5, UR4, RZ ;  /* 0x0000000405057c24 */ /* 0x008fe4000f8e02ff */
[----:B----4-:R-:W-:Y:S02]  /*98e0*/  IMAD R6, R6, UR4, RZ ;  /* 0x0000000406067c24 */ /* 0x010fe4000f8e02ff */
[----:B-----5:R-:W-:Y:S02]  /*98f0*/  IMAD R8, R8, UR4, RZ ;  /* 0x0000000408087c24 */ /* 0x020fe4000f8e02ff */
[----:B------:R-:W-:-:S02]  /*9900*/  IMAD R10, R10, UR4, RZ ;  /* 0x000000040a0a7c24 */ /* 0x000fc4000f8e02ff */
[----:B------:R-:W-:Y:S02]  /*9910*/  IMAD R11, R11, UR4, RZ ;  /* 0x000000040b0b7c24 */ /* 0x000fe4000f8e02ff */
[----:B------:R-:W-:Y:S02]  /*9920*/  IMAD R2, R2, UR4, RZ ;  /* 0x0000000402027c24 */ /* 0x000fe4000f8e02ff */
[----:B------:R-:W-:Y:S02]  /*9930*/  IMAD R3, R3, UR4, RZ ;  /* 0x0000000403037c24 */ /* 0x000fe4000f8e02ff */
[----:B------:R-:W-:Y:S02]  /*9940*/  IMAD R19, R19, UR4, RZ ;  /* 0x0000000413137c24 */ /* 0x000fe4000f8e02ff */
[----:B------:R-:W-:Y:S02]  /*9950*/  IMAD R18, R18, UR4, RZ ;  /* 0x0000000412127c24 */ /* 0x000fe4000f8e02ff */
        /* <DEDUP_REMOVED lines=19> */
[----:B--2---:R-:W-:-:S05]  /*9a90*/  IMAD R4, R4, UR4, RZ ;  /* 0x0000000404047c24 */ /* 0x004fca000f8e02ff */
[----:B------:R0:W-:Y:S04]  /*9aa0*/  STL [R1+0x128], R4 ;  /* 0x0001280401007387 */ /* 0x0001e80000100800 */
        /* <DEDUP_REMOVED lines=9> */
[----:B------:R0:W-:Y:S04]  /*9b40*/  STL [R1+0x100], R11 ;  /* 0x0001000b01007387 */ /* 0x0001e80000100800 */
[----:B0-----:R-:W3:Y:S04]  /*9b50*/  LDL.LU R11, [R1+0x6a0] ;  /* 0x0006a000010b7983 */ /* 0x001ee80000300800 */
[----:B------:R0:W-:Y:S04]  /*9b60*/  STL [R1+0xf8], R2 ;  /* 0x0000f80201007387 */ /* 0x0001e80000100800 */
[----:B0-----:R-:W3:Y:S04]  /*9b70*/  LDL.LU R2, [R1+0x69c] ;  /* 0x00069c0001027983 */ /* 0x001ee80000300800 */
[----:B------:R0:W-:Y:S04]  /*9b80*/  STL [R1+0xec], R3 ;  /* 0x0000ec0301007387 */ /* 0x0001e80000100800 */
[----:B0-----:R-:W4:Y:S04]  /*9b90*/  LDL.LU R3, [R1+0x698] ;  /* 0x0006980001037983 */ /* 0x001f280000300800 */
        /* <DEDUP_REMOVED lines=40> */
[----:B------:R0:W-:Y:S04]  /*9e20*/  STL [R1], R0 ;  /* 0x0000000001007387 */ /* 0x0001e80000100800 */
[----:B0-----:R-:W3:Y:S01]  /*9e30*/  LDL.LU R0, [R1+0x644] ;  /* 0x0006440001007983 */ /* 0x001ee20000300800 */
[----:B----4-:R-:W-:-:S02]  /*9e40*/  IMAD R23, R23, UR4, RZ ;  /* 0x0000000417177c24 */ /* 0x010fc4000f8e02ff */
[----:B-----5:R-:W-:Y:S02]  /*9e50*/  IMAD R22, R22, UR4, RZ ;  /* 0x0000000416167c24 */ /* 0x020fe4000f8e02ff */
[----:B--2---:R-:W-:Y:S02]  /*9e60*/  IMAD R21, R21, UR4, RZ ;  /* 0x0000000415157c24 */ /* 0x004fe4000f8e02ff */
[----:B---3--:R-:W-:Y:S02]  /*9e70*/  IMAD R20, R20, UR4, RZ ;  /* 0x0000000414147c24 */ /* 0x008fe4000f8e02ff */
[----:B------:R-:W-:Y:S02]  /*9e80*/  IMAD R12, R12, UR4, RZ ;  /* 0x000000040c0c7c24 */ /* 0x000fe4000f8e02ff */
[----:B------:R-:W-:-:S05]  /*9e90*/  IMAD R0, R0, UR4, RZ ;  /* 0x0000000400007c24 */ /* 0x000fca000f8e02ff */
        /* <DEDUP_REMOVED lines=11> */
[----:B0-----:R-:W3:Y:S01]  /*9f50*/  LDL.LU R23, [R1+0x8] ;  /* 0x0000080001177983 */ /* 0x001ee20000300800 */
[----:B------:R-:W-:-:S02]  /*9f60*/  IMAD R24, R24, UR4, RZ ;  /* 0x0000000418187c24 */ /* 0x000fc4000f8e02ff */
[----:B------:R-:W-:Y:S02]  /*9f70*/  IMAD R25, R25, UR4, RZ ;  /* 0x0000000419197c24 */ /* 0x000fe4000f8e02ff */
[----:B------:R-:W-:Y:S02]  /*9f80*/  IMAD R26, R26, UR4, RZ ;  /* 0x000000041a1a7c24 */ /* 0x000fe4000f8e02ff */
[----:B------:R-:W-:Y:S01]  /*9f90*/  IMAD R27, R27, UR4, RZ ;  /* 0x000000041b1b7c24 */ /* 0x000fe2000f8e02ff */
[----:B------:R-:W-:Y:S01]  /*9fa0*/  STL [R1+0x618], R24 ;  /* 0x0006181801007387 */ /* 0x000fe20000100800 */
[----:B------:R-:W-:Y:S02]  /*9fb0*/  IMAD R28, R28, UR4, RZ ;  /* 0x000000041c1c7c24 */ /* 0x000fe4000f8e02ff */
[----:B------:R-:W-:Y:S01]  /*9fc0*/  IMAD R29, R29, UR4, RZ ;  /* 0x000000041d1d7c24 */ /* 0x000fe2000f8e02ff */
[----:B------:R-:W-:Y:S01]  /*9fd0*/  STL [R1+0x61c], R25 ;  /* 0x00061c1901007387 */ /* 0x000fe20000100800 */
[----:B------:R-:W-:-:S02]  /*9fe0*/  IMAD R13, R13, UR4, RZ ;  /* 0x000000040d0d7c24 */ /* 0x000fc4000f8e02ff */
[----:B------:R-:W-:Y:S01]  /*9ff0*/  IMAD R14, R14, UR4, RZ ;  /* 0x000000040e0e7c24 */ /* 0x000fe2000f8e02ff */
[----:B------:R-:W-:Y:S01]  /*a000*/  STL [R1+0x620], R26 ;  /* 0x0006201a01007387 */ /* 0x000fe20000100800 */
[----:B------:R-:W-:Y:S02]  /*a010*/  IMAD R15, R15, UR4, RZ ;  /* 0x000000040f0f7c24 */ /* 0x000fe4000f8e02ff */
[----:B------:R-:W-:Y:S01]  /*a020*/  IMAD R16, R16, UR4, RZ ;  /* 0x0000000410107c24 */ /* 0x000fe2000f8e02ff */
[----:B------:R-:W-:Y:S01]  /*a030*/  STL [R1+0x624], R27 ;  /* 0x0006241b01007387 */ /* 0x000fe20000100800 */
[----:B------:R-:W-:-:S03]  /*a040*/  IMAD R7, R7, UR4, RZ ;  /* 0x0000000407077c24 */ /* 0x000fc6000f8e02ff */
[----:B------:R-:W-:Y:S04]  /*a050*/  STL [R1+0x628], R28 ;  /* 0x0006281c01007387 */ /* 0x000fe80000100800 */
[----:B------:R-:W-:Y:S04]  /*a060*/  STL [R1+0x62c], R29 ;  /* 0x00062c1d01007387 */ /* 0x000fe80000100800 */
[----:B------:R-:W-:Y:S04]  /*a070*/  STL [R1+0x630], R13 ;  /* 0x0006300d01007387 */ /* 0x000fe80000100800 */
[----:B------:R-:W-:Y:S04]  /*a080*/  STL [R1+0x634], R14 ;  /* 0x0006340e01007387 */ /* 0x000fe80000100800 */
[----:B------:R-:W-:Y:S04]  /*a090*/  STL [R1+0x638], R15 ;  /* 0x0006380f01007387 */ /* 0x000fe80000100800 */
[----:B------:R0:W-:Y:S04]  /*a0a0*/  STL [R1+0x63c], R16 ;  /* 0x00063c1001007387 */ /* 0x0001e80000100800 */
[----:B0-----:R-:W4:Y:S04]  /*a0b0*/  LDL.LU R16, [R1+0x2c] ;  /* 0x00002c0001107983 */ /* 0x001f280000300800 */
[----:B------:R0:W-:Y:S04]  /*a0c0*/  STL [R1+0x640], R7 ;  /* 0x0006400701007387 */ /* 0x0001e80000100800 */
[----:B0-----:R-:W4:Y:S04]  /*a0d0*/  LDL.LU R7, [R1+0x28] ;  /* 0x0000280001077983 */ /* 0x001f280000300800 */
[----:B------:R-:W4:Y:S01]  /*a0e0*/  LDL.LU R15, [R1+0x30] ;  /* 0x00003000010f7983 */ /* 0x000f220000300800 */
[----:B------:R-:W-:-:S02]  /*a0f0*/  LEA R14, P3, R11, R2, 0x1 ;  /* 0x000000020b0e7211 */ /* 0x000fc400078608ff */
[----:B------:R-:W-:-:S03]  /*a100*/  LEA R13, P4, R10, R2, 0x1 ;  /* 0x000000020a0d7211 */ /* 0x000fc600078808ff */
[----:B------:R0:W-:Y:S04]  /*a110*/  STL [R1+0x5dc], R14 ;  /* 0x0005dc0e01007387 */ /* 0x0001e80000100800 */
[----:B------:R1:W-:Y:S04]  /*a120*/  STL [R1+0x3a0], R13 ;  /* 0x0003a00d01007387 */ /* 0x0003e80000100800 */
[----:B0-----:R-:W4:Y:S01]  /*a130*/  LDL.LU R14, [R1+0x34] ;  /* 0x00003400010e7983 */ /* 0x001f220000300800 */
[-C--:B------:R-:W-:Y:S02]  /*a140*/  LEA R24, P5, R8, R2.reuse, 0x1 ;  /* 0x0000000208187211 */ /* 0x080fe400078a08ff */
[----:B-1----:R-:W-:-:S03]  /*a150*/  LEA R13, P6, R6, R2, 0x1 ;  /* 0x00000002060d7211 */ /* 0x002fc600078c08ff */
[----:B------:R-:W-:Y:S04]  /*a160*/  STL [R1+0x58c], R24 ;  /* 0x00058c1801007387 */ /* 0x000fe80000100800 */
[----:B------:R0:W-:Y:S01]  /*a170*/  STL [R1+0x5b4], R13 ;  /* 0x0005b40d01007387 */ /* 0x0001e20000100800 */
[----:B------:R-:W-:-:S03]  /*a180*/  LEA R25, P1, R4, R2, 0x1 ;  /* 0x0000000204197211 */ /* 0x000fc600078208ff */
[----:B0-----:R-:W4:Y:S01]  /*a190*/  LDL.LU R13, [R1+0x38] ;  /* 0x00003800010d7983 */ /* 0x001f220000300800 */
[----:B------:R-:W-:-:S05]  /*a1a0*/  LEA R24, P0, R5, R2, 0x1 ;  /* 0x0000000205187211 */ /* 0x000fca00078008ff */
[----:B------:R3:W-:Y:S04]  /*a1b0*/  STL [R1+0x5bc], R24 ;  /* 0x0005bc1801007387 */ /* 0x0007e80000100800 */
[----:B------:R-:W-:Y:S04]  /*a1c0*/  STL [R1+0x5d4], R25 ;  /* 0x0005d41901007387 */ /* 0x000fe80000100800 */
[----:B------:R-:W4:Y:S01]  /*a1d0*/  LDL.LU R29, [R1+0x40] ;  /* 0x00004000011d7983 */ /* 0x000f220000300800 */
[-C--:B------:R-:W-:Y:S02]  /*a1e0*/  LEA.HI.X.SX32 R11, R11, R3.reuse, 0x1, P3 ;  /* 0x000000030b0b7211 */ /* 0x080fe400018f0eff */
[----:B------:R-:W-:-:S02]  /*a1f0*/  LEA.HI.X.SX32 R8, R8, R3, 0x1, P5 ;  /* 0x0000000308087211 */ /* 0x000fc400028f0eff */
[----:B---3--:R-:W-:-:S05]  /*a200*/  LEA R24, P2, R23, R2, 0x1 ;  /* 0x0000000217187211 */ /* 0x008fca00078408ff */
[----:B------:R2:W-:Y:S04]  /*a210*/  STL [R1+0x5d8], R24 ;  /* 0x0005d81801007387 */ /* 0x0005e80000100800 */
[----:B------:R0:W-:Y:S04]  /*a220*/  STL [R1+0x39c], R11 ;  /* 0x00039c0b01007387 */ /* 0x0001e80000100800 */
[----:B------:R-:W3:Y:S01]  /*a230*/  LDL.LU R28, [R1+0x6c] ;  /* 0x00006c00011c7983 */ /* 0x000ee20000300800 */
[----:B--2---:R-:W-:Y:S02]  /*a240*/  LEA R24, P3, R22, R2, 0x1 ;  /* 0x0000000216187211 */ /* 0x004fe400078608ff */
[----:B0-----:R-:W-:-:S03]  /*a250*/  LEA.HI.X.SX32 R11, R10, R3, 0x1, P4 ;  /* 0x000000030a0b7211 */ /* 0x001fc600020f0eff */
[----:B------:R-:W-:Y:S04]  /*a260*/  STL [R1+0x3a4], R24 ;  /* 0x0003a41801007387 */ /* 0x000fe80000100800 */
[----:B------:R-:W-:Y:S04]  /*a270*/  STL [R1+0x398], R11 ;  /* 0x0003980b01007387 */ /* 0x000fe80000100800 */
[----:B------:R-:W2:Y:S01]  /*a280*/  LDL.LU R27, [R1+0x70] ;  /* 0x00007000011b7983 */ /* 0x000ea20000300800 */
[----:B-----5:R-:W-:-:S05]  /*a290*/  LEA R10, P4, R21, R2, 0x1 ;  /* 0x00000002150a7211 */ /* 0x020fca00078808ff */
[----:B------:R4:W-:Y:S04]  /*a2a0*/  STL [R1+0x3a8], R10 ;  /* 0x0003a80a01007387 */ /* 0x0009e80000100800 */
[----:B------:R0:W-:Y:S04]  /*a2b0*/  STL [R1+0x390], R8 ;  /* 0x0003900801007387 */ /* 0x0001e80000100800 */
[----:B------:R-:W5:Y:S01]  /*a2c0*/  LDL.LU R26, [R1+0x74] ;  /* 0x00007400011a7983 */ /* 0x000f620000300800 */
[----:B----4-:R-:W-:Y:S02]  /*a2d0*/  LEA R10, P5, R20, R2, 0x1 ;  /* 0x00000002140a7211 */ /* 0x010fe400078a08ff */
[----:B0-----:R-:W-:-:S03]  /*a2e0*/  LEA.HI.X.SX32 R8, R6, R3, 0x1, P6 ;  /* 0x0000000306087211 */ /* 0x001fc600030f0eff */
[----:B------:R-:W-:Y:S01]  /*a2f0*/  STL [R1+0x3ac], R10 ;  /* 0x0003ac0a01007387 */ /* 0x000fe20000100800 */
[----:B------:R-:W-:-:S03]  /*a300*/  LEA R6, P6, R0, R2, 0x1 ;  /* 0x0000000200067211 */ /* 0x000fc600078c08ff */
[----:B------:R-:W-:Y:S01]  /*a310*/  STL [R1+0x388], R8 ;  /* 0x0003880801007387 */ /* 0x000fe20000100800 */
[----:B------:R-:W-:-:S03]  /*a320*/  LEA.HI.X.SX32 R5, R5, R3, 0x1, P0 ;  /* 0x0000000305057211 */ /* 0x000fc600000f0eff */
[----:B------:R-:W4:Y:S04]  /*a330*/  LDL.LU R25, [R1+0x78] ;  /* 0x0000780001197983 */ /* 0x000f280000300800 */
[----:B------:R0:W-:Y:S04]  /*a340*/  STL [R1+0x3b0], R6 ;  /* 0x0003b00601007387 */ /* 0x0001e80000100800 */
[----:B------:R1:W-:Y:S04]  /*a350*/  STL [R1+0x380], R5 ;  /* 0x0003800501007387 */ /* 0x0003e80000100800 */
[----:B------:R-:W4:Y:S01]  /*a360*/  LDL.LU R24, [R1+0x7c] ;  /* 0x00007c0001187983 */ /* 0x000f220000300800 */
[----:B0-----:R-:W-:-:S02]  /*a370*/  LEA R6, P0, R12, R2, 0x1 ;  /* 0x000000020c067211 */ /* 0x001fc400078008ff */
[----:B-1----:R-:W-:-:S03]  /*a380*/  LEA.HI.X.SX32 R5, R4, R3, 0x1, P1 ;  /* 0x0000000304057211 */ /* 0x002fc600008f0eff */
[----:B------:R-:W-:Y:S04]  /*a390*/  STL [R1+0x3b4], R6 ;  /* 0x0003b40601007387 */ /* 0x000fe80000100800 */
[----:B------:R0:W-:Y:S02]  /*a3a0*/  STL [R1+0x378], R5 ;  /* 0x0003780501007387 */ /* 0x0001e40000100800 */
[----:B0-----:R-:W-:Y:S02]  /*a3b0*/  LEA.HI.X.SX32 R5, R23, R3, 0x1, P2 ;  /* 0x0000000317057211 */ /* 0x001fe400010f0eff */
[----:B------:R-:W4:Y:S01]  /*a3c0*/  LDL.LU R23, [R1+0x80] ;  /* 0x0000800001177983 */ /* 0x000f220000300800 */
[----:B------:R-:W-:-:S05]  /*a3d0*/  LEA R4, P1, R7, R2, 0x1 ;  /* 0x0000000207047211 */ /* 0x000fca00078208ff */
[----:B------:R0:W-:Y:S04]  /*a3e0*/  STL [R1+0x3b8], R4 ;  /* 0x0003b80401007387 */ /* 0x0001e80000100800 */
[----:B------:R1:W-:Y:S01]  /*a3f0*/  STL [R1+0x370], R5 ;  /* 0x0003700501007387 */ /* 0x0003e20000100800 */
[-C--:B0-----:R-:W-:Y:S02]  /*a400*/  LEA R4, P2, R16, R2.reuse, 0x1 ;  /* 0x0000000210047211 */ /* 0x081fe400078408ff */
[----:B-1----:R-:W-:Y:S02]  /*a410*/  LEA.HI.X.SX32 R5, R22, R3, 0x1, P3 ;  /* 0x0000000316057211 */ /* 0x002fe400018f0eff */
[----:B------:R-:W4:Y:S04]  /*a420*/  LDL.LU R22, [R1+0x84] ;  /* 0x0000840001167983 */ /* 0x000f280000300800 */
[----:B------:R0:W-:Y:S04]  /*a430*/  STL [R1+0x3bc], R4 ;  /* 0x0003bc0401007387 */ /* 0x0001e80000100800 */
[----:B------:R1:W-:Y:S01]  /*a440*/  STL [R1+0x368], R5 ;  /* 0x0003680501007387 */ /* 0x0003e20000100800 */
[----:B0-----:R-:W-:-:S02]  /*a450*/  LEA R4, P3, R15, R2, 0x1 ;  /* 0x000000020f047211 */ /* 0x001fc400078608ff */
[-C--:B-1----:R-:W-:Y:S02]  /*a460*/  LEA.HI.X.SX32 R5, R21, R3.reuse, 0x1, P4 ;  /* 0x0000000315057211 */ /* 0x082fe400020f0eff */
[----:B------:R-:W4:Y:S04]  /*a470*/  LDL.LU R21, [R1+0x88] ;  /* 0x0000880001157983 */ /* 0x000f280000300800 */
[----:B------:R-:W-:Y:S04]  /*a480*/  STL [R1+0x3c0], R4 ;  /* 0x0003c00401007387 */ /* 0x000fe80000100800 */
[----:B------:R0:W-:Y:S02]  /*a490*/  STL [R1+0x360], R5 ;  /* 0x0003600501007387 */ /* 0x0001e40000100800 */
[----:B0-----:R-:W-:-:S02]  /*a4a0*/  LEA.HI.X.SX32 R5, R20, R3, 0x1, P5 ;  /* 0x0000000314057211 */ /* 0x001fc400028f0eff */
[----:B------:R-:W4:Y:S01]  /*a4b0*/  LDL.LU R20, [R1+0x8c] ;  /* 0x00008c0001147983 */ /* 0x000f220000300800 */
[----:B------:R-:W-:-:S05]  /*a4c0*/  LEA R4, P4, R14, R2, 0x1 ;  /* 0x000000020e047211 */ /* 0x000fca00078808ff */
[----:B------:R-:W-:Y:S04]  /*a4d0*/  STL [R1+0x3c4], R4 ;  /* 0x0003c40401007387 */ /* 0x000fe80000100800 */
[----:B------:R0:W-:Y:S02]  /*a4e0*/  STL [R1+0x358], R5 ;  /* 0x0003580501007387 */ /* 0x0001e40000100800 */
[----:B0-----:R-:W-:Y:S02]  /*a4f0*/  LEA.HI.X.SX32 R5, R0, R3, 0x1, P6 ;  /* 0x0000000300057211 */ /* 0x001fe400030f0eff */
        /* <DEDUP_REMOVED lines=11> */
[----:B---3--:R-:W-:-:S05]  /*a5b0*/  LEA R4, P0, R28, R2, 0x1 ;  /* 0x000000021c047211 */ /* 0x008fca00078008ff */
[----:B------:R2:W-:Y:S04]  /*a5c0*/  STL [R1+0x3d0], R4 ;  /* 0x0003d00401007387 */ /* 0x0005e80000100800 */
[----:B------:R0:W-:Y:S01]  /*a5d0*/  STL [R1+0x340], R5 ;  /* 0x0003400501007387 */ /* 0x0001e20000100800 */
[----:B--2---:R-:W-:Y:S02]  /*a5e0*/  LEA R4, P1, R27, R2, 0x1 ;  /* 0x000000021b047211 */ /* 0x004fe400078208ff */
[-C--:B0-----:R-:W-:Y:S02]  /*a5f0*/  LEA.HI.X.SX32 R5, R16, R3.reuse, 0x1, P2 ;  /* 0x0000000310057211 */ /* 0x081fe400010f0eff */
[----:B------:R-:W2:Y:S04]  /*a600*/  LDL.LU R16, [R1+0x9c] ;  /* 0x00009c0001107983 */ /* 0x000ea80000300800 */
[----:B------:R-:W-:Y:S04]  /*a610*/  STL [R1+0x3d4], R4 ;  /* 0x0003d40401007387 */ /* 0x000fe80000100800 */
[----:B------:R0:W-:Y:S02]  /*a620*/  STL [R1+0x338], R5 ;  /* 0x0003380501007387 */ /* 0x0001e40000100800 */
[----:B0-----:R-:W-:-:S02]  /*a630*/  LEA.HI.X.SX32 R5, R15, R3, 0x1, P3 ;  /* 0x000000030f057211 */ /* 0x001fc400018f0eff */
[----:B------:R-:W3:Y:S01]  /*a640*/  LDL.LU R15, [R1+0xa0] ;  /* 0x0000a000010f7983 */ /* 0x000ee20000300800 */
[----:B-----5:R-:W-:-:S05]  /*a650*/  LEA R4, P2, R26, R2, 0x1 ;  /* 0x000000021a047211 */ /* 0x020fca00078408ff */
[----:B------:R-:W-:Y:S04]  /*a660*/  STL [R1+0x3d8], R4 ;  /* 0x0003d80401007387 */ /* 0x000fe80000100800 */
[----:B------:R0:W-:Y:S02]  /*a670*/  STL [R1+0x330], R5 ;  /* 0x0003300501007387 */ /* 0x0001e40000100800 */
[----:B0-----:R-:W-:Y:S02]  /*a680*/  LEA.HI.X.SX32 R5, R14, R3, 0x1, P4 ;  /* 0x000000030e057211 */ /* 0x001fe400020f0eff */
[----:B------:R-:W5:Y:S01]  /*a690*/  LDL.LU R14, [R1+0xa4] ;  /* 0x0000a400010e7983 */ /* 0x000f620000300800 */
[----:B----4-:R-:W-:-:S05]  /*a6a0*/  LEA R4, P3, R25, R2, 0x1 ;  /* 0x0000000219047211 */ /* 0x010fca00078608ff */
        /* <DEDUP_REMOVED lines=44> */
[----:B--2---:R-:W-:-:S05]  /*a970*/  LEA R4, P5, R16, R2, 0x1 ;  /* 0x0000000210047211 */ /* 0x004fca00078a08ff */
[----:B------:R-:W-:Y:S04]  /*a980*/  STL [R1+0x400], R4 ;  /* 0x0004000401007387 */ /* 0x000fe80000100800 */
[----:B------:R0:W-:Y:S02]  /*a990*/  STL [R1+0x2e0], R5 ;  /* 0x0002e00501007387 */ /* 0x0001e40000100800 */
[-C--:B0-----:R-:W-:Y:S02]  /*a9a0*/  LEA.HI.X.SX32 R5, R21, R3.reuse, 0x1, P0 ;  /* 0x0000000315057211 */ /* 0x081fe400000f0eff */
[----:B---3--:R-:W-:Y:S01]  /*a9b0*/  LEA R4, P6, R15, R2, 0x1 ;  /* 0x000000020f047211 */ /* 0x008fe200078c08ff */
        /* <DEDUP_REMOVED lines=17> */
[----:B------:R1:W-:Y:S04]  /*aad0*/  STL [R1+0x2c0], R5 ;  /* 0x0002c00501007387 */ /* 0x0003e80000100800 */
[----:B------:R-:W4:Y:S01]  /*aae0*/  LDL.LU R11, [R1+0xfc] ;  /* 0x0000fc00010b7983 */ /* 0x000f220000300800 */
[----:B0-----:R-:W-:-:S02]  /*aaf0*/  LEA R4, P3, R28, R2, 0x1 ;  /* 0x000000021c047211 */ /* 0x001fc400078608ff */
[----:B-1----:R-:W-:-:S03]  /*ab00*/  LEA.HI.X.SX32 R5, R7, R3, 0x1, P4 ;  /* 0x0000000307057211 */ /* 0x002fc600020f0eff */
[----:B------:R-:W-:Y:S04]  /*ab10*/  STL [R1+0x414], R4 ;  /* 0x0004140401007387 */ /* 0x000fe80000100800 */
[----:B------:R0:W-:Y:S04]  /*ab20*/  STL [R1+0x2b8], R5 ;  /* 0x0002b80501007387 */ /* 0x0001e80000100800 */
[----:B------:R-:W4:Y:S01]  /*ab30*/  LDL.LU R7, [R1+0x104] ;  /* 0x0001040001077983 */ /* 0x000f220000300800 */
[----:B0-----:R-:W-:Y:S02]  /*ab40*/  LEA.HI.X.SX32 R5, R16, R3, 0x1, P5 ;  /* 0x0000000310057211 */ /* 0x001fe400028f0eff */
[----:B------:R-:W-:-:S05]  /*ab50*/  LEA R4, P4, R27, R2, 0x1 ;  /* 0x000000021b047211 */ /* 0x000fca00078808ff */
[----:B------:R-:W-:Y:S04]  /*ab60*/  STL [R1+0x418], R4 ;  /* 0x0004180401007387 */ /* 0x000fe80000100800 */
[----:B------:R0:W-:Y:S04]  /*ab70*/  STL [R1+0x2b0], R5 ;  /* 0x0002b00501007387 */ /* 0x0001e80000100800 */
[----:B------:R-:W4:Y:S01]  /*ab80*/  LDL.LU R16, [R1+0x108] ;  /* 0x0001080001107983 */ /* 0x000f220000300800 */
[----:B0-----:R-:W-:Y:S02]  /*ab90*/  LEA.HI.X.SX32 R5, R15, R3, 0x1, P6 ;  /* 0x000000030f057211 */ /* 0x001fe400030f0eff */
[----:B------:R-:W-:-:S05]  /*aba0*/  LEA R4, P5, R26, R2, 0x1 ;  /* 0x000000021a047211 */ /* 0x000fca00078a08ff */
[----:B------:R0:W-:Y:S04]  /*abb0*/  STL [R1+0x41c], R4 ;  /* 0x00041c0401007387 */ /* 0x0001e80000100800 */
[----:B------:R1:W-:Y:S04]  /*abc0*/  STL [R1+0x2a8], R5 ;  /* 0x0002a80501007387 */ /* 0x0003e80000100800 */
[----:B------:R-:W4:Y:S01]  /*abd0*/  LDL.LU R15, [R1+0x114] ;  /* 0x00011400010f7983 */ /* 0x000f220000300800 */
[----:B0-----:R-:W-:Y:S02]  /*abe0*/  LEA R4, P6, R25, R2, 0x1 ;  /* 0x0000000219047211 */ /* 0x001fe400078c08ff */
        /* <DEDUP_REMOVED lines=20> */
[----:B--2---:R-:W-:-:S05]  /*ad30*/  LEA R4, P3, R21, R2, 0x1 ;  /* 0x0000000215047211 */ /* 0x004fca00078608ff */
[----:B------:R-:W-:Y:S04]  /*ad40*/  STL [R1+0x430], R4 ;  /* 0x0004300401007387 */ /* 0x000fe80000100800 */
[----:B------:R0:W-:Y:S04]  /*ad50*/  STL [R1+0x280], R5 ;  /* 0x0002800501007387 */ /* 0x0001e80000100800 */
[----:B------:R-:W2:Y:S01]  /*ad60*/  LDL.LU R27, [R1+0x164] ;  /* 0x00016400011b7983 */ /* 0x000ea20000300800 */
[----:B0-----:R-:W-:Y:S02]  /*ad70*/  LEA.HI.X.SX32 R5, R26, R3, 0x1, P5 ;  /* 0x000000031a057211 */ /* 0x001fe400028f0eff */
[----:B---3--:R-:W-:-:S05]  /*ad80*/  LEA R4, P4, R20, R2, 0x1 ;  /* 0x0000000214047211 */ /* 0x008fca00078808ff */
[----:B------:R-:W-:Y:S04]  /*ad90*/  STL [R1+0x434], R4 ;  /* 0x0004340401007387 */ /* 0x000fe80000100800 */
[----:B------:R0:W-:Y:S04]  /*ada0*/  STL [R1+0x278], R5 ;  /* 0x0002780501007387 */ /* 0x0001e80000100800 */
[----:B------:R-:W3:Y:S01]  /*adb0*/  LDL.LU R26, [R1+0x168] ;  /* 0x00016800011a7983 */ /* 0x000ee20000300800 */
[----:B0-----:R-:W-:Y:S02]  /*adc0*/  LEA.HI.X.SX32 R5, R25, R3, 0x1, P6 ;  /* 0x0000000319057211 */ /* 0x001fe400030f0eff */
[----:B-----5:R-:W-:-:S05]  /*add0*/  LEA R4, P5, R0, R2, 0x1 ;  /* 0x0000000200047211 */ /* 0x020fca00078a08ff */
[----:B------:R-:W-:Y:S04]  /*ade0*/  STL [R1+0x438], R4 ;  /* 0x0004380401007387 */ /* 0x000fe80000100800 */
[----:B------:R0:W-:Y:S04]  /*adf0*/  STL [R1+0x270], R5 ;  /* 0x0002700501007387 */ /* 0x0001e80000100800 */
[----:B------:R-:W5:Y:S01]  /*ae00*/  LDL.LU R25, [R1+0x16c] ;  /* 0x00016c0001197983 */ /* 0x000f620000300800 */
[----:B0-----:R-:W-:Y:S02]  /*ae10*/  LEA.HI.X.SX32 R5, R24, R3, 0x1, P0 ;  /* 0x0000000318057211 */ /* 0x001fe400000f0eff */
[----:B----4-:R-:W-:-:S05]  /*ae20*/  LEA R4, P6, R12, R2, 0x1 ;  /* 0x000000020c047211 */ /* 0x010fca00078c08ff */
[----:B------:R0:W-:Y:S04]  /*ae30*/  STL [R1+0x43c], R4 ;  /* 0x00043c0401007387 */ /* 0x0001e80000100800 */
[----:B------:R1:W-:Y:S04]  /*ae40*/  STL [R1+0x268], R5 ;  /* 0x0002680501007387 */ /* 0x0003e80000100800 */
[----:B------:R-:W4:Y:S01]  /*ae50*/  LDL.LU R24, [R1+0x170] ;  /* 0x0001700001187983 */ /* 0x000f220000300800 */
[----:B0-----:R-:W-:Y:S02]  /*ae60*/  LEA R4, P0, R11, R2, 0x1 ;  /* 0x000000020b047211 */ /* 0x001fe400078008ff */
[----:B-1----:R-:W-:-:S03]  /*ae70*/  LEA.HI.X.SX32 R5, R23, R3, 0x1, P1 ;  /* 0x0000000317057211 */ /* 0x002fc600008f0eff */
        /* <DEDUP_REMOVED lines=11> */
[----:B------:R-:W4:Y:S04]  /*af30*/  LDL.LU R21, [R1+0x17c] ;  /* 0x00017c0001157983 */ /* 0x000f280000300800 */
[----:B------:R1:W-:Y:S01]  /*af40*/  STL [R1+0x250], R5 ;  /* 0x0002500501007387 */ /* 0x0003e20000100800 */
        /* <DEDUP_REMOVED lines=13> */
[----:B------:R-:W4:Y:S01]  /*b020*/  LDL.LU R12, [R1+0x18c] ;  /* 0x00018c00010c7983 */ /* 0x000f220000300800 */
[----:B------:R-:W-:-:S03]  /*b030*/  LEA.HI.X.SX32 R6, R11, R3, 0x1, P0 ;  /* 0x000000030b067211 */ /* 0x000fc600000f0eff */
[----:B------:R-:W-:Y:S01]  /*b040*/  STL [R1+0x238], R5 ;  /* 0x0002380501007387 */ /* 0x000fe20000100800 */
[----:B0-----:R-:W-:-:S05]  /*b050*/  LEA R4, P6, R29, R2, 0x1 ;  /* 0x000000021d047211 */ /* 0x001fca00078c08ff */
[----:B------:R0:W-:Y:S04]  /*b060*/  STL [R1+0x458], R4 ;  /* 0x0004580401007387 */ /* 0x0001e80000100800 */
[----:B------:R-:W-:Y:S04]  /*b070*/  STL [R1+0x230], R6 ;  /* 0x0002300601007387 */ /* 0x000fe80000100800 */
        /* <DEDUP_REMOVED lines=24> */
[----:B------:R1:W-:Y:S01]  /*b200*/  STL [R1+0x208], R4 ;  /* 0x0002080401007387 */ /* 0x0003e20000100800 */
[----:B------:R-:W-:Y:S02]  /*b210*/  LEA R6, P5, R23, R2, 0x1 ;  /* 0x0000000217067211 */ /* 0x000fe400078a08ff */
[----:B0-----:R-:W-:-:S03]  /*b220*/  LEA.HI.X.SX32 R5, R29, R3, 0x1, P6 ;  /* 0x000000031d057211 */ /* 0x001fc600030f0eff */
[----:B------:R-:W-:Y:S04]  /*b230*/  STL [R1+0x470], R6 ;  /* 0x0004700601007387 */ /* 0x000fe80000100800 */
[----:B------:R-:W4:Y:S01]  /*b240*/  LDL.LU R13, [R1+0x14c] ;  /* 0x00014c00010d7983 */ /* 0x000f220000300800 */
[----:B-1----:R-:W-:-:S03]  /*b250*/  LEA R4, P6, R22, R2, 0x1 ;  /* 0x0000000216047211 */ /* 0x002fc600078c08ff */
[----:B------:R0:W-:Y:S04]  /*b260*/  STL [R1+0x200], R5 ;  /* 0x0002000501007387 */ /* 0x0001e80000100800 */
[----:B------:R1:W-:Y:S04]  /*b270*/  STL [R1+0x474], R4 ;  /* 0x0004740401007387 */ /* 0x0003e80000100800 */
[----:B------:R-:W4:Y:S01]  /*b280*/  LDL.LU R29, [R1+0x148] ;  /* 0x00014800011d7983 */ /* 0x000f220000300800 */
[----:B0-----:R-:W-:Y:S02]  /*b290*/  LEA.HI.X.SX32 R5, R28, R3, 0x1, P0 ;  /* 0x000000031c057211 */ /* 0x001fe400000f0eff */
[----:B-1----:R-:W-:-:S03]  /*b2a0*/  LEA R4, P0, R21, R2, 0x1 ;  /* 0x0000000215047211 */ /* 0x002fc600078008ff */
[----:B------:R0:W-:Y:S04]  /*b2b0*/  STL [R1+0x1f8], R5 ;  /* 0x0001f80501007387 */ /* 0x0001e80000100800 */
[----:B------:R1:W-:Y:S04]  /*b2c0*/  STL [R1+0x478], R4 ;  /* 0x0004780401007387 */ /* 0x0003e80000100800 */
[----:B------:R-:W4:Y:S01]  /*b2d0*/  LDL.LU R28, [R1+0x144] ;  /* 0x00014400011c7983 */ /* 0x000f220000300800 */
[----:B0-----:R-:W-:-:S05]  /*b2e0*/  LEA.HI.X.SX32 R5, R27, R3, 0x1, P1 ;  /* 0x000000031b057211 */ /* 0x001fca00008f0eff */
[----:B------:R0:W-:Y:S01]  /*b2f0*/  STL [R1+0x1f0], R5 ;  /* 0x0001f00501007387 */ /* 0x0001e20000100800 */
[----:B-1----:R-:W-:Y:S02]  /*b300*/  LEA R4, P1, R20, R2, 0x1 ;  /* 0x0000000214047211 */ /* 0x002fe400078208ff */
[----:B0-----:R-:W-:-:S03]  /*b310*/  LEA.HI.X.SX32 R5, R26, R3, 0x1, P2 ;  /* 0x000000031a057211 */ /* 0x001fc600010f0eff */
[----:B------:R0:W-:Y:S04]  /*b320*/  STL [R1+0x47c], R4 ;  /* 0x00047c0401007387 */ /* 0x0001e80000100800 */
[----:B------:R-:W4:Y:S04]  /*b330*/  LDL.LU R27, [R1+0x140] ;  /* 0x00014000011b7983 */ /* 0x000f280000300800 */
[----:B------:R1:W-:Y:S01]  /*b340*/  STL [R1+0x1e8], R5 ;  /* 0x0001e80501007387 */ /* 0x0003e20000100800 */
[----:B0-----:R-:W-:-:S05]  /*b350*/  LEA R4, P2, R0, R2, 0x1 ;  /* 0x0000000200047211 */ /* 0x001fca00078408ff */
[----:B------:R0:W-:Y:S04]  /*b360*/  STL [R1+0x480], R4 ;  /* 0x0004800401007387 */ /* 0x0001e80000100800 */
[----:B------:R-:W4:Y:S01]  /*b370*/  LDL.LU R26, [R1+0x13c] ;  /* 0x00013c00011a7983 */ /* 0x000f220000300800 */
[----:B-1----:R-:W-:-:S05]  /*b380*/  LEA.HI.X.SX32 R5, R25, R3, 0x1, P3 ;  /* 0x0000000319057211 */ /* 0x002fca00018f0eff */
[----:B------:R1:W-:Y:S01]  /*b390*/  STL [R1+0x1e0], R5 ;  /* 0x0001e00501007387 */ /* 0x0003e20000100800 */
[----:B0-----:R-:W-:-:S05]  /*b3a0*/  LEA R4, P3, R12, R2, 0x1 ;  /* 0x000000020c047211 */ /* 0x001fca00078608ff */
[----:B------:R-:W-:Y:S04]  /*b3b0*/  STL [R1+0x484], R4 ;  /* 0x0004840401007387 */ /* 0x000fe80000100800 */
[----:B------:R-:W4:Y:S01]  /*b3c0*/  LDL.LU R25, [R1+0x138] ;  /* 0x0001380001197983 */ /* 0x000f220000300800 */
[----:B-1----:R-:W-:-:S05]  /*b3d0*/  LEA.HI.X.SX32 R5, R24, R3, 0x1, P4 ;  /* 0x0000000318057211 */ /* 0x002fca00020f0eff */
        /* <DEDUP_REMOVED lines=14> */
[----:B------:R3:W-:Y:S04]  /*b4c0*/  STL [R1+0x490], R4 ;  /* 0x0004900401007387 */ /* 0x0007e80000100800 */
[----:B------:R-:W2:Y:S04]  /*b4d0*/  LDL.LU R21, [R1+0x128] ;  /* 0x0001280001157983 */ /* 0x000ea80000300800 */
[----:B------:R0:W-:Y:S01]  /*b4e0*/  STL [R1+0x1c0], R5 ;  /* 0x0001c00501007387 */ /* 0x0001e20000100800 */
[----:B---3--:R-:W-:Y:S02]  /*b4f0*/  LEA R4, P0, R15, R2, 0x1 ;  /* 0x000000020f047211 */ /* 0x008fe400078008ff */
[----:B0-----:R-:W-:-:S03]  /*b500*/  LEA.HI.X.SX32 R5, R20, R3, 0x1, P1 ;  /* 0x0000000314057211 */ /* 0x001fc600008f0eff */
[----:B------:R5:W-:Y:S04]  /*b510*/  STL [R1+0x494], R4 ;  /* 0x0004940401007387 */ /* 0x000be80000100800 */
[----:B------:R-:W3:Y:S04]  /*b520*/  LDL.LU R20, [R1+0x120] ;  /* 0x0001200001147983 */ /* 0x000ee80000300800 */
[----:B------:R0:W-:Y:S01]  /*b530*/  STL [R1+0x1b8], R5 ;  /* 0x0001b80501007387 */ /* 0x0001e20000100800 */
[----:B-----5:R-:W-:Y:S02]  /*b540*/  LEA R4, P1, R14, R2, 0x1 ;  /* 0x000000020e047211 */ /* 0x020fe400078208ff */
[----:B0-----:R-:W-:-:S03]  /*b550*/  LEA.HI.X.SX32 R5, R0, R3, 0x1, P2 ;  /* 0x0000000300057211 */ /* 0x001fc600010f0eff */
[----:B------:R-:W-:Y:S04]  /*b560*/  STL [R1+0x498], R4 ;  /* 0x0004980401007387 */ /* 0x000fe80000100800 */
[----:B------:R-:W5:Y:S04]  /*b570*/  LDL.LU R0, [R1+0x118] ;  /* 0x0001180001007983 */ /* 0x000f680000300800 */
[----:B------:R0:W-:Y:S02]  /*b580*/  STL [R1+0x1b4], R5 ;  /* 0x0001b40501007387 */ /* 0x0001e40000100800 */
[----:B0-----:R-:W-:-:S02]  /*b590*/  LEA.HI.X.SX32 R5, R12, R3, 0x1, P3 ;  /* 0x000000030c057211 */ /* 0x001fc400018f0eff */
[----:B------:R-:W5:Y:S01]  /*b5a0*/  LDL.LU R12, [R1+0x110] ;  /* 0x00011000010c7983 */ /* 0x000f620000300800 */
[----:B----4-:R-:W-:-:S05]  /*b5b0*/  LEA R4, P2, R13, R2, 0x1 ;  /* 0x000000020d047211 */ /* 0x010fca00078408ff */
[----:B------:R0:W-:Y:S04]  /*b5c0*/  STL [R1+0x49c], R4 ;  /* 0x00049c0401007387 */ /* 0x0001e80000100800 */
[----:B------:R1:W-:Y:S04]  /*b5d0*/  STL [R1+0x1bc], R5 ;  /* 0x0001bc0501007387 */ /* 0x0003e80000100800 */
[----:B------:R-:W4:Y:S01]  /*b5e0*/  LDL.LU R10, [R1+0x10c] ;  /* 0x00010c00010a7983 */ /* 0x000f220000300800 */
[----:B0-----:R-:W-:Y:S02]  /*b5f0*/  LEA R4, P3, R29, R2, 0x1 ;  /* 0x000000021d047211 */ /* 0x001fe400078608ff */
[----:B-1----:R-:W-:-:S03]  /*b600*/  LEA.HI.X.SX32 R5, R11, R3, 0x1, P4 ;  /* 0x000000030b057211 */ /* 0x002fc600020f0eff */
[----:B------:R0:W-:Y:S04]  /*b610*/  STL [R1+0x4a0], R4 ;  /* 0x0004a00401007387 */ /* 0x0001e80000100800 */
[----:B------:R-:W-:Y:S04]  /*b620*/  STL [R1+0x1c4], R5 ;  /* 0x0001c40501007387 */ /* 0x000fe80000100800 */
[----:B------:R-:W4:Y:S01]  /*b630*/  LDL.LU R11, [R1+0x100] ;  /* 0x00010000010b7983 */ /* 0x000f220000300800 */
[----:B------:R-:W-:Y:S02]  /*b640*/  LEA.HI.X.SX32 R6, R7, R3, 0x1, P5 ;  /* 0x0000000307067211 */ /* 0x000fe400028f0eff */
[----:B0-----:R-:W-:-:S05]  /*b650*/  LEA R4, P4, R28, R2, 0x1 ;  /* 0x000000021c047211 */ /* 0x001fca00078808ff */
[----:B------:R0:W-:Y:S04]  /*b660*/  STL [R1+0x4a4], R4 ;  /* 0x0004a40401007387 */ /* 0x0001e80000100800 */
[----:B------:R1:W-:Y:S04]  /*b670*/  STL [R1+0x1cc], R6 ;  /* 0x0001cc0601007387 */ /* 0x0003e80000100800 */
[----:B------:R-:W4:Y:S01]  /*b680*/  LDL.LU R7, [R1+0xf8] ;  /* 0x0000f80001077983 */ /* 0x000f220000300800 */
[----:B0-----:R-:W-:Y:S02]  /*b690*/  LEA.HI.X.SX32 R4, R16, R3, 0x1, P6 ;  /* 0x0000000310047211 */ /* 0x001fe400030f0eff */
[----:B------:R-:W-:-:S05]  /*b6a0*/  LEA R5, P5, R27, R2, 0x1 ;  /* 0x000000021b057211 */ /* 0x000fca00078a08ff */
[----:B------:R0:W-:Y:S04]  /*b6b0*/  STL [R1+0x4a8], R5 ;  /* 0x0004a80501007387 */ /* 0x0001e80000100800 */
[----:B------:R-:W-:Y:S01]  /*b6c0*/  STL [R1+0x1d4], R4 ;  /* 0x0001d40401007387 */ /* 0x000fe20000100800 */
[----:B-1----:R-:W-:-:S05]  /*b6d0*/  LEA R6, P6, R26, R2, 0x1 ;  /* 0x000000021a067211 */ /* 0x002fca00078c08ff */
[----:B------:R1:W-:Y:S04]  /*b6e0*/  STL [R1+0x4ac], R6 ;  /* 0x0004ac0601007387 */ /* 0x0003e80000100800 */
[----:B------:R-:W4:Y:S01]  /*b6f0*/  LDL.LU R16, [R1+0xec] ;  /* 0x0000ec0001107983 */ /* 0x000f220000300800 */
[-C--:B0-----:R-:W-:Y:S02]  /*b700*/  LEA.HI.X.SX32 R5, R15, R3.reuse, 0x1, P0 ;  /* 0x000000030f057211 */ /* 0x081fe400000f0eff */
[----:B-1----:R-:W-:-:S03]  /*b710*/  LEA.HI.X.SX32 R6, R14, R3, 0x1, P1 ;  /* 0x000000030e067211 */ /* 0x002fc600008f0eff */
[----:B------:R0:W-:Y:S01]  /*b720*/  STL [R1+0x1dc], R5 ;  /* 0x0001dc0501007387 */ /* 0x0001e20000100800 */
[----:B------:R-:W-:-:S05]  /*b730*/  LEA R4, P0, R25, R2, 0x1 ;  /* 0x0000000219047211 */ /* 0x000fca00078008ff */
[----:B------:R1:W-:Y:S04]  /*b740*/  STL [R1+0x4b0], R4 ;  /* 0x0004b00401007387 */ /* 0x0003e80000100800 */
[----:B------:R1:W-:Y:S04]  /*b750*/  STL [R1+0x1e4], R6 ;  /* 0x0001e40601007387 */ /* 0x0003e80000100800 */
[----:B------:R-:W4:Y:S01]  /*b760*/  LDL.LU R15, [R1+0xd0] ;  /* 0x0000d000010f7983 */ /* 0x000f220000300800 */
[----:B0-----:R-:W-:Y:S02]  /*b770*/  LEA R5, P1, R24, R2, 0x1 ;  /* 0x0000000218057211 */ /* 0x001fe400078208ff */
[----:B-1----:R-:W-:-:S03]  /*b780*/  LEA.HI.X.SX32 R4, R13, R3, 0x1, P2 ;  /* 0x000000030d047211 */ /* 0x002fc600010f0eff */
[----:B------:R0:W-:Y:S04]  /*b790*/  STL [R1+0x4b4], R5 ;  /* 0x0004b40501007387 */ /* 0x0001e80000100800 */
[----:B------:R-:W-:Y:S01]  /*b7a0*/  STL [R1+0x1ec], R4 ;  /* 0x0001ec0401007387 */ /* 0x000fe20000100800 */
[----:B------:R-:W-:-:S05]  /*b7b0*/  LEA R6, P2, R23, R2, 0x1 ;  /* 0x0000000217067211 */ /* 0x000fca00078408ff */
[----:B------:R1:W-:Y:S04]  /*b7c0*/  STL [R1+0x4b8], R6 ;  /* 0x0004b80601007387 */ /* 0x0003e80000100800 */
[----:B------:R-:W4:Y:S01]  /*b7d0*/  LDL.LU R14, [R1+0xcc] ;  /* 0x0000cc00010e7983 */ /* 0x000f220000300800 */
[-C--:B0-----:R-:W-:Y:S02]  /*b7e0*/  LEA.HI.X.SX32 R5, R29, R3.reuse, 0x1, P3 ;  /* 0x000000031d057211 */ /* 0x081fe400018f0eff */
[----:B-1----:R-:W-:-:S03]  /*b7f0*/  LEA.HI.X.SX32 R6, R28, R3, 0x1, P4 ;  /* 0x000000031c067211 */ /* 0x002fc600020f0eff */
[----:B------:R-:W-:Y:S01]  /*b800*/  STL [R1+0x1f4], R5 ;  /* 0x0001f40501007387 */ /* 0x000fe20000100800 */
[----:B------:R-:W-:-:S05]  /*b810*/  LEA R4, P3, R22, R2, 0x1 ;  /* 0x0000000216047211 */ /* 0x000fca00078608ff */
[----:B------:R0:W-:Y:S04]  /*b820*/  STL [R1+0x4bc], R4 ;  /* 0x0004bc0401007387 */ /* 0x0001e80000100800 */
[----:B------:R3:W-:Y:S04]  /*b830*/  STL [R1+0x1fc], R6 ;  /* 0x0001fc0601007387 */ /* 0x0007e80000100800 */
[----:B------:R-:W4:Y:S01]  /*b840*/  LDL.LU R13, [R1+0xc8] ;  /* 0x0000c800010d7983 */ /* 0x000f220000300800 */
[----:B0-----:R-:W-:Y:S02]  /*b850*/  LEA.HI.X.SX32 R4, R27, R3, 0x1, P5 ;  /* 0x000000031b047211 */ /* 0x001fe400028f0eff */
[----:B--2---:R-:W-:-:S05]  /*b860*/  LEA R5, P4, R21, R2, 0x1 ;  /* 0x0000000215057211 */ /* 0x004fca00078808ff */
[----:B------:R0:W-:Y:S04]  /*b870*/  STL [R1+0x4c0], R5 ;  /* 0x0004c00501007387 */ /* 0x0001e80000100800 */
[----:B------:R-:W-:Y:S01]  /*b880*/  STL [R1+0x204], R4 ;  /* 0x0002040401007387 */ /* 0x000fe20000100800 */
[----:B---3--:R-:W-:-:S05]  /*b890*/  LEA R6, P5, R20, R2, 0x1 ;  /* 0x0000000214067211 */ /* 0x008fca00078a08ff */
[----:B------:R1:W-:Y:S04]  /*b8a0*/  STL [R1+0x4c4], R6 ;  /* 0x0004c40601007387 */ /* 0x0003e80000100800 */
[----:B------:R-:W2:Y:S01]  /*b8b0*/  LDL.LU R29, [R1+0xc4] ;  /* 0x0000c400011d7983 */ /* 0x000ea20000300800 */
[-C--:B0-----:R-:W-:Y:S02]  /*b8c0*/  LEA.HI.X.SX32 R5, R26, R3.reuse, 0x1, P6 ;  /* 0x000000031a057211 */ /* 0x081fe400030f0eff */
[----:B-1----:R-:W-:-:S03]  /*b8d0*/  LEA.HI.X.SX32 R6, R25, R3, 0x1, P0 ;  /* 0x0000000319067211 */ /* 0x002fc600000f0eff */
[----:B------:R-:W-:Y:S01]  /*b8e0*/  STL [R1+0x20c], R5 ;  /* 0x00020c0501007387 */ /* 0x000fe20000100800 */
[----:B-----5:R-:W-:-:S05]  /*b8f0*/  LEA R4, P6, R0, R2, 0x1 ;  /* 0x0000000200047211 */ /* 0x020fca00078c08ff */
[----:B------:R0:W-:Y:S04]  /*b900*/  STL [R1+0x4c8], R4 ;  /* 0x0004c80401007387 */ /* 0x0001e80000100800 */
[----:B------:R-:W-:Y:S04]  /*b910*/  STL [R1+0x214], R6 ;  /* 0x0002140601007387 */ /* 0x000fe80000100800 */
[----:B------:R-:W3:Y:S01]  /*b920*/  LDL.LU R28, [R1+0xbc] ;  /* 0x0000bc00011c7983 */ /* 0x000ee20000300800 */
[----:B0-----:R-:W-:Y:S02]  /*b930*/  LEA.HI.X.SX32 R4, R24, R3, 0x1, P1 ;  /* 0x0000000318047211 */ /* 0x001fe400008f0eff */
[----:B------:R-:W-:-:S05]  /*b940*/  LEA R5, P0, R12, R2, 0x1 ;  /* 0x000000020c057211 */ /* 0x000fca00078008ff */
[----:B------:R0:W-:Y:S04]  /*b950*/  STL [R1+0x4cc], R5 ;  /* 0x0004cc0501007387 */ /* 0x0001e80000100800 */
[----:B------:R1:W-:Y:S01]  /*b960*/  STL [R1+0x21c], R4 ;  /* 0x00021c0401007387 */ /* 0x0003e20000100800 */
[----:B0-----:R-:W-:Y:S02]  /*b970*/  LEA.HI.X.SX32 R5, R23, R3, 0x1, P2 ;  /* 0x0000000317057211 */ /* 0x001fe400010f0eff */
[----:B----4-:R-:W-:-:S05]  /*b980*/  LEA R6, P1, R10, R2, 0x1 ;  /* 0x000000020a067211 */ /* 0x010fca00078208ff */
[----:B------:R-:W-:Y:S04]  /*b990*/  STL [R1+0x4d0], R6 ;  /* 0x0004d00601007387 */ /* 0x000fe80000100800 */
[----:B------:R-:W4:Y:S01]  /*b9a0*/  LDL.LU R27, [R1+0xb0] ;  /* 0x0000b000011b7983 */ /* 0x000f220000300800 */
[----:B-1----:R-:W-:-:S03]  /*b9b0*/  LEA R4, P2, R11, R2, 0x1 ;  /* 0x000000020b047211 */ /* 0x002fc600078408ff */
[----:B------:R0:W-:Y:S04]  /*b9c0*/  STL [R1+0x224], R5 ;  /* 0x0002240501007387 */ /* 0x0001e80000100800 */
[----:B------:R1:W-:Y:S04]  /*b9d0*/  STL [R1+0x4d4], R4 ;  /* 0x0004d40401007387 */ /* 0x0003e80000100800 */
[----:B------:R-:W5:Y:S01]  /*b9e0*/  LDL.LU R26, [R1+0x68] ;  /* 0x00006800011a7983 */ /* 0x000f620000300800 */
[----:B0-----:R-:W-:-:S05]  /*b9f0*/  LEA.HI.X.SX32 R5, R22, R3, 0x1, P3 ;  /* 0x0000000316057211 */ /* 0x001fca00018f0eff */
[----:B------:R0:W-:Y:S01]  /*ba00*/  STL [R1+0x22c], R5 ;  /* 0x00022c0501007387 */ /* 0x0001e20000100800 */
[----:B-1----:R-:W-:-:S03]  /*ba10*/  LEA R4, P3, R7, R2, 0x1 ;  /* 0x0000000207047211 */ /* 0x002fc600078608ff */
[----:B------:R-:W5:Y:S04]  /*ba20*/  LDL.LU R25, [R1+0x64] ;  /* 0x0000640001197983 */ /* 0x000f680000300800 */
[----:B------:R-:W-:Y:S01]  /*ba30*/  STL [R1+0x4d8], R4 ;  /* 0x0004d80401007387 */ /* 0x000fe20000100800 */
[----:B0-----:R-:W-:-:S03]  /*ba40*/  LEA.HI.X.SX32 R5, R21, R3, 0x1, P4 ;  /* 0x0000000315057211 */ /* 0x001fc600020f0eff */
[----:B------:R-:W5:Y:S04]  /*ba50*/  LDL.LU R24, [R1+0x60] ;  /* 0x0000600001187983 */ /* 0x000f680000300800 */
[----:B------:R0:W-:Y:S04]  /*ba60*/  STL [R1+0x234], R5 ;  /* 0x0002340501007387 */ /* 0x0001e80000100800 */
[----:B------:R-:W5:Y:S01]  /*ba70*/  LDL.LU R23, [R1+0x5c] ;  /* 0x00005c0001177983 */ /* 0x000f620000300800 */
[----:B0-----:R-:W-:Y:S02]  /*ba80*/  LEA.HI.X.SX32 R5, R20, R3, 0x1, P5 ;  /* 0x0000000314057211 */ /* 0x001fe400028f0eff */
[----:B------:R-:W-:-:S05]  /*ba90*/  LEA R4, P4, R16, R2, 0x1 ;  /* 0x0000000210047211 */ /* 0x000fca00078808ff */
[----:B------:R0:W-:Y:S04]  /*baa0*/  STL [R1+0x4dc], R4 ;  /* 0x0004dc0401007387 */ /* 0x0001e80000100800 */
[----:B------:R-:W5:Y:S04]  /*bab0*/  LDL.LU R22, [R1+0x58] ;  /* 0x0000580001167983 */ /* 0x000f680000300800 */
[----:B------:R-:W-:Y:S04]  /*bac0*/  STL [R1+0x23c], R5 ;  /* 0x00023c0501007387 */ /* 0x000fe80000100800 */
[----:B------:R-:W5:Y:S01]  /*bad0*/  LDL.LU R21, [R1+0x54] ;  /* 0x0000540001157983 */ /* 0x000f620000300800 */
[----:B------:R-:W-:-:S02]  /*bae0*/  LEA.HI.X.SX32 R0, R0, R3, 0x1, P6 ;  /* 0x0000000300007211 */ /* 0x000fc400030f0eff */
[----:B0-----:R-:W-:-:S05]  /*baf0*/  LEA R4, P5, R15, R2, 0x1 ;  /* 0x000000020f047211 */ /* 0x001fca00078a08ff */
[----:B------:R0:W-:Y:S04]  /*bb00*/  STL [R1+0x4e0], R4 ;  /* 0x0004e00401007387 */ /* 0x0001e80000100800 */
[----:B------:R-:W5:Y:S04]  /*bb10*/  LDL.LU R20, [R1+0x50] ;  /* 0x0000500001147983 */ /* 0x000f680000300800 */
[----:B------:R1:W-:Y:S01]  /*bb20*/  STL [R1+0x244], R0 ;  /* 0x0002440001007387 */ /* 0x0003e20000100800 */
[----:B0-----:R-:W-:-:S03]  /*bb30*/  LEA.HI.X.SX32 R4, R12, R3, 0x1, P0 ;  /* 0x000000030c047211 */ /* 0x001fc600000f0eff */
[----:B-1----:R-:W5:Y:S01]  /*bb40*/  LDL.LU R0, [R1+0x4c] ;  /* 0x00004c0001007983 */ /* 0x002f620000300800 */
[----:B------:R-:W-:-:S05]  /*bb50*/  LEA R5, P6, R14, R2, 0x1 ;  /* 0x000000020e057211 */ /* 0x000fca00078c08ff */
[----:B------:R-:W-:Y:S04]  /*bb60*/  STL [R1+0x4e4], R5 ;  /* 0x0004e40501007387 */ /* 0x000fe80000100800 */
[----:B------:R-:W5:Y:S04]  /*bb70*/  LDL.LU R12, [R1+0x48] ;  /* 0x00004800010c7983 */ /* 0x000f680000300800 */
[----:B------:R0:W-:Y:S04]  /*bb80*/  STL [R1+0x24c], R4 ;  /* 0x00024c0401007387 */ /* 0x0001e80000100800 */
[----:B0-----:R-:W5:Y:S01]  /*bb90*/  LDL.LU R4, [R1+0x44] ;  /* 0x0000440001047983 */ /* 0x001f620000300800 */
[----:B------:R-:W-:-:S02]  /*bba0*/  LEA R5, P0, R13, R2, 0x1 ;  /* 0x000000020d057211 */ /* 0x000fc400078008ff */
[----:B------:R-:W-:-:S03]  /*bbb0*/  LEA.HI.X.SX32 R6, R10, R3, 0x1, P1 ;  /* 0x000000030a067211 */ /* 0x000fc600008f0eff */
[----:B------:R0:W-:Y:S04]  /*bbc0*/  STL [R1+0x4e8], R5 ;  /* 0x0004e80501007387 */ /* 0x0001e80000100800 */
[----:B0-----:R-:W5:Y:S04]  /*bbd0*/  LDL.LU R5, [R1+0x3c] ;  /* 0x00003c0001057983 */ /* 0x001f680000300800 */
[----:B------:R0:W-:Y:S04]  /*bbe0*/  STL [R1+0x254], R6 ;  /* 0x0002540601007387 */ /* 0x0001e80000100800 */
[----:B0-----:R-:W5:Y:S01]  /*bbf0*/  LDL.LU R6, [R1+0x10] ;  /* 0x0000100001067983 */ /* 0x001f620000300800 */
[----:B------:R-:W-:-:S02]  /*bc00*/  LEA.HI.X.SX32 R10, R11, R3, 0x1, P2 ;  /* 0x000000030b0a7211 */ /* 0x000fc400010f0eff */
[----:B--2---:R-:W-:-:S05]  /*bc10*/  LEA R8, P1, R29, R2, 0x1 ;  /* 0x000000021d087211 */ /* 0x004fca00078208ff */
[----:B------:R0:W-:Y:S04]  /*bc20*/  STL [R1+0x4ec], R8 ;  /* 0x0004ec0801007387 */ /* 0x0001e80000100800 */
[----:B0-----:R-:W2:Y:S04]  /*bc30*/  LDL.LU R8, [R1+0xc] ;  /* 0x00000c0001087983 */ /* 0x001ea80000300800 */
[----:B------:R0:W-:Y:S01]  /*bc40*/  STL [R1+0x25c], R10 ;  /* 0x00025c0a01007387 */ /* 0x0001e20000100800 */
[----:B---3--:R-:W-:-:S03]  /*bc50*/  LEA R11, P2, R28, R2, 0x1 ;  /* 0x000000021c0b7211 */ /* 0x008fc600078408ff */
[----:B0-----:R-:W3:Y:S04]  /*bc60*/  LDL.LU R10, [R1+0x4] ;  /* 0x00000400010a7983 */ /* 0x001ee80000300800 */
[----:B------:R0:W-:Y:S04]  /*bc70*/  STL [R1+0x4f0], R11 ;  /* 0x0004f00b01007387 */ /* 0x0001e80000100800 */
[----:B0-----:R-:W3:Y:S01]  /*bc80*/  LDL.LU R11, [R1] ;  /* 0x00000000010b7983 */ /* 0x001ee20000300800 */
[-C--:B------:R-:W-:Y:S02]  /*bc90*/  LEA.HI.X.SX32 R7, R7, R3.reuse, 0x1, P3 ;  /* 0x0000000307077211 */ /* 0x080fe400018f0eff */
[----:B------:R-:W-:-:S03]  /*bca0*/  LEA.HI.X.SX32 R16, R16, R3, 0x1, P4 ;  /* 0x0000000310107211 */ /* 0x000fc600020f0eff */
[----:B------:R4:W-:Y:S01]  /*bcb0*/  STL [R1+0x264], R7 ;  /* 0x0002640701007387 */ /* 0x0009e20000100800 */
[----:B------:R-:W-:Y:S02]  /*bcc0*/  LEA.HI.X.SX32 R15, R15, R3, 0x1, P5 ;  /* 0x000000030f0f7211 */ /* 0x000fe400028f0eff */
[----:B----4-:R-:W-:-:S05]  /*bcd0*/  LEA R7, P3, R27, R2, 0x1 ;  /* 0x000000021b077211 */ /* 0x010fca00078608ff */
[----:B------:R0:W-:Y:S04]  /*bce0*/  STL [R1+0x4f4], R7 ;  /* 0x0004f40701007387 */ /* 0x0001e80000100800 */
[----:B0-----:R-:W4:Y:S04]  /*bcf0*/  LDL.LU R7, [R1+0x640] ;  /* 0x0006400001077983 */ /* 0x001f280000300800 */
[----:B------:R5:W-:Y:S02]  /*bd00*/  STL [R1+0x26c], R16 ;  /* 0x00026c1001007387 */ /* 0x000be40000100800 */
[----:B-----5:R-:W-:-:S05]  /*bd10*/  LEA R16, P4, R26, R2, 0x1 ;  /* 0x000000021a107211 */ /* 0x020fca00078808ff */
[----:B------:R0:W-:Y:S01]  /*bd20*/  STL [R1+0x4f8], R16 ;  /* 0x0004f81001007387 */ /* 0x0001e20000100800 */
[----:B------:R-:W-:-:S03]  /*bd30*/  LEA.HI.X.SX32 R14, R14, R3, 0x1, P6 ;  /* 0x000000030e0e7211 */ /* 0x000fc600030f0eff */
[----:B0-----:R-:W5:Y:S04]  /*bd40*/  LDL.LU R16, [R1+0x63c] ;  /* 0x00063c0001107983 */ /* 0x001f680000300800 */
[----:B------:R0:W-:Y:S02]  /*bd50*/  STL [R1+0x274], R15 ;  /* 0x0002740f01007387 */ /* 0x0001e40000100800 */
[----:B0-----:R-:W-:-:S05]  /*bd60*/  LEA R15, P5, R25, R2, 0x1 ;  /* 0x00000002190f7211 */ /* 0x001fca00078a08ff */
[----:B------:R0:W-:Y:S01]  /*bd70*/  STL [R1+0x4fc], R15 ;  /* 0x0004fc0f01007387 */ /* 0x0001e20000100800 */
[----:B------:R-:W-:-:S03]  /*bd80*/  LEA.HI.X.SX32 R13, R13, R3, 0x1, P0 ;  /* 0x000000030d0d7211 */ /* 0x000fc600000f0eff */
[----:B0-----:R-:W4:Y:S04]  /*bd90*/  LDL.LU R15, [R1+0x638] ;  /* 0x00063800010f7983 */ /* 0x001f280000300800 */
[----:B------:R0:W-:Y:S02]  /*bda0*/  STL [R1+0x27c], R14 ;  /* 0x00027c0e01007387 */ /* 0x0001e40000100800 */
[----:B0-----:R-:W-:-:S05]  /*bdb0*/  LEA R14, P6, R24, R2, 0x1 ;  /* 0x00000002180e7211 */ /* 0x001fca00078c08ff */
        /* <DEDUP_REMOVED lines=49> */
[----:B--2---:R-:W-:-:S05]  /*c0d0*/  LEA R21, P2, R8, R2, 0x1 ;  /* 0x0000000208157211 */ /* 0x004fca00078408ff */
[----:B------:R0:W-:Y:S01]  /*c0e0*/  STL [R1+0x528], R21 ;  /* 0x0005281501007387 */ /* 0x0001e20000100800 */
[----:B------:R-:W-:-:S03]  /*c0f0*/  LEA.HI.X.SX32 R0, R0, R3, 0x1, P4 ;  /* 0x0000000300007211 */ /* 0x000fc600020f0eff */
[----:B0-----:R-:W2:Y:S04]  /*c100*/  LDL.LU R21, [R1+0x60c] ;  /* 0x00060c0001157983 */ /* 0x001ea80000300800 */
[----:B------:R3:W-:Y:S02]  /*c110*/  STL [R1+0x2d4], R20 ;  /* 0x0002d41401007387 */ /* 0x0007e40000100800 */
[----:B---3--:R-:W-:-:S05]  /*c120*/  LEA R20, P3, R10, R2, 0x1 ;  /* 0x000000020a147211 */ /* 0x008fca00078608ff */
[----:B------:R0:W-:Y:S04]  /*c130*/  STL [R1+0x52c], R20 ;  /* 0x00052c1401007387 */ /* 0x0001e80000100800 */
[----:B0-----:R-:W3:Y:S04]  /*c140*/  LDL.LU R20, [R1+0x608] ;  /* 0x0006080001147983 */ /* 0x001ee80000300800 */
[----:B------:R0:W-:Y:S02]  /*c150*/  STL [R1+0x2dc], R0 ;  /* 0x0002dc0001007387 */ /* 0x0001e40000100800 */
[----:B0-----:R-:W-:-:S05]  /*c160*/  LEA R0, P4, R11, R2, 0x1 ;  /* 0x000000020b007211 */ /* 0x001fca00078808ff */
[----:B------:R0:W-:Y:S04]  /*c170*/  STL [R1+0x530], R0 ;  /* 0x0005300001007387 */ /* 0x0001e80000100800 */
[----:B0-----:R-:W5:Y:S01]  /*c180*/  LDL.LU R0, [R1+0x604] ;  /* 0x0006040001007983 */ /* 0x001f620000300800 */
[----:B------:R-:W-:-:S05]  /*c190*/  LEA.HI.X.SX32 R12, R12, R3, 0x1, P5 ;  /* 0x000000030c0c7211 */ /* 0x000fca00028f0eff */
[----:B------:R5:W-:Y:S02]  /*c1a0*/  STL [R1+0x2e4], R12 ;  /* 0x0002e40c01007387 */ /* 0x000be40000100800 */
[----:B-----5:R-:W-:-:S05]  /*c1b0*/  LEA R12, P5, R0, R2, 0x1 ;  /* 0x00000002000c7211 */ /* 0x020fca00078a08ff */
[----:B------:R0:W-:Y:S04]  /*c1c0*/  STL [R1+0x534], R12 ;  /* 0x0005340c01007387 */ /* 0x0001e80000100800 */
[----:B0-----:R-:W5:Y:S01]  /*c1d0*/  LDL.LU R12, [R1+0x600] ;  /* 0x00060000010c7983 */ /* 0x001f620000300800 */
[----:B------:R-:W-:-:S05]  /*c1e0*/  LEA.HI.X.SX32 R4, R4, R3, 0x1, P6 ;  /* 0x0000000304047211 */ /* 0x000fca00030f0eff */
[----:B------:R5:W-:Y:S01]  /*c1f0*/  STL [R1+0x2ec], R4 ;  /* 0x0002ec0401007387 */ /* 0x000be20000100800 */
[----:B------:R-:W-:Y:S01]  /*c200*/  IMAD R17, R17, UR4, RZ ;  /* 0x0000000411117c24 */ /* 0x000fe2000f8e02ff */
[----:B-----5:R-:W-:-:S05]  /*c210*/  LEA R4, P6, R12, R2, 0x1 ;  /* 0x000000020c047211 */ /* 0x020fca00078c08ff */
[----:B------:R0:W-:Y:S02]  /*c220*/  STL [R1+0x538], R4 ;  /* 0x0005380401007387 */ /* 0x0001e40000100800 */
[----:B0-----:R-:W-:Y:S02]  /*c230*/  LEA.HI.X.SX32 R4, R5, R3, 0x1, P0 ;  /* 0x0000000305047211 */ /* 0x001fe400000f0eff */
[----:B---3--:R-:W-:-:S03]  /*c240*/  LEA R5, P0, R20, R2, 0x1 ;  /* 0x0000000214057211 */ /* 0x008fc600078008ff */
[----:B------:R0:W-:Y:S04]  /*c250*/  STL [R1+0x2f4], R4 ;  /* 0x0002f40401007387 */ /* 0x0001e80000100800 */
[----:B------:R1:W-:Y:S01]  /*c260*/  STL [R1+0x53c], R5 ;  /* 0x00053c0501007387 */ /* 0x0003e20000100800 */
[-C--:B0-----:R-:W-:Y:S02]  /*c270*/  LEA.HI.X.SX32 R4, R6, R3.reuse, 0x1, P1 ;  /* 0x0000000306047211 */ /* 0x081fe400008f0eff */
[-C--:B--2---:R-:W-:Y:S02]  /*c280*/  LEA R6, P1, R21, R2.reuse, 0x1 ;  /* 0x0000000215067211 */ /* 0x084fe400078208ff */
[----:B-1----:R-:W-:Y:S01]  /*c290*/  LEA.HI.X.SX32 R5, R8, R3, 0x1, P2 ;  /* 0x0000000308057211 */ /* 0x002fe200010f0eff */
[----:B------:R4:W-:Y:S04]  /*c2a0*/  STL [R1+0x2fc], R4 ;  /* 0x0002fc0401007387 */ /* 0x0009e80000100800 */
[----:B------:R0:W-:Y:S04]  /*c2b0*/  STL [R1+0x540], R6 ;  /* 0x0005400601007387 */ /* 0x0001e80000100800 */
[----:B------:R1:W-:Y:S01]  /*c2c0*/  STL [R1+0x304], R5 ;  /* 0x0003040501007387 */ /* 0x0003e20000100800 */
[----:B----4-:R-:W-:-:S02]  /*c2d0*/  LEA R4, P2, R22, R2, 0x1 ;  /* 0x0000000216047211 */ /* 0x010fc400078408ff */
[----:B0-----:R-:W-:-:S03]  /*c2e0*/  LEA.HI.X.SX32 R6, R10, R3, 0x1, P3 ;  /* 0x000000030a067211 */ /* 0x001fc600018f0eff */
[----:B------:R0:W-:Y:S01]  /*c2f0*/  STL [R1+0x544], R4 ;  /* 0x0005440401007387 */ /* 0x0001e20000100800 */
[----:B-1----:R-:W-:-:S03]  /*c300*/  LEA R5, P3, R23, R2, 0x1 ;  /* 0x0000000217057211 */ /* 0x002fc600078608ff */
[----:B------:R1:W-:Y:S04]  /*c310*/  STL [R1+0x30c], R6 ;  /* 0x00030c0601007387 */ /* 0x0003e80000100800 */
[----:B------:R2:W-:Y:S01]  /*c320*/  STL [R1+0x548], R5 ;  /* 0x0005480501007387 */ /* 0x0005e20000100800 */
[-C--:B0-----:R-:W-:Y:S01]  /*c330*/  LEA.HI.X.SX32 R4, R11, R3.reuse, 0x1, P4 ;  /* 0x000000030b047211 */ /* 0x081fe200020f0eff */
[----:B------:R-:W-:Y:S01]  /*c340*/  IMAD R9, R9, UR4, RZ ;  /* 0x0000000409097c24 */ /* 0x000fe2000f8e02ff */
[----:B------:R-:W0:Y:S01]  /*c350*/  LDC R11, c[0x0][0x230] ;  /* 0x00008c00ff0b7b82 */ /* 0x000e220000000800 */
[----:B-1----:R-:W-:Y:S02]  /*c360*/  LEA R6, P4, R24, R2, 0x1 ;  /* 0x0000000218067211 */ /* 0x002fe400078808ff */
[----:B------:R1:W-:Y:S01]  /*c370*/  STL [R1+0x314], R4 ;  /* 0x0003140401007387 */ /* 0x0003e20000100800 */
[----:B--2---:R-:W-:-:S03]  /*c380*/  LEA.HI.X.SX32 R5, R0, R3, 0x1, P5 ;  /* 0x0000000300057211 */ /* 0x004fc600028f0eff */
[----:B------:R-:W-:Y:S01]  /*c390*/  STL [R1+0x54c], R6 ;  /* 0x00054c0601007387 */ /* 0x000fe20000100800 */
[----:B------:R-:W-:-:S03]  /*c3a0*/  LEA.HI.X.SX32 R0, R12, R3, 0x1, P6 ;  /* 0x000000030c007211 */ /* 0x000fc600030f0eff */
[----:B------:R2:W-:Y:S01]  /*c3b0*/  STL [R1+0x31c], R5 ;  /* 0x00031c0501007387 */ /* 0x0005e20000100800 */
[----:B-1----:R-:W-:-:S05]  /*c3c0*/  LEA R4, P5, R25, R2, 0x1 ;  /* 0x0000000219047211 */ /* 0x002fca00078a08ff */
[----:B------:R1:W-:Y:S01]  /*c3d0*/  STL [R1+0x560], R4 ;  /* 0x0005600401007387 */ /* 0x0003e20000100800 */
[----:B--2---:R-:W-:-:S03]  /*c3e0*/  LEA R5, P6, R26, R2, 0x1 ;  /* 0x000000021a057211 */ /* 0x004fc600078c08ff */
[----:B------:R2:W-:Y:S04]  /*c3f0*/  STL [R1+0x324], R0 ;  /* 0x0003240001007387 */ /* 0x0005e80000100800 */
[----:B------:R3:W-:Y:S01]  /*c400*/  STL [R1+0x564], R5 ;  /* 0x0005640501007387 */ /* 0x0007e20000100800 */
[----:B-1----:R-:W-:Y:S02]  /*c410*/  LEA.HI.X.SX32 R4, R20, R3, 0x1, P0 ;  /* 0x0000000314047211 */ /* 0x002fe400000f0eff */
[----:B--2---:R-:W-:-:S03]  /*c420*/  LEA R0, P0, R27, R2, 0x1 ;  /* 0x000000021b007211 */ /* 0x004fc600078008ff */
[----:B------:R1:W-:Y:S01]  /*c430*/  STL [R1+0x32c], R4 ;  /* 0x00032c0401007387 */ /* 0x0003e20000100800 */
[----:B---3--:R-:W-:-:S03]  /*c440*/  LEA.HI.X.SX32 R5, R21, R3, 0x1, P1 ;  /* 0x0000000315057211 */ /* 0x008fc600008f0eff */
[----:B------:R2:W-:Y:S04]  /*c450*/  STL [R1+0x568], R0 ;  /* 0x0005680001007387 */ /* 0x0005e80000100800 */
[----:B------:R3:W-:Y:S04]  /*c460*/  STL [R1+0x334], R5 ;  /* 0x0003340501007387 */ /* 0x0007e80000100800 */
[----:B------:R-:W4:Y:S01]  /*c470*/  LDL.LU R10, [R1+0x550] ;  /* 0x00055000010a7983 */ /* 0x000f220000300800 */
[----:B-1----:R-:W-:Y:S02]  /*c480*/  LEA R4, P1, R28, R2, 0x1 ;  /* 0x000000021c047211 */ /* 0x002fe400078208ff */
[----:B--2---:R-:W-:-:S03]  /*c490*/  LEA.HI.X.SX32 R0, R22, R3, 0x1, P2 ;  /* 0x0000000316007211 */ /* 0x004fc600010f0eff */
[----:B------:R1:W-:Y:S01]  /*c4a0*/  STL [R1+0x56c], R4 ;  /* 0x00056c0401007387 */ /* 0x0003e20000100800 */
[----:B---3--:R-:W-:-:S03]  /*c4b0*/  LEA R5, P2, R29, R2, 0x1 ;  /* 0x000000021d057211 */ /* 0x008fc600078408ff */
[----:B------:R2:W-:Y:S01]  /*c4c0*/  STL [R1+0x33c], R0 ;  /* 0x00033c0001007387 */ /* 0x0005e20000100800 */
[----:B-1----:R-:W-:-:S03]  /*c4d0*/  LEA.HI.X.SX32 R4, R23, R3, 0x1, P3 ;  /* 0x0000000317047211 */ /* 0x002fc600018f0eff */
        /* <DEDUP_REMOVED lines=9> */
[----:B------:R3:W-:Y:S01]  /*c570*/  STL [R1+0x354], R0 ;  /* 0x0003540001007387 */ /* 0x0007e20000100800 */
[----:B-1----:R-:W-:Y:S02]  /*c580*/  LEA R5, P5, R15, R2, 0x1 ;  /* 0x000000020f057211 */ /* 0x002fe400078a08ff */
[----:B--2---:R-:W-:-:S03]  /*c590*/  LEA.HI.X.SX32 R4, R26, R3, 0x1, P6 ;  /* 0x000000031a047211 */ /* 0x004fc600030f0eff */
[----:B------:R1:W-:Y:S01]  /*c5a0*/  STL [R1+0x57c], R5 ;  /* 0x00057c0501007387 */ /* 0x0003e20000100800 */
[----:B---3--:R-:W-:-:S03]  /*c5b0*/  LEA R0, P6, R16, R2, 0x1 ;  /* 0x0000000210007211 */ /* 0x008fc600078c08ff */
        /* <DEDUP_REMOVED lines=8> */
[----:B-1----:R-:W-:Y:S01]  /*c640*/  LEA R5, P1, R17, R2, 0x1 ;  /* 0x0000000211057211 */ /* 0x002fe200078208ff */
[----:B------:R-:W-:Y:S01]  /*c650*/  IMAD R18, R18, UR4, RZ ;  /* 0x0000000412127c24 */ /* 0x000fe2000f8e02ff */
[-C--:B--2---:R-:W-:Y:S02]  /*c660*/  LEA.HI.X.SX32 R4, R29, R3.reuse, 0x1, P2 ;  /* 0x000000031d047211 */ /* 0x084fe400010f0eff */
[----:B---3--:R-:W-:Y:S01]  /*c670*/  LEA.HI.X.SX32 R0, R13, R3, 0x1, P3 ;  /* 0x000000030d007211 */ /* 0x008fe200018f0eff */
[----:B------:R1:W-:Y:S01]  /*c680*/  STL [R1+0x588], R5 ;  /* 0x0005880501007387 */ /* 0x0003e20000100800 */
[----:B------:R-:W-:Y:S01]  /*c690*/  IMAD R19, R19, UR4, RZ ;  /* 0x0000000413137c24 */ /* 0x000fe2000f8e02ff */
[----:B------:R-:W-:-:S02]  /*c6a0*/  ULDC UR4, c[0x0][0x234] ;  /* 0x00008d0000047ab9 */ /* 0x000fc40000000800 */
[----:B------:R2:W-:Y:S04]  /*c6b0*/  STL [R1+0x37c], R0 ;  /* 0x00037c0001007387 */ /* 0x0005e80000100800 */
[----:B------:R3:W-:Y:S01]  /*c6c0*/  STL [R1+0x374], R4 ;  /* 0x0003740401007387 */ /* 0x0007e20000100800 */
[-C--:B-1----:R-:W-:Y:S02]  /*c6d0*/  LEA R5, P2, R9, R2.reuse, 0x1 ;  /* 0x0000000209057211 */ /* 0x082fe400078408ff */
[----:B--2---:R-:W-:Y:S02]  /*c6e0*/  LEA R0, P3, R18, R2, 0x1 ;  /* 0x0000000212007211 */ /* 0x004fe400078608ff */
[----:B---3--:R-:W-:-:S05]  /*c6f0*/  LEA.HI.X.SX32 R4, R14, R3, 0x1, P4 ;  /* 0x000000030e047211 */ /* 0x008fca00020f0eff */
[----:B------:R1:W-:Y:S04]  /*c700*/  STL [R1+0x384], R4 ;  /* 0x0003840401007387 */ /* 0x0003e80000100800 */
[----:B------:R-:W-:Y:S04]  /*c710*/  STL [R1+0x5b0], R5 ;  /* 0x0005b00501007387 */ /* 0x000fe80000100800 */
[----:B------:R2:W-:Y:S01]  /*c720*/  STL [R1+0x5b8], R0 ;  /* 0x0005b80001007387 */ /* 0x0005e20000100800 */
[----:B-1----:R-:W-:Y:S02]  /*c730*/  LEA R4, P4, R19, R2, 0x1 ;  /* 0x0000000213047211 */ /* 0x002fe400078808ff */
[----:B------:R-:W-:-:S03]  /*c740*/  LEA.HI.X.SX32 R2, R15, R3, 0x1, P5 ;  /* 0x000000030f027211 */ /* 0x000fc600028f0eff */
[----:B------:R1:W-:Y:S01]  /*c750*/  STL [R1+0x5d0], R4 ;  /* 0x0005d00401007387 */ /* 0x0003e20000100800 */
[----:B--2---:R-:W-:-:S03]  /*c760*/  LEA.HI.X.SX32 R0, R16, R3, 0x1, P6 ;  /* 0x0000000310007211 */ /* 0x004fc600030f0eff */
[----:B------:R2:W-:Y:S04]  /*c770*/  STL [R1+0x1a0], R2 ;  /* 0x0001a00201007387 */ /* 0x0005e80000100800 */
[----:B------:R3:W-:Y:S01]  /*c780*/  STL [R1+0x1a4], R0 ;  /* 0x0001a40001007387 */ /* 0x0007e20000100800 */
[-C--:B-1----:R-:W-:Y:S02]  /*c790*/  LEA.HI.X.SX32 R4, R7, R3.reuse, 0x1, P0 ;  /* 0x0000000307047211 */ /* 0x082fe400000f0eff */
[-C--:B--2---:R-:W-:Y:S01]  /*c7a0*/  LEA.HI.X.SX32 R2, R17, R3.reuse, 0x1, P1 ;  /* 0x0000000311027211 */ /* 0x084fe200008f0eff */
[----:B------:R-:W1:Y:S01]  /*c7b0*/  S2R R6, SR_TID.X ;  /* 0x0000000000067919 */ /* 0x000e620000002100 */
[----:B---3--:R-:W-:Y:S01]  /*c7c0*/  LEA.HI.X.SX32 R0, R9, R3, 0x1, P2 ;  /* 0x0000000309007211 */ /* 0x008fe200010f0eff */
[----:B------:R-:W-:Y:S01]  /*c7d0*/  STL [R1+0x1a8], R4 ;  /* 0x0001a80401007387 */ /* 0x000fe20000100800 */
[----:B0-----:R-:W-:-:S03]  /*c7e0*/  VIADD R11, R11, 0x7f ;  /* 0x0000007f0b0b7836 */ /* 0x001fc60000000000 */
[----:B------:R-:W-:Y:S04]  /*c7f0*/  STL [R1+0x1ac], R2 ;  /* 0x0001ac0201007387 */ /* 0x000fe80000100800 */
[----:B------:R0:W-:Y:S02]  /*c800*/  STL [R1+0x38c], R0 ;  /* 0x00038c0001007387 */ /* 0x0001e40000100800 */
[----:B0-----:R-:W-:-:S05]  /*c810*/  LEA.HI.X.SX32 R0, R18, R3, 0x1, P3 ;  /* 0x0000000312007211 */ /* 0x001fca00018f0eff */
[----:B------:R0:W-:Y:S02]  /*c820*/  STL [R1+0x394], R0 ;  /* 0x0003940001007387 */ /* 0x0001e40000100800 */
[----:B0-----:R-:W-:-:S04]  /*c830*/  SHF.R.S32.HI R0, RZ, 0x1f, R11 ;  /* 0x0000001fff007819 */ /* 0x001fc8000001140b */
[----:B------:R-:W-:Y:S02]  /*c840*/  LEA.HI R0, R0, R11, RZ, 0x7 ;  /* 0x0000000b00007211 */ /* 0x000fe400078f38ff */
[----:B------:R-:W0:Y:S01]  /*c850*/  S2R R11, SR_TID.X ;  /* 0x00000000000b7919 */ /* 0x000e220000002100 */
[----:B-1----:R-:W-:Y:S02]  /*c860*/  SHF.R.U32.HI R8, RZ, 0x4, R6 ;  /* 0x00000004ff087819 */ /* 0x002fe40000011606 */
[----:B------:R-:W-:-:S05]  /*c870*/  LEA.HI.X.SX32 R2, R19, R3, 0x1, P4 ;  /* 0x0000000313027211 */ /* 0x000fca00020f0eff */
[----:B------:R0:W-:Y:S01]  /*c880*/  STL [R1+0x1b0], R2 ;  /* 0x0001b00201007387 */ /* 0x0001e20000100800 */
[----:B------:R-:W-:-:S04]  /*c890*/  SGXT.U32 R8, R8, 0x4 ;  /* 0x000000040808781a */ /* 0x000fc80000000000 */
[----:B------:R-:W-:Y:S02]  /*c8a0*/  LOP3.LUT R8, R8, 0x20, RZ, 0xfc, !PT ;  /* 0x0000002008087812 */ /* 0x000fe400078efcff */
[----:B0-----:R-:W-:Y:S01]  /*c8b0*/  LOP3.LUT R2, R11, 0x7f, RZ, 0xc0, !PT ;  /* 0x0000007f0b027812 */ /* 0x001fe200078ec0ff */
[----:B----4-:R-:W-:Y:S01]  /*c8c0*/  IMAD R5, R10, UR4, RZ ;  /* 0x000000040a057c24 */ /* 0x010fe2000f8e02ff */
[--C-:B------:R-:W-:Y:S01]  /*c8d0*/  SHF.R.U32.HI R10, RZ, 0x4, R6.reuse ;  /* 0x00000004ff0a7819 */ /* 0x100fe20000011606 */
[----:B------:R-:W-:Y:S01]  /*c8e0*/  ULDC.64 UR4, c[0x0][0x210] ;  /* 0x0000840000047ab9 */ /* 0x000fe20000000a00 */
[----:B------:R-:W-:Y:S02]  /*c8f0*/  SHF.R.U32.HI R6, RZ, 0x4, R6 ;  /* 0x00000004ff067819 */ /* 0x000fe40000011606 */
[----:B------:R-:W-:Y:S01]  /*c900*/  LEA R3, P0, R5, UR4, 0x1 ;  /* 0x0000000405037c11 */ /* 0x000fe2000f8008ff */
[----:B------:R-:W-:Y:S01]  /*c910*/  ULDC UR4, c[0x0][0x23c] ;  /* 0x00008f0000047ab9 */ /* 0x000fe20000000800 */
[----:B------:R-:W-:-:S02]  /*c920*/  SGXT.U32 R6, R6, 0x4 ;  /* 0x000000040606781a */ /* 0x000fc40000000000 */
[----:B------:R-:W-:Y:S02]  /*c930*/  SGXT.U32 R10, R10, 0x4 ;  /* 0x000000040a0a781a */ /* 0x000fe40000000000 */
[----:B------:R-:W-:Y:S02]  /*c940*/  LOP3.LUT R6, R6, 0x40, RZ, 0xfc, !PT ;  /* 0x0000004006067812 */ /* 0x000fe400078efcff */
[----:B------:R-:W-:Y:S01]  /*c950*/  LEA.HI.X.SX32 R5, R5, UR5, 0x1, P0 ;  /* 0x0000000505057c11 */ /* 0x000fe200080f0eff */
[----:B------:R-:W-:Y:S01]  /*c960*/  ULDC UR5, c[0x0][0x238] ;  /* 0x00008e0000057ab9 */ /* 0x000fe20000000800 */
[----:B------:R-:W-:Y:S01]  /*c970*/  LOP3.LUT R10, R10, 0x10, RZ, 0xfc, !PT ;  /* 0x000000100a0a7812 */ /* 0x000fe200078efcff */
[----:B------:R-:W-:Y:S02]  /*c980*/  IMAD R6, R6, UR5, RZ ;  /* 0x0000000506067c24 */ /* 0x000fe4000f8e02ff */
[----:B------:R-:W-:Y:S02]  /*c990*/  IMAD.SHL.U32 R6, R11, 0x20, RZ ;  /* 0x000000200b067824 */ /* 0x000fe400078e00ff */
[----:B------:R-:W-:Y:S01]  /*c9a0*/  IMAD R7, R10, UR7, RZ ;  /* 0x000000070a077c24 */ /* 0x000fe2000f8e02ff */
[----:B------:R-:W-:-:S02]  /*c9b0*/  ULDC UR7, c[0x0][0x238] ;  /* 0x00008e0000077ab9 */ /* 0x000fc40000000800 */
[----:B------:R-:W-:Y:S02]  /*c9c0*/  LOP3.LUT R7, R6, 0x60, RZ, 0xc0, !PT ;  /* 0x0000006006077812 */ /* 0x000fe400078ec0ff */
[----:B------:R-:W-:-:S03]  /*c9d0*/  SHF.R.S32.HI R6, RZ, 0x7, R0 ;  /* 0x00000007ff067819 */ /* 0x000fc60000011400 */
[----:B------:R0:W-:Y:S04]  /*c9e0*/  STL [R1+0x5f8], R7 ;  /* 0x0005f80701007387 */ /* 0x0001e80000100800 */
[----:B------:R0:W-:Y:S04]  /*c9f0*/  STL [R1+0x5e0], R6 ;  /* 0x0005e00601007387 */ /* 0x0001e80000100800 */
[----:B------:R0:W-:Y:S04]  /*ca00*/  STL [R1+0x5c0], RZ ;  /* 0x0005c0ff01007387 */ /* 0x0001e80000100800 */
        /* <DEDUP_REMOVED lines=14> */
[----:B------:R0:W-:Y:S01]  /*caf0*/  STL [R1+0x59c], RZ ;  /* 0x00059cff01007387 */ /* 0x0001e20000100800 */
[----:B------:R-:W-:-:S02]  /*cb00*/  IMAD R2, R2, UR4, RZ ;  /* 0x0000000402027c24 */ /* 0x000fc4000f8e02ff */
[----:B------:R-:W-:-:S03]  /*cb10*/  IMAD R4, R8, UR5, RZ ;  /* 0x0000000508047c24 */ /* 0x000fc6000f8e02ff */
[----:B------:R-:W-:-:S04]  /*cb20*/  SHF.R.S32.HI R4, RZ, 0x1f, R2 ;  /* 0x0000001fff047819 */ /* 0x000fc80000011402 */
[C---:B------:R-:W-:Y:S01]  /*cb30*/  SHF.L.U64.HI R0, R2.reuse, 0x1, R4 ;  /* 0x0000000102007819 */ /* 0x040fe20000010204 */
[----:B0-----:R-:W-:-:S07]  /*cb40*/  IMAD.SHL.U32 R2, R2, 0x2, RZ ;  /* 0x0000000202027824 */ /* 0x001fce00078e00ff */
.L_x_2:
[----:B------:R-:W-:Y:S01]  /*cb50*/  IMAD.MOV.U32 R20, RZ, RZ, R3 ;  /* 0x000000ffff147224 */ /* 0x000fe200078e0003 */
[----:B------:R-:W0:Y:S01]  /*cb60*/  S2R R24, SR_TID.X ;  /* 0x0000000000187919 */ /* 0x000e220000002100 */
[----:B------:R-:W-:Y:S01]  /*cb70*/  IMAD.MOV.U32 R21, RZ, RZ, R5 ;  /* 0x000000ffff157224 */ /* 0x000fe200078e0005 */
[----:B------:R-:W-:Y:S01]  /*cb80*/  PRMT R3, RZ, 0x7610, R3 ;  /* 0x00007610ff037816 */ /* 0x000fe20000000003 */
[----:B------:R-:W-:Y:S01]  /*cb90*/  ULDC UR4, c[0x0][0x238] ;  /* 0x00008e0000047ab9 */ /* 0x000fe20000000800 */
[----:B------:R-:W1:Y:S01]  /*cba0*/  S2R R8, SR_TID.X ;  /* 0x0000000000087919 */ /* 0x000e620000002100 */
[----:B------:R-:W-:Y:S01]  /*cbb0*/  PRMT R12, RZ, 0x7610, R12 ;  /* 0x00007610ff0c7816 */ /* 0x000fe2000000000c */
[----:B------:R-:W-:Y:S01]  /*cbc0*/  ULDC UR5, c[0x0][0x238] ;  /* 0x00008e0000057ab9 */ /* 0x000fe20000000800 */
[----:B------:R2:W-:Y:S04]  /*cbd0*/  STL.64 [R1+0x168], R20 ;  /* 0x0001681401007387 */ /* 0x0005e80000100a00 */
[----:B------:R-:W3:Y:S04]  /*cbe0*/  LDL R28, [R1+0x5dc] ;  /* 0x0005dc00011c7983 */ /* 0x000ee80000100800 */
[----:B------:R-:W4:Y:S04]  /*cbf0*/  LDL R27, [R1+0x39c] ;  /* 0x00039c00011b7983 */ /* 0x000f280000100800 */
[----:B------:R-:W4:Y:S04]  /*cc00*/  LDL R26, [R1+0x588] ;  /* 0x00058800011a7983 */ /* 0x000f280000100800 */
[----:B------:R-:W4:Y:S01]  /*cc10*/  LDL R25, [R1+0x1ac] ;  /* 0x0001ac0001197983 */ /* 0x000f220000100800 */
[----:B------:R-:W-:-:S02]  /*cc20*/  PRMT R10, RZ, 0x7610, R10 ;  /* 0x00007610ff0a7816 */ /* 0x000fc4000000000a */
[----:B------:R-:W-:Y:S01]  /*cc30*/  PRMT R13, RZ, 0x7610, R13 ;  /* 0x00007610ff0d7816 */ /* 0x000fe2000000000d */
[----:B------:R-:W4:Y:S01]  /*cc40*/  LDL R23, [R1+0x578] ;  /* 0x0005780001177983 */ /* 0x000f220000100800 */
[----:B0-----:R-:W-:-:S03]  /*cc50*/  LEA.HI R4, R24, 0x30, RZ, 0x1c ;  /* 0x0000003018047811 */ /* 0x001fc600078fe0ff */
[----:B------:R-:W4:Y:S01]  /*cc60*/  LDL R22, [R1+0x384] ;  /* 0x0003840001167983 */ /* 0x000f220000100800 */
[C---:B------:R-:W-:Y:S01]  /*cc70*/  ISETP.GE.AND P0, PT, R4.reuse, UR6, PT ;  /* 0x0000000604007c0c */ /* 0x040fe2000bf06270 */
[----:B------:R-:W-:Y:S01]  /*cc80*/  IMAD R4, R4, UR7, RZ ;  /* 0x0000000704047c24 */ /* 0x000fe2000f8e02ff */
[----:B------:R-:W-:-:S03]  /*cc90*/  SHF.R.U32.HI R7, RZ, 0x4, R24 ;  /* 0x00000004ff077819 */ /* 0x000fc60000011618 */
[----:B------:R-:W-:Y:S01]  /*cca0*/  IMAD.WIDE R4, R4, 0x2, R20 ;  /* 0x0000000204047825 */ /* 0x000fe200078e0214 */
[----:B------:R-:W-:-:S07]  /*ccb0*/  SGXT.U32 R7, R7, 0x4 ;  /* 0x000000040707781a */ /* 0x000fce0000000000 */
[----:B------:R0:W4:Y:S01]  /*ccc0*/  @!P0 LDG.E.U16 R3, desc[UR8][R4.64] ;  /* 0x0000000804038981 */ /* 0x000122000c1e1500 */
[C---:B------:R-:W-:Y:S01]  /*ccd0*/  ISETP.GE.AND P0, PT, R7.reuse, UR6, PT ;  /* 0x0000000607007c0c */ /* 0x040fe2000bf06270 */
[----:B0-----:R-:W-:-:S04]  /*cce0*/  IMAD R4, R7, UR7, RZ ;  /* 0x0000000707047c24 */ /* 0x001fc8000f8e02ff */
[----:B------:R-:W-:-:S08]  /*ccf0*/  IMAD.WIDE R4, R4, 0x2, R20 ;  /* 0x0000000204047825 */ /* 0x000fd000078e0214 */
[----:B------:R0:W4:Y:S02]  /*cd00*/  @!P0 LDG.E.U16 R12, desc[UR8][R4.64] ;  /* 0x00000008040c8981 */ /* 0x000124000c1e1500 */
[----:B0-----:R-:W-:-:S04]  /*cd10*/  LOP3.LUT R4, R7, 0x50, RZ, 0xfc, !PT ;  /* 0x0000005007047812 */ /* 0x001fc800078efcff */
[C---:B------:R-:W-:Y:S01]  /*cd20*/  ISETP.GE.AND P0, PT, R4.reuse, UR6, PT ;  /* 0x0000000604007c0c */ /* 0x040fe2000bf06270 */
[----:B------:R-:W-:-:S04]  /*cd30*/  IMAD R4, R4, UR7, RZ ;  /* 0x0000000704047c24 */ /* 0x000fc8000f8e02ff */
[----:B------:R-:W-:Y:S01]  /*cd40*/  IMAD.WIDE R4, R4, 0x2, R20 ;  /* 0x0000000204047825 */ /* 0x000fe200078e0214 */
[----:B-1----:R-:W-:-:S07]  /*cd50*/  SHF.R.U32.HI R8, RZ, 0x4, R8 ;  /* 0x00000004ff087819 */ /* 0x002fce0000011608 */
[----:B------:R0:W4:Y:S01]  /*cd60*/  @!P0 LDG.E.U16 R10, desc[UR8][R4.64] ;  /* 0x00000008040a8981 */ /* 0x000122000c1e1500 */
[----:B------:R-:W-:-:S04]  /*cd70*/  SGXT.U32 R8, R8, 0x4 ;  /* 0x000000040808781a */ /* 0x000fc80000000000 */
[----:B------:R-:W-:Y:S02]  /*cd80*/  LOP3.LUT R8, R8, 0x10, RZ, 0xfc, !PT ;  /* 0x0000001008087812 */ /* 0x000fe400078efcff */
[----:B0-----:R-:W-:-:S03]  /*cd90*/  LOP3.LUT R4, R7, 0x60, RZ, 0xfc, !PT ;  /* 0x0000006007047812 */ /* 0x001fc600078efcff */
[----:B------:R-:W-:Y:S01]  /*cda0*/  IMAD R8, R8, UR4, RZ ;  /* 0x0000000408087c24 */ /* 0x000fe2000f8e02ff */
[----:B------:R-:W-:Y:S01]  /*cdb0*/  LOP3.LUT R5, R7, 0x10, RZ, 0xfc, !PT ;  /* 0x0000001007057812 */ /* 0x000fe200078efcff */
[----:B------:R-:W-:Y:S01]  /*cdc0*/  ULDC UR4, c[0x0][0x238] ;  /* 0x00008e0000047ab9 */ /* 0x000fe20000000800 */
[C---:B------:R-:W-:Y:S01]  /*cdd0*/  ISETP.GE.AND P1, PT, R4.reuse, UR6, PT ;  /* 0x0000000604007c0c */ /* 0x040fe2000bf26270 */
[----:B------:R-:W-:Y:S01]  /*cde0*/  IMAD R4, R4, UR7, RZ ;  /* 0x0000000704047c24 */ /* 0x000fe2000f8e02ff */
[----:B------:R-:W-:-:S03]  /*cdf0*/  ISETP.GE.AND P0, PT, R5, UR6, PT ;  /* 0x0000000605007c0c */ /* 0x000fc6000bf06270 */
[----:B------:R-:W-:-:S08]  /*ce00*/  IMAD.WIDE R4, R4, 0x2, R20 ;  /* 0x0000000204047825 */ /* 0x000fd000078e0214 */
[----:B------:R0:W4:Y:S01]  /*ce10*/  @!P1 LDG.E.U16 R13, desc[UR8][R4.64] ;  /* 0x00000008040d9981 */ /* 0x000122000c1e1500 */
[----:B------:R-:W-:Y:S01]  /*ce20*/  PRMT R6, RZ, 0x7610, R6 ;  /* 0x00007610ff067816 */ /* 0x000fe20000000006 */
[----:B0-----:R-:W-:Y:S02]  /*ce30*/  IMAD.WIDE R4, R8, 0x2, R20 ;  /* 0x0000000208047825 */ /* 0x001fe400078e0214 */
[----:B------:R-:W0:Y:S03]  /*ce40*/  S2R R8, SR_TID.X ;  /* 0x0000000000087919 */ /* 0x000e260000002100 */
[----:B------:R1:W4:Y:S02]  /*ce50*/  @!P0 LDG.E.U16 R6, desc[UR8][R4.64] ;  /* 0x0000000804068981 */ /* 0x000324000c1e1500 */
[C---:B-1----:R-:W-:Y:S02]  /*ce60*/  LOP3.LUT R4, R7.reuse, 0x20, RZ, 0xfc, !PT ;  /* 0x0000002007047812 */ /* 0x042fe400078efcff */
[----:B------:R-:W-:-:S02]  /*ce70*/  LOP3.LUT R7, R7, 0x40, RZ, 0xfc, !PT ;  /* 0x0000004007077812 */ /* 0x000fc400078efcff */
[----:B------:R-:W-:Y:S02]  /*ce80*/  ISETP.GE.AND P0, PT, R4, UR6, PT ;  /* 0x0000000604007c0c */ /* 0x000fe4000bf06270 */
[----:B------:R-:W-:Y:S02]  /*ce90*/  ISETP.GE.AND P1, PT, R7, UR6, PT ;  /* 0x0000000607007c0c */ /* 0x000fe4000bf26270 */
[----:B------:R-:W-:Y:S02]  /*cea0*/  PRMT R5, RZ, 0x7610, R5 ;  /* 0x00007610ff057816 */ /* 0x000fe40000000005 */
[--C-:B0-----:R-:W-:Y:S02]  /*ceb0*/  SHF.R.U32.HI R18, RZ, 0x4, R8.reuse ;  /* 0x00000004ff127819 */ /* 0x101fe40000011608 */
[----:B------:R-:W-:Y:S02]  /*cec0*/  SHF.R.U32.HI R8, RZ, 0x4, R8 ;  /* 0x00000004ff087819 */ /* 0x000fe40000011608 */
[----:B------:R-:W-:-:S02]  /*ced0*/  SGXT.U32 R18, R18, 0x4 ;  /* 0x000000041212781a */ /* 0x000fc40000000000 */
[----:B------:R-:W-:Y:S02]  /*cee0*/  SGXT.U32 R8, R8, 0x4 ;  /* 0x000000040808781a */ /* 0x000fe40000000000 */
[----:B------:R-:W-:Y:S02]  /*cef0*/  LOP3.LUT R18, R18, 0x40, RZ, 0xfc, !PT ;  /* 0x0000004012127812 */ /* 0x000fe400078efcff */
[----:B------:R-:W-:-:S03]  /*cf00*/  LOP3.LUT R8, R8, 0x20, RZ, 0xfc, !PT ;  /* 0x0000002008087812 */ /* 0x000fc600078efcff */
[----:B------:R-:W-:Y:S02]  /*cf10*/  IMAD R18, R18, UR4, RZ ;  /* 0x0000000412127c24 */ /* 0x000fe4000f8e02ff */
[----:B------:R-:W-:-:S04]  /*cf20*/  IMAD R8, R8, UR5, RZ ;  /* 0x0000000508087c24 */ /* 0x000fc8000f8e02ff */
[----:B------:R-:W-:Y:S01]  /*cf30*/  IMAD.WIDE R8, R8, 0x2, R20 ;  /* 0x0000000208087825 */ /* 0x000fe200078e0214 */
[----:B------:R-:W-:-:S04]  /*cf40*/  PRMT R4, RZ, 0x7610, R4 ;  /* 0x00007610ff047816 */ /* 0x000fc80000000004 */
[----:B------:R0:W4:Y:S02]  /*cf50*/  @!P0 LDG.E.U16 R5, desc[UR8][R8.64] ;  /* 0x0000000808058981 */ /* 0x000124000c1e1500 */
[----:B0-----:R-:W-:Y:S01]  /*cf60*/  IMAD.WIDE R8, R18, 0x2, R20 ;  /* 0x0000000212087825 */ /* 0x001fe200078e0214 */
[----:B------:R-:W-:Y:S01]  /*cf70*/  PRMT R11, RZ, 0x7610, R11 ;  /* 0x00007610ff0b7816 */ /* 0x000fe2000000000b */
[----:B------:R-:W4:Y:S04]  /*cf80*/  LDL R18, [R1+0x364] ;  /* 0x0003640001127983 */ /* 0x000f280000100800 */
[----:B------:R0:W4:Y:S02]  /*cf90*/  @!P1 LDG.E.U16 R4, desc[UR8][R8.64] ;  /* 0x0000000808049981 */ /* 0x000124000c1e1500 */
[----:B0-----:R-:W-:-:S04]  /*cfa0*/  LEA.HI R8, R24, 0x70, RZ, 0x1c ;  /* 0x0000007018087811 */ /* 0x001fc800078fe0ff */
[C---:B------:R-:W-:Y:S01]  /*cfb0*/  ISETP.GE.AND P0, PT, R8.reuse, UR6, PT ;  /* 0x0000000608007c0c */ /* 0x040fe2000bf06270 */
[----:B------:R-:W-:-:S04]  /*cfc0*/  IMAD R8, R8, UR7, RZ ;  /* 0x0000000708087c24 */ /* 0x000fc8000f8e02ff */
[----:B------:R-:W-:Y:S02]  /*cfd0*/  IMAD.WIDE R8, R8, 0x2, R20 ;  /* 0x0000000208087825 */ /* 0x000fe400078e0214 */
[----:B--2---:R-:W2:Y:S06]  /*cfe0*/  LDL R21, [R1+0x568] ;  /* 0x0005680001157983 */ /* 0x004eac0000100800 */
[----:B------:R3:W2:Y:S01]  /*cff0*/  @!P0 LDG.E.U16 R11, desc[UR8][R8.64] ;  /* 0x00000008080b8981 */ /* 0x0006a2000c1e1500 */
[----:B------:R-:W-:-:S04]  /*d000*/  LOP3.LUT R20, R24, 0x7f, RZ, 0xc0, !PT ;  /* 0x0000007f18147812 */ /* 0x000fc800078ec0ff */
[----:B------:R-:W-:Y:S02]  /*d010*/  ISETP.GE.AND P0, PT, R20, UR6, PT ;  /* 0x0000000614007c0c */ /* 0x000fe4000bf06270 */
[----:B------:R-:W-:Y:S02]  /*d020*/  PRMT R17, RZ, 0x7610, R17 ;  /* 0x00007610ff117816 */ /* 0x000fe40000000011 */
[-C--:B---3-5:R-:W-:Y:S02]  /*d030*/  IADD3 R8, P1, R28, R2.reuse, RZ ;  /* 0x000000021c087210 */ /* 0x0a8fe40007f3e0ff */
[----:B------:R-:W-:Y:S02]  /*d040*/  PRMT R16, RZ, 0x7610, R16 ;  /* 0x00007610ff107816 */ /* 0x000fe40000000010 */
[----:B------:R-:W-:Y:S01]  /*d050*/  PRMT R15, RZ, 0x7610, R15 ;  /* 0x00007610ff0f7816 */ /* 0x000fe2000000000f */
[----:B----4-:R-:W-:Y:S01]  /*d060*/  IMAD.X R9, R27, 0x1, R0, P1 ;  /* 0x000000011b097824 */ /* 0x010fe200008e0600 */
[----:B------:R-:W-:Y:S06]  /*d070*/  BAR.SYNC.DEFER_BLOCKING 0x0 ;  /* 0x0000000000007b1d */ /* 0x000fec0000010000 */
[----:B------:R-:W3:Y:S01]  /*d080*/  LDL R27, [R1+0x538] ;  /* 0x00053800011b7983 */ /* 0x000ee20000100800 */
[----:B------:R-:W-:Y:S01]  /*d090*/  PRMT R7, RZ, 0x7610, R7 ;  /* 0x00007610ff077816 */ /* 0x000fe20000000007 */
[----:B------:R-:W0:Y:S01]  /*d0a0*/  S2UR UR5, SR_CgaCtaId ;  /* 0x00000000000579c3 */ /* 0x000e220000008800 */
[----:B------:R-:W-:Y:S01]  /*d0b0*/  UMOV UR4, 0x400 ;  /* 0x0000040000047882 */ /* 0x000fe20000000000 */
[----:B------:R-:W4:Y:S04]  /*d0c0*/  LDL R28, [R1+0x518] ;  /* 0x00051800011c7983 */ /* 0x000f280000100800 */
[----:B------:R1:W4:Y:S02]  /*d0d0*/  @!P0 LDG.E.U16 R17, desc[UR8][R8.64] ;  /* 0x0000000808118981 */ /* 0x000324000c1e1500 */
[----:B-1----:R-:W-:-:S02]  /*d0e0*/  IADD3 R8, P1, R26, R2, RZ ;  /* 0x000000021a087210 */ /* 0x002fc40007f3e0ff */
[----:B------:R-:W4:Y:S03]  /*d0f0*/  LDL R26, [R1+0x528] ;  /* 0x00052800011a7983 */ /* 0x000f260000100800 */
[----:B------:R-:W-:Y:S02]  /*d100*/  IMAD.X R9, R25, 0x1, R0, P1 ;  /* 0x0000000119097824 */ /* 0x000fe400008e0600 */
[----:B------:R-:W3:Y:S04]  /*d110*/  LDL R25, [R1+0x548] ;  /* 0x0005480001197983 */ /* 0x000ee80000100800 */
[----:B------:R1:W4:Y:S02]  /*d120*/  @!P0 LDG.E.U16 R16, desc[UR8][R8.64] ;  /* 0x0000000808108981 */ /* 0x000324000c1e1500 */
[----:B-1----:R-:W-:-:S02]  /*d130*/  IADD3 R8, P1, R23, R2, RZ ;  /* 0x0000000217087210 */ /* 0x002fc40007f3e0ff */
[----:B------:R-:W4:Y:S03]  /*d140*/  LDL R23, [R1+0x344] ;  /* 0x0003440001177983 */ /* 0x000f260000100800 */
[----:B------:R-:W-:Y:S02]  /*d150*/  IMAD.X R9, R22, 0x1, R0, P1 ;  /* 0x0000000116097824 */ /* 0x000fe400008e0600 */
[----:B------:R-:W4:Y:S04]  /*d160*/  LDL R22, [R1+0x324] ;  /* 0x0003240001167983 */ /* 0x000f280000100800 */
[----:B------:R2:W4:Y:S02]  /*d170*/  @!P0 LDG.E.U16 R15, desc[UR8][R8.64] ;  /* 0x00000008080f8981 */ /* 0x000524000c1e1500 */
[----:B--2---:R-:W-:-:S02]  /*d180*/  IADD3 R8, P1, R21, R2, RZ ;  /* 0x0000000215087210 */ /* 0x004fc40007f3e0ff */
[----:B------:R-:W2:Y:S02]  /*d190*/  LDL R21, [R1+0x304] ;  /* 0x0003040001157983 */ /* 0x000ea40000100800 */
[----:B------:R-:W-:-:S05]  /*d1a0*/  IADD3.X R9, R18, R0, RZ, P1, !PT ;  /* 0x0000000012097210 */ /* 0x000fca0000ffe4ff */
[----:B------:R1:W2:Y:S01]  /*d1b0*/  @!P0 LDG.E.U16 R7, desc[UR8][R8.64] ;  /* 0x0000000808078981 */ /* 0x0002a2000c1e1500 */
[----:B------:R-:W-:Y:S01]  /*d1c0*/  IMAD.SHL.U32 R18, R24, 0x2, RZ ;  /* 0x0000000218127824 */ /* 0x000fe200078e00ff */
[----:B-1----:R-:W-:-:S04]  /*d1d0*/  SHF.R.S32.HI R8, RZ, 0x6, R24 ;  /* 0x00000006ff087819 */ /* 0x002fc80000011418 */
[----:B------:R-:W-:-:S04]  /*d1e0*/  SGXT R8, R8, 0x1 ;  /* 0x000000010808781a */ /* 0x000fc80000000200 */
[----:B------:R-:W-:-:S04]  /*d1f0*/  LOP3.LUT R8, R8, 0x90, RZ, 0xc0, !PT ;  /* 0x0000009008087812 */ /* 0x000fc800078ec0ff */
[----:B------:R-:W-:Y:S02]  /*d200*/  LOP3.LUT R18, R8, 0x17e, R18, 0x78, !PT ;  /* 0x0000017e08127812 */ /* 0x000fe400078e7812 */
[----:B---3--:R-:W-:Y:S02]  /*d210*/  IADD3 R8, P1, R25, R2, RZ ;  /* 0x0000000219087210 */ /* 0x008fe40007f3e0ff */
[----:B------:R-:W3:Y:S01]  /*d220*/  LDL R25, [R1+0x3a0] ;  /* 0x0003a00001197983 */ /* 0x000ee20000100800 */
[----:B0-----:R-:W-:Y:S02]  /*d230*/  ULEA UR4, UR5, UR4, 0x18 ;  /* 0x0000000405047291 */ /* 0x001fe4000f8ec03f */
[----:B----4-:R-:W-:Y:S02]  /*d240*/  IMAD.X R9, R23, 0x1, R0, P1 ;  /* 0x0000000117097824 */ /* 0x010fe400008e0600 */
[----:B------:R-:W4:Y:S05]  /*d250*/  LDL R23, [R1+0x398] ;  /* 0x0003980001177983 */ /* 0x000f2a0000100800 */
[----:B------:R0:W-:Y:S01]  /*d260*/  STS.U16 [R18+UR4+0x10800], R4 ;  /* 0x0108000412007988 */ /* 0x0001e20008000404 */
[----:B------:R-:W-:-:S03]  /*d270*/  PRMT R14, RZ, 0x7610, R14 ;  /* 0x00007610ff0e7816 */ /* 0x000fc6000000000e */
[----:B------:R1:W-:Y:S01]  /*d280*/  STS.U16 [R18+UR4+0x10400], R5 ;  /* 0x0104000512007988 */ /* 0x0003e20008000404 */
[----:B0-----:R-:W-:-:S03]  /*d290*/  IADD3 R4, P1, R27, R2, RZ ;  /* 0x000000021b047210 */ /* 0x001fc60007f3e0ff */
[----:B------:R-:W4:Y:S02]  /*d2a0*/  LDL R27, [R1+0x508] ;  /* 0x00050800011b7983 */ /* 0x000f240000100800 */
[----:B-1----:R-:W-:Y:S02]  /*d2b0*/  IMAD.X R5, R22, 0x1, R0, P1 ;  /* 0x0000000116057824 */ /* 0x002fe400008e0600 */
[----:B------:R-:W4:Y:S04]  /*d2c0*/  LDL R22, [R1+0x2e4] ;  /* 0x0002e40001167983 */ /* 0x000f280000100800 */
[----:B------:R0:W4:Y:S02]  /*d2d0*/  @!P0 LDG.E.U16 R14, desc[UR8][R4.64] ;  /* 0x00000008040e8981 */ /* 0x000124000c1e1500 */
[----:B0-----:R-:W-:-:S02]  /*d2e0*/  IADD3 R4, P1, R26, R2, RZ ;  /* 0x000000021a047210 */ /* 0x001fc40007f3e0ff */
[----:B------:R-:W4:Y:S04]  /*d2f0*/  LDL R26, [R1+0x4f8] ;  /* 0x0004f800011a7983 */ /* 0x000f280000100800 */
[----:B------:R0:W-:Y:S02]  /*d300*/  STS.U16 [R18+UR4+0x10200], R6 ;  /* 0x0102000612007988 */ /* 0x0001e40008000404 */
[----:B0-----:R-:W-:Y:S01]  /*d310*/  PRMT R6, RZ, 0x7610, R6 ;  /* 0x00007610ff067816 */ /* 0x001fe20000000006 */
[----:B--2---:R-:W-:Y:S02]  /*d320*/  IMAD.X R5, R21, 0x1, R0, P1 ;  /* 0x0000000115057824 */ /* 0x004fe400008e0600 */
[----:B------:R-:W2:Y:S04]  /*d330*/  LDL R21, [R1+0x2c4] ;  /* 0x0002c40001157983 */ /* 0x000ea80000100800 */
[----:B------:R3:W2:Y:S02]  /*d340*/  @!P0 LDG.E.U16 R6, desc[UR8][R4.64] ;  /* 0x0000000804068981 */ /* 0x0006a4000c1e1500 */
[----:B---3--:R-:W-:-:S02]  /*d350*/  IADD3 R4, P1, R25, R2, RZ ;  /* 0x0000000219047210 */ /* 0x008fc40007f3e0ff */
[----:B------:R-:W3:Y:S04]  /*d360*/  LDL R25, [R1+0x2a4] ;  /* 0x0002a40001197983 */ /* 0x000ee80000100800 */
[----:B------:R0:W-:Y:S02]  /*d370*/  STS.U16 [R18+UR4+0x10600], R3 ;  /* 0x0106000312007988 */ /* 0x0001e40008000404 */
[----:B0-----:R-:W-:Y:S01]  /*d380*/  PRMT R3, RZ, 0x7610, R3 ;  /* 0x00007610ff037816 */ /* 0x001fe20000000003 */
[----:B----4-:R-:W-:Y:S02]  /*d390*/  IMAD.X R5, R23, 0x1, R0, P1 ;  /* 0x0000000117057824 */ /* 0x010fe400008e0600 */
[----:B------:R-:W4:Y:S04]  /*d3a0*/  LDL R23, [R1+0x4e8] ;  /* 0x0004e80001177983 */ /* 0x000f280000100800 */
[----:B------:R0:W4:Y:S01]  /*d3b0*/  @!P0 LDG.E.U16 R3, desc[UR8][R8.64] ;  /* 0x0000000808038981 */ /* 0x000122000c1e1500 */
[----:B------:R-:W-:-:S06]  /*d3c0*/  PRMT R19, RZ, 0x7610, R19 ;  /* 0x00007610ff137816 */ /* 0x000fcc0000000013 */
[----:B------:R1:W4:Y:S04]  /*d3d0*/  @!P0 LDG.E.U16 R19, desc[UR8][R4.64] ;  /* 0x0000000804138981 */ /* 0x000328000c1e1500 */
[----:B------:R-:W4:Y:S01]  /*d3e0*/  LDL R9, [R1+0x284] ;  /* 0x0002840001097983 */ /* 0x000f220000100800 */
[----:B0-----:R-:W-:Y:S02]  /*d3f0*/  PRMT R8, RZ, 0x7610, R8 ;  /* 0x00007610ff087816 */ /* 0x001fe40000000008 */
[----:B-1----:R-:W-:-:S05]  /*d400*/  IADD3 R4, P1, R28, R2, RZ ;  /* 0x000000021c047210 */ /* 0x002fca0007f3e0ff */
[--C-:B------:R-:W-:Y:S02]  /*d410*/  IMAD.X R5, R22, 0x1, R0.reuse, P1 ;  /* 0x0000000116057824 */ /* 0x100fe400008e0600 */
[----:B------:R-:W4:Y:S04]  /*d420*/  LDL R22, [R1+0x4d8] ;  /* 0x0004d80001167983 */ /* 0x000f280000100800 */
[----:B------:R0:W4:Y:S02]  /*d430*/  @!P0 LDG.E.U16 R8, desc[UR8][R4.64] ;  /* 0x0000000804088981 */ /* 0x000124000c1e1500 */
[----:B0-----:R-:W-:Y:S02]  /*d440*/  IADD3 R4, P1, R27, R2, RZ ;  /* 0x000000021b047210 */ /* 0x001fe40007f3e0ff */
[----:B------:R0:W-:Y:S04]  /*d450*/  STS.U16 [R18+UR4+0x10e00], R11 ;  /* 0x010e000b12007988 */ /* 0x0001e80008000404 */
[----:B------:R-:W4:Y:S01]  /*d460*/  LDL R27, [R1+0x4c8] ;  /* 0x0004c800011b7983 */ /* 0x000f220000100800 */
[----:B0-----:R-:W-:Y:S01]  /*d470*/  PRMT R11, RZ, 0x7610, R11 ;  /* 0x00007610ff0b7816 */ /* 0x001fe2000000000b */
[----:B--2---:R-:W-:-:S02]  /*d480*/  IMAD.X R5, R21, 0x1, R0, P1 ;  /* 0x0000000115057824 */ /* 0x004fc400008e0600 */
[----:B------:R-:W2:Y:S04]  /*d490*/  LDL R21, [R1+0x264] ;  /* 0x0002640001157983 */ /* 0x000ea80000100800 */
[----:B------:R0:W2:Y:S02]  /*d4a0*/  @!P0 LDG.E.U16 R11, desc[UR8][R4.64] ;  /* 0x00000008040b8981 */ /* 0x0000a4000c1e1500 */
[----:B0-----:R-:W-:Y:S02]  /*d4b0*/  IADD3 R4, P1, R26, R2, RZ ;  /* 0x000000021a047210 */ /* 0x001fe40007f3e0ff */
[----:B------:R-:W2:Y:S03]  /*d4c0*/  LDL R26, [R1+0x244] ;  /* 0x00024400011a7983 */ /* 0x000ea60000100800 */
[----:B---3--:R-:W-:-:S02]  /*d4d0*/  IMAD.X R5, R25, 0x1, R0, P1 ;  /* 0x0000000119057824 */ /* 0x008fc400008e0600 */
[----:B------:R-:W3:Y:S04]  /*d4e0*/  LDL R25, [R1+0x4b8] ;  /* 0x0004b80001197983 */ /* 0x000ee80000100800 */
[----:B------:R-:W-:Y:S04]  /*d4f0*/  STS.U16 [R18+UR4+0x10000], R12 ;  /* 0x0100000c12007988 */ /* 0x000fe80008000404 */
[----:B------:R-:W-:Y:S04]  /*d500*/  STS.U16 [R18+UR4+0x10a00], R10 ;  /* 0x010a000a12007988 */ /* 0x000fe80008000404 */
[----:B------:R0:W-:Y:S02]  /*d510*/  STS.U16 [R18+UR4+0x10c00], R13 ;  /* 0x010c000d12007988 */ /* 0x0001e40008000404 */
[----:B0-----:R-:W-:-:S06]  /*d520*/  PRMT R18, RZ, 0x7610, R18 ;  /* 0x00007610ff127816 */ /* 0x001fcc0000000012 */
[----:B------:R4:W3:Y:S02]  /*d530*/  @!P0 LDG.E.U16 R18, desc[UR8][R4.64] ;  /* 0x0000000804128981 */ /* 0x0008e4000c1e1500 */
[----:B----4-:R-:W-:Y:S02]  /*d540*/  IADD3 R4, P1, R23, R2, RZ ;  /* 0x0000000217047210 */ /* 0x010fe40007f3e0ff */
[----:B------:R-:W-:Y:S01]  /*d550*/  PRMT R10, RZ, 0x7610, R10 ;  /* 0x00007610ff0a7816 */ /* 0x000fe2000000000a */
[----:B------:R-:W4:Y:S02]  /*d560*/  LDL R23, [R1+0x224] ;  /* 0x0002240001177983 */ /* 0x000f240000100800 */
[----:B------:R-:W-:Y:S02]  /*d570*/  IMAD.X R5, R9, 0x1, R0, P1 ;  /* 0x0000000109057824 */ /* 0x000fe400008e0600 */
[----:B------:R-:W0:Y:S03]  /*d580*/  S2R R9, SR_TID.X ;  /* 0x0000000000097919 */ /* 0x000e260000002100 */
[----:B------:R1:W4:Y:S01]  /*d590*/  @!P0 LDG.E.U16 R10, desc[UR8][R4.64] ;  /* 0x00000008040a8981 */ /* 0x000322000c1e1500 */
[----:B------:R-:W-:-:S02]  /*d5a0*/  PRMT R13, RZ, 0x7610, R13 ;  /* 0x00007610ff0d7816 */ /* 0x000fc4000000000d */
[----:B-1----:R-:W-:Y:S02]  /*d5b0*/  IADD3 R4, P1, R22, R2, RZ ;  /* 0x0000000216047210 */ /* 0x002fe40007f3e0ff */
[----:B------:R-:W4:Y:S01]  /*d5c0*/  LDL R22, [R1+0x4a8] ;  /* 0x0004a80001167983 */ /* 0x000f220000100800 */
[----:B------:R-:W-:Y:S02]  /*d5d0*/  PRMT R12, RZ, 0x7610, R12 ;  /* 0x00007610ff0c7816 */ /* 0x000fe4000000000c */
[----:B--2---:R-:W-:Y:S02]  /*d5e0*/  IMAD.X R5, R21, 0x1, R0, P1 ;  /* 0x0000000115057824 */ /* 0x004fe400008e0600 */
[----:B------:R-:W2:Y:S04]  /*d5f0*/  LDL R21, [R1+0x204] ;  /* 0x0002040001157983 */ /* 0x000ea80000100800 */
[----:B------:R0:W2:Y:S02]  /*d600*/  @!P0 LDG.E.U16 R13, desc[UR8][R4.64] ;  /* 0x00000008040d8981 */ /* 0x0000a4000c1e1500 */
[----:B0-----:R-:W-:Y:S01]  /*d610*/  LOP3.LUT R4, R9, 0x80, RZ, 0xc0, !PT ;  /* 0x0000008009047812 */ /* 0x001fe200078ec0ff */
[----:B------:R-:W-:-:S02]  /*d620*/  IMAD.SHL.U32 R9, R20, 0x2, RZ ;  /* 0x0000000214097824 */ /* 0x000fc400078e00ff */
[----:B------:R-:W2:Y:S01]  /*d630*/  LDL R20, [R1+0x1e4] ;  /* 0x0001e40001147983 */ /* 0x000ea20000100800 */
[----:B------:R-:W-:-:S04]  /*d640*/  ISETP.NE.U32.AND P1, PT, R4, RZ, PT ;  /* 0x000000ff0400720c */ /* 0x000fc80003f25070 */
[----:B------:R-:W-:-:S04]  /*d650*/  SEL R4, RZ, 0x110, !P1 ;  /* 0x00000110ff047807 */ /* 0x000fc80004800000 */
[----:B------:R-:W-:Y:S02]  /*d660*/  LOP3.LUT R9, R4, R9, RZ, 0x3c, !PT ;  /* 0x0000000904097212 */ /* 0x000fe400078e3cff */
[----:B------:R-:W-:-:S05]  /*d670*/  IADD3 R4, P1, R27, R2, RZ ;  /* 0x000000021b047210 */ /* 0x000fca0007f3e0ff */
[----:B------:R-:W-:Y:S02]  /*d680*/  IMAD.X R5, R26, 0x1, R0, P1 ;  /* 0x000000011a057824 */ /* 0x000fe400008e0600 */
[----:B------:R-:W2:Y:S04]  /*d690*/  LDL R26, [R1+0x498] ;  /* 0x00049800011a7983 */ /* 0x000ea80000100800 */
[----:B------:R3:W2:Y:S02]  /*d6a0*/  @!P0 LDG.E.U16 R12, desc[UR8][R4.64] ;  /* 0x00000008040c8981 */ /* 0x0006a4000c1e1500 */
[----:B---3--:R-:W-:Y:S02]  /*d6b0*/  IADD3 R4, P1, R25, R2, RZ ;  /* 0x0000000219047210 */ /* 0x008fe40007f3e0ff */
[----:B------:R-:W3:Y:S04]  /*d6c0*/  LDL R25, [R1+0x488] ;  /* 0x0004880001197983 */ /* 0x000ee80000100800 */
[----:B------:R0:W-:Y:S02]  /*d6d0*/  STS.U16 [R9+UR4], R17 ;  /* 0x0000001109007988 */ /* 0x0001e40008000404 */
[----:B0-----:R-:W-:-:S02]  /*d6e0*/  PRMT R17, RZ, 0x7610, R17 ;  /* 0x00007610ff117816 */ /* 0x001fc40000000011 */
[----:B------:R0:W-:Y:S02]  /*d6f0*/  STS.U16 [R9+UR4+0x800], R16 ;  /* 0x0008001009007988 */ /* 0x0001e40008000404 */
[----:B0-----:R-:W-:Y:S02]  /*d700*/  PRMT R16, RZ, 0x7610, R16 ;  /* 0x00007610ff107816 */ /* 0x001fe40000000010 */
[----:B----4-:R-:W-:Y:S02]  /*d710*/  IADD3.X R5, R23, R0, RZ, P1, !PT ;  /* 0x0000000017057210 */ /* 0x010fe40000ffe4ff */
        /* <DEDUP_REMOVED lines=9> */
[----:B0-----:R-:W-:-:S02]  /*d7b0*/  IADD3 R4, P1, R26, R2, RZ ;  /* 0x000000021a047210 */ /* 0x001fc40007f3e0ff */
[----:B------:R-:W2:Y:S03]  /*d7c0*/  LDL R26, [R1+0x468] ;  /* 0x00046800011a7983 */ /* 0x000ea60000100800 */
[----:B------:R-:W-:Y:S02]  /*d7d0*/  IMAD.X R5, R20, 0x1, R0, P1 ;  /* 0x0000000114057824 */ /* 0x000fe400008e0600 */
[----:B------:R-:W2:Y:S04]  /*d7e0*/  LDL R20, [R1+0x1e0] ;  /* 0x0001e00001147983 */ /* 0x000ea80000100800 */
[----:B------:R3:W2:Y:S02]  /*d7f0*/  @!P0 LDG.E.U16 R15, desc[UR8][R4.64] ;  /* 0x00000008040f8981 */ /* 0x0006a4000c1e1500 */
[----:B---3--:R-:W-:-:S02]  /*d800*/  IADD3 R4, P1, R25, R2, RZ ;  /* 0x0000000219047210 */ /* 0x008fc40007f3e0ff */
[----:B------:R-:W3:Y:S04]  /*d810*/  LDL R25, [R1+0x458] ;  /* 0x0004580001197983 */ /* 0x000ee80000100800 */
[----:B------:R0:W-:Y:S02]  /*d820*/  STS.U16 [R9+UR4+0x1800], R7 ;  /* 0x0018000709007988 */ /* 0x0001e40008000404 */
[----:B0-----:R-:W-:Y:S02]  /*d830*/  PRMT R7, RZ, 0x7610, R7 ;  /* 0x00007610ff077816 */ /* 0x001fe40000000007 */
[----:B------:R0:W-:Y:S02]  /*d840*/  STS.U16 [R9+UR4+0x2000], R3 ;  /* 0x0020000309007988 */ /* 0x0001e40008000404 */
[----:B0-----:R-:W-:Y:S01]  /*d850*/  PRMT R3, RZ, 0x7610, R3 ;  /* 0x00007610ff037816 */ /* 0x001fe20000000003 */
[----:B----4-:R-:W-:-:S02]  /*d860*/  IMAD.X R5, R23, 0x1, R0, P1 ;  /* 0x0000000117057824 */ /* 0x010fc400008e0600 */
[----:B------:R-:W4:Y:S04]  /*d870*/  LDL R23, [R1+0x200] ;  /* 0x0002000001177983 */ /* 0x000f280000100800 */
[----:B------:R0:W4:Y:S02]  /*d880*/  @!P0 LDG.E.U16 R7, desc[UR8][R4.64] ;  /* 0x0000000804078981 */ /* 0x000124000c1e1500 */
[----:B0-----:R-:W-:Y:S02]  /*d890*/  IADD3 R4, P1, R22, R2, RZ ;  /* 0x0000000216047210 */ /* 0x001fe40007f3e0ff */
[----:B------:R-:W4:Y:S04]  /*d8a0*/  LDL R22, [R1+0x448] ;  /* 0x0004480001167983 */ /* 0x000f280000100800 */
[----:B------:R0:W-:Y:S02]  /*d8b0*/  STS.U16 [R9+UR4+0x2800], R14 ;  /* 0x0028000e09007988 */ /* 0x0001e40008000404 */
[----:B0-----:R-:W-:Y:S01]  /*d8c0*/  PRMT R14, RZ, 0x7610, R14 ;  /* 0x00007610ff0e7816 */ /* 0x001fe2000000000e */
[----:B--2---:R-:W-:-:S02]  /*d8d0*/  IMAD.X R5, R21, 0x1, R0, P1 ;  /* 0x0000000115057824 */ /* 0x004fc400008e0600 */
[----:B------:R-:W2:Y:S04]  /*d8e0*/  LDL R21, [R1+0x220] ;  /* 0x0002200001157983 */ /* 0x000ea80000100800 */
[----:B------:R0:W2:Y:S02]  /*d8f0*/  @!P0 LDG.E.U16 R3, desc[UR8][R4.64] ;  /* 0x0000000804038981 */ /* 0x0000a4000c1e1500 */
[----:B0-----:R-:W-:Y:S02]  /*d900*/  IADD3 R4, P1, R26, R2, RZ ;  /* 0x000000021a047210 */ /* 0x001fe40007f3e0ff */
[----:B------:R-:W2:Y:S03]  /*d910*/  LDL R26, [R1+0x438] ;  /* 0x00043800011a7983 */ /* 0x000ea60000100800 */
[----:B------:R-:W-:-:S02]  /*d920*/  IMAD.X R5, R20, 0x1, R0, P1 ;  /* 0x0000000114057824 */ /* 0x000fc400008e0600 */
[----:B------:R-:W2:Y:S04]  /*d930*/  LDL R20, [R1+0x240] ;  /* 0x0002400001147983 */ /* 0x000ea80000100800 */
[----:B------:R3:W2:Y:S02]  /*d940*/  @!P0 LDG.E.U16 R14, desc[UR8][R4.64] ;  /* 0x00000008040e8981 */ /* 0x0006a4000c1e1500 */
[----:B---3--:R-:W-:Y:S02]  /*d950*/  IADD3 R4, P1, R25, R2, RZ ;  /* 0x0000000219047210 */ /* 0x008fe40007f3e0ff */
[----:B------:R-:W3:Y:S04]  /*d960*/  LDL R25, [R1+0x428] ;  /* 0x0004280001197983 */ /* 0x000ee80000100800 */
[----:B------:R0:W-:Y:S02]  /*d970*/  STS.U16 [R9+UR4+0x3000], R6 ;  /* 0x0030000609007988 */ /* 0x0001e40008000404 */
[----:B0-----:R-:W-:-:S02]  /*d980*/  PRMT R6, RZ, 0x7610, R6 ;  /* 0x00007610ff067816 */ /* 0x001fc40000000006 */
[----:B------:R0:W-:Y:S02]  /*d990*/  STS.U16 [R9+UR4+0x3800], R8 ;  /* 0x0038000809007988 */ /* 0x0001e40008000404 */
[----:B0-----:R-:W-:Y:S01]  /*d9a0*/  PRMT R8, RZ, 0x7610, R8 ;  /* 0x00007610ff087816 */ /* 0x001fe20000000008 */
[----:B----4-:R-:W-:Y:S02]  /*d9b0*/  IMAD.X R5, R23, 0x1, R0, P1 ;  /* 0x0000000117057824 */ /* 0x010fe400008e0600 */
        /* <DEDUP_REMOVED lines=47> */
[----:B0-----:R-:W-:Y:S02]  /*dcb0*/  PRMT R16, RZ, 0x7610, R16 ;  /* 0x00007610ff107816 */ /* 0x001fe40000000010 */
[----:B--2---:R-:W-:Y:S02]  /*dcc0*/  IADD3.X R5, R21, R0, RZ, P1, !PT ;  /* 0x0000000015057210 */ /* 0x004fe40000ffe4ff */
        /* <DEDUP_REMOVED lines=87> */
[----:B------:R-:W2:Y:S02]  /*e240*/  LDL R26, [R1+0x4e4] ;  /* 0x0004e400011a7983 */ /* 0x000ea40000100800 */
[----:B------:R-:W-:Y:S02]  /*e250*/  IADD3.X R5, R20, R0, RZ, P1, !PT ;  /* 0x0000000014057210 */ /* 0x000fe40000ffe4ff */
        /* <DEDUP_REMOVED lines=33> */
[----:B------:R-:W4:Y:S01]  /*e470*/  LDL R22, [R1+0x494] ;  /* 0x0004940001167983 */ /* 0x000f220000100800 */
[----:B------:R-:W-:-:S05]  /*e480*/  LOP3.LUT R9, R9, 0x20, RZ, 0x3c, !PT ;  /* 0x0000002009097812 */ /* 0x000fca00078e3cff */
        /* <DEDUP_REMOVED lines=57> */
[----:B0-----:R-:W-:-:S02]  /*e820*/  PRMT R16, RZ, 0x7610, R16 ;  /* 0x00007610ff107816 */ /* 0x001fc40000000010 */
[----:B----4-:R-:W-:Y:S02]  /*e830*/  IADD3.X R5, R23, R0, RZ, P1, !PT ;  /* 0x0000000017057210 */ /* 0x010fe40000ffe4ff */
        /* <DEDUP_REMOVED lines=89> */
[----:B0-----:R-:W-:-:S02]  /*edd0*/  PRMT R16, RZ, 0x7610, R16 ;  /* 0x00007610ff107816 */ /* 0x001fc40000000010 */
[----:B--2---:R-:W-:Y:S02]  /*ede0*/  IADD3.X R5, R21, R0, RZ, P1, !PT ;  /* 0x0000000015057210 */ /* 0x004fe40000ffe4ff */
        /* <DEDUP_REMOVED lines=44> */
[-C--:B0-----:R-:W-:Y:S02]  /*f0b0*/  IADD3 R4, P1, R20, R2.reuse, RZ ;  /* 0x0000000214047210 */ /* 0x081fe40007f3e0ff */
[----:B------:R-:W2:Y:S03]  /*f0c0*/  LDL R20, [R1+0x4d0] ;  /* 0x0004d00001147983 */ /* 0x000ea60000100800 */
[----:B------:R-:W-:Y:S01]  /*f0d0*/  IMAD.X R5, R26, 0x1, R0, P1 ;  /* 0x000000011a057824 */ /* 0x000fe200008e0600 */
[----:B------:R0:W-:Y:S04]  /*f0e0*/  STS.U16 [R9+UR4+0xe200], R11 ;  /* 0x00e2000b09007988 */ /* 0x0001e80008000404 */
[----:B------:R3:W2:Y:S04]  /*f0f0*/  @!P0 LDG.E.U16 R8, desc[UR8][R4.64] ;  /* 0x0000000804088981 */ /* 0x0006a8000c1e1500 */
[----:B------:R1:W-:Y:S04]  /*f100*/  STS.U16 [R9+UR4+0xf200], R10 ;  /* 0x00f2000a09007988 */ /* 0x0003e80008000404 */
[----:B------:R-:W2:Y:S01]  /*f110*/  LDL R26, [R1+0x4a0] ;  /* 0x0004a000011a7983 */ /* 0x000ea20000100800 */
[----:B---3--:R-:W-:-:S03]  /*f120*/  IADD3 R4, P1, R25, R2, RZ ;  /* 0x0000000219047210 */ /* 0x008fc60007f3e0ff */
[----:B------:R-:W3:Y:S01]  /*f130*/  LDL R25, [R1+0x254] ;  /* 0x0002540001197983 */ /* 0x000ee20000100800 */
[----:B0-----:R-:W-:Y:S02]  /*f140*/  PRMT R11, RZ, 0x7610, R11 ;  /* 0x00007610ff0b7816 */ /* 0x001fe4000000000b */
[----:B-1----:R-:W-:Y:S01]  /*f150*/  PRMT R10, RZ, 0x7610, R10 ;  /* 0x00007610ff0a7816 */ /* 0x002fe2000000000a */
[----:B----4-:R-:W-:Y:S02]  /*f160*/  IMAD.X R5, R23, 0x1, R0, P1 ;  /* 0x0000000117057824 */ /* 0x010fe400008e0600 */
[----:B------:R-:W4:Y:S04]  /*f170*/  LDL R23, [R1+0x4c0] ;  /* 0x0004c00001177983 */ /* 0x000f280000100800 */
[----:B------:R0:W4:Y:S02]  /*f180*/  @!P0 LDG.E.U16 R11, desc[UR8][R4.64] ;  /* 0x00000008040b8981 */ /* 0x000124000c1e1500 */
[----:B0-----:R-:W-:-:S02]  /*f190*/  IADD3 R4, P1, R22, R2, RZ ;  /* 0x0000000216047210 */ /* 0x001fc40007f3e0ff */
[----:B------:R-:W4:Y:S03]  /*f1a0*/  LDL R22, [R1+0x234] ;  /* 0x0002340001167983 */ /* 0x000f260000100800 */
[----:B--2---:R-:W-:Y:S02]  /*f1b0*/  IMAD.X R5, R21, 0x1, R0, P1 ;  /* 0x0000000115057824 */ /* 0x004fe400008e0600 */
[----:B------:R-:W2:Y:S04]  /*f1c0*/  LDL R21, [R1+0x4b0] ;  /* 0x0004b00001157983 */ /* 0x000ea80000100800 */
[----:B------:R0:W2:Y:S02]  /*f1d0*/  @!P0 LDG.E.U16 R10, desc[UR8][R4.64] ;  /* 0x00000008040a8981 */ /* 0x0000a4000c1e1500 */
[----:B0-----:R-:W-:-:S02]  /*f1e0*/  IADD3 R4, P1, R20, R2, RZ ;  /* 0x0000000214047210 */ /* 0x001fc40007f3e0ff */
[----:B------:R-:W2:Y:S03]  /*f1f0*/  LDL R20, [R1+0x214] ;  /* 0x0002140001147983 */ /* 0x000ea60000100800 */
[----:B---3--:R-:W-:Y:S02]  /*f200*/  IMAD.X R5, R25, 0x1, R0, P1 ;  /* 0x0000000119057824 */ /* 0x008fe400008e0600 */
[----:B------:R-:W3:Y:S04]  /*f210*/  LDL R25, [R1+0x1f4] ;  /* 0x0001f40001197983 */ /* 0x000ee80000100800 */
[----:B------:R0:W-:Y:S02]  /*f220*/  STS.U16 [R9+UR4+0xea00], R18 ;  /* 0x00ea001209007988 */ /* 0x0001e40008000404 */
[----:B0-----:R-:W0:Y:S02]  /*f230*/  S2R R18, SR_TID.X ;  /* 0x0000000000127919 */ /* 0x001e240000002100 */
[----:B------:R1:W-:Y:S02]  /*f240*/  STS.U16 [R9+UR4+0xfa00], R13 ;  /* 0x00fa000d09007988 */ /* 0x0003e40008000404 */
[----:B-1----:R-:W-:-:S06]  /*f250*/  PRMT R13, RZ, 0x7610, R13 ;  /* 0x00007610ff0d7816 */ /* 0x002fcc000000000d */
[----:B------:R0:W3:Y:S01]  /*f260*/  @!P0 LDG.E.U16 R13, desc[UR8][R4.64] ;  /* 0x00000008040d8981 */ /* 0x0000e2000c1e1500 */
[----:B------:R-:W-:Y:S01]  /*f270*/  UMOV UR4, 0x400 ;  /* 0x0000040000047882 */ /* 0x000fe20000000000 */
[----:B0-----:R-:W-:Y:S02]  /*f280*/  LOP3.LUT R4, R18, 0x80, RZ, 0xc0, !PT ;  /* 0x0000008012047812 */ /* 0x001fe400078ec0ff */
[----:B------:R-:W-:Y:S02]  /*f290*/  LOP3.LUT R18, R24, 0x7f, RZ, 0xc0, !PT ;  /* 0x0000007f18127812 */ /* 0x000fe400078ec0ff */
[----:B------:R-:W-:-:S03]  /*f2a0*/  ISETP.NE.U32.AND P1, PT, R4, RZ, PT ;  /* 0x000000ff0400720c */ /* 0x000fc60003f25070 */
[----:B------:R-:W-:Y:S01]  /*f2b0*/  IMAD.SHL.U32 R18, R18, 0x2, RZ ;  /* 0x0000000212127824 */ /* 0x000fe200078e00ff */
[----:B------:R-:W-:Y:S01]  /*f2c0*/  SEL R4, RZ, 0x110, !P1 ;  /* 0x00000110ff047807 */ /* 0x000fe20004800000 */
[----:B------:R-:W-:-:S03]  /*f2d0*/  ULEA UR4, UR5, UR4, 0x18 ;  /* 0x0000000405047291 */ /* 0x000fc6000f8ec03f */
[----:B------:R-:W-:Y:S02]  /*f2e0*/  LOP3.LUT R18, R4, R18, RZ, 0x3c, !PT ;  /* 0x0000001204127212 */ /* 0x000fe400078e3cff */
[----:B----4-:R-:W-:Y:S02]  /*f2f0*/  IADD3 R4, P1, R23, R2, RZ ;  /* 0x0000000217047210 */ /* 0x010fe40007f3e0ff */
[----:B------:R-:W-:Y:S01]  /*f300*/  LOP3.LUT R9, R18, 0x40, RZ, 0x3c, !PT ;  /* 0x0000004012097812 */ /* 0x000fe200078e3cff */
[----:B------:R-:W4:Y:S02]  /*f310*/  LDL R23, [R1+0x490] ;  /* 0x0004900001177983 */ /* 0x000f240000100800 */
[----:B------:R-:W-:Y:S02]  /*f320*/  IMAD.X R5, R22, 0x1, R0, P1 ;  /* 0x0000000116057824 */ /* 0x000fe400008e0600 */
[----:B------:R0:W-:Y:S04]  /*f330*/  STS.U16 [R9+UR4+0xc00], R12 ;  /* 0x000c000c09007988 */ /* 0x0001e80008000404 */
[----:B------:R-:W4:Y:S01]  /*f340*/  LDL R22, [R1+0x1d4] ;  /* 0x0001d40001167983 */ /* 0x000f220000100800 */
[----:B0-----:R-:W-:-:S06]  /*f350*/  PRMT R12, RZ, 0x7610, R12 ;  /* 0x00007610ff0c7816 */ /* 0x001fcc000000000c */
[----:B------:R2:W4:Y:S04]  /*f360*/  @!P0 LDG.E.U16 R12, desc[UR8][R4.64] ;  /* 0x00000008040c8981 */ /* 0x000528000c1e1500 */
[----:B------:R0:W-:Y:S02]  /*f370*/  STS.U16 [R9+UR4+0x400], R17 ;  /* 0x0004001109007988 */ /* 0x0001e40008000404 */
[----:B0-----:R-:W-:Y:S02]  /*f380*/  PRMT R17, RZ, 0x7610, R17 ;  /* 0x00007610ff117816 */ /* 0x001fe40000000011 */
[----:B--2---:R-:W-:Y:S02]  /*f390*/  IADD3 R4, P1, R21, R2, RZ ;  /* 0x0000000215047210 */ /* 0x004fe40007f3e0ff */
[----:B------:R-:W2:Y:S02]  /*f3a0*/  LDL R21, [R1+0x480] ;  /* 0x0004800001157983 */ /* 0x000ea40000100800 */
[----:B------:R-:W-:-:S02]  /*f3b0*/  IADD3.X R5, R20, R0, RZ, P1, !PT ;  /* 0x0000000014057210 */ /* 0x000fc40000ffe4ff */
[----:B------:R-:W2:Y:S04]  /*f3c0*/  LDL R20, [R1+0x1b4] ;  /* 0x0001b40001147983 */ /* 0x000ea80000100800 */
[----:B------:R0:W2:Y:S02]  /*f3d0*/  @!P0 LDG.E.U16 R17, desc[UR8][R4.64] ;  /* 0x0000000804118981 */ /* 0x0000a4000c1e1500 */
[----:B0-----:R-:W-:Y:S02]  /*f3e0*/  IADD3 R4, P1, R26, R2, RZ ;  /* 0x000000021a047210 */ /* 0x001fe40007f3e0ff */
[----:B------:R-:W2:Y:S03]  /*f3f0*/  LDL R26, [R1+0x470] ;  /* 0x00047000011a7983 */ /* 0x000ea60000100800 */
[----:B---3--:R-:W-:-:S02]  /*f400*/  IMAD.X R5, R25, 0x1, R0, P1 ;  /* 0x0000000119057824 */ /* 0x008fc400008e0600 */
[----:B------:R-:W3:Y:S04]  /*f410*/  LDL R25, [R1+0x1d0] ;  /* 0x0001d00001197983 */ /* 0x000ee80000100800 */
[----:B------:R0:W-:Y:S02]  /*f420*/  STS.U16 [R9+UR4+0x1400], R16 ;  /* 0x0014001009007988 */ /* 0x0001e40008000404 */
[----:B0-----:R-:W-:Y:S02]  /*f430*/  PRMT R16, RZ, 0x7610, R16 ;  /* 0x00007610ff107816 */ /* 0x001fe40000000010 */
[----:B------:R0:W-:Y:S04]  /*f440*/  STS.U16 [R9+UR4+0x1c00], R15 ;  /* 0x001c000f09007988 */ /* 0x0001e80008000404 */
[----:B------:R4:W3:Y:S01]  /*f450*/  @!P0 LDG.E.U16 R16, desc[UR8][R4.64] ;  /* 0x0000000804108981 */ /* 0x0008e2000c1e1500 */
[----:B0-----:R-:W-:-:S03]  /*f460*/  PRMT R15, RZ, 0x7610, R15 ;  /* 0x00007610ff0f7816 */ /* 0x001fc6000000000f */
[----:B------:R0:W-:Y:S02]  /*f470*/  STS.U16 [R9+UR4+0x2400], R7 ;  /* 0x0024000709007988 */ /* 0x0001e40008000404 */
[----:B0-----:R-:W-:Y:S02]  /*f480*/  PRMT R7, RZ, 0x7610, R7 ;  /* 0x00007610ff077816 */ /* 0x001fe40000000007 */
[-C--:B----4-:R-:W-:Y:S02]  /*f490*/  IADD3 R4, P1, R23, R2.reuse, RZ ;  /* 0x0000000217047210 */ /* 0x090fe40007f3e0ff */
[----:B------:R-:W4:Y:S03]  /*f4a0*/  LDL R23, [R1+0x460] ;  /* 0x0004600001177983 */ /* 0x000f260000100800 */
[----:B------:R-:W-:Y:S02]  /*f4b0*/  IMAD.X R5, R22, 0x1, R0, P1 ;  /* 0x0000000116057824 */ /* 0x000fe400008e0600 */
[----:B------:R-:W4:Y:S04]  /*f4c0*/  LDL R22, [R1+0x1f0] ;  /* 0x0001f00001167983 */ /* 0x000f280000100800 */
[----:B------:R2:W4:Y:S02]  /*f4d0*/  @!P0 LDG.E.U16 R15, desc[UR8][R4.64] ;  /* 0x00000008040f8981 */ /* 0x000524000c1e1500 */
[----:B--2---:R-:W-:-:S02]  /*f4e0*/  IADD3 R4, P1, R21, R2, RZ ;  /* 0x0000000215047210 */ /* 0x004fc40007f3e0ff */
[----:B------:R-:W2:Y:S03]  /*f4f0*/  LDL R21, [R1+0x450] ;  /* 0x0004500001157983 */ /* 0x000ea60000100800 */
[----:B------:R-:W-:Y:S02]  /*f500*/  IMAD.X R5, R20, 0x1, R0, P1 ;  /* 0x0000000114057824 */ /* 0x000fe400008e0600 */
[----:B------:R-:W2:Y:S04]  /*f510*/  LDL R20, [R1+0x210] ;  /* 0x0002100001147983 */ /* 0x000ea80000100800 */
[----:B------:R0:W2:Y:S02]  /*f520*/  @!P0 LDG.E.U16 R7, desc[UR8][R4.64] ;  /* 0x0000000804078981 */ /* 0x0000a4000c1e1500 */
[----:B0-----:R-:W-:-:S02]  /*f530*/  IADD3 R4, P1, R26, R2, RZ ;  /* 0x000000021a047210 */ /* 0x001fc40007f3e0ff */
[----:B------:R-:W2:Y:S03]  /*f540*/  LDL R26, [R1+0x440] ;  /* 0x00044000011a7983 */ /* 0x000ea60000100800 */
[----:B---3--:R-:W-:Y:S02]  /*f550*/  IMAD.X R5, R25, 0x1, R0, P1 ;  /* 0x0000000119057824 */ /* 0x008fe400008e0600 */
[----:B------:R-:W3:Y:S04]  /*f560*/  LDL R25, [R1+0x230] ;  /* 0x0002300001197983 */ /* 0x000ee80000100800 */
[----:B------:R0:W-:Y:S02]  /*f570*/  STS.U16 [R9+UR4+0x2c00], R3 ;  /* 0x002c000309007988 */ /* 0x0001e40008000404 */
[----:B0-----:R-:W-:-:S02]  /*f580*/  PRMT R3, RZ, 0x7610, R3 ;  /* 0x00007610ff037816 */ /* 0x001fc40000000003 */
        /* <DEDUP_REMOVED lines=58> */
[----:B------:R-:W2:Y:S02]  /*f930*/  LDL R26, [R1+0x3b0] ;  /* 0x0003b000011a7983 */ /* 0x000ea40000100800 */
[----:B---3--:R-:W-:Y:S02]  /*f940*/  IADD3.X R5, R25, R0, RZ, P1, !PT ;  /* 0x0000000019057210 */ /* 0x008fe40000ffe4ff */
        /* <DEDUP_REMOVED lines=82> */
[----:B------:R0:W-:Y:S04]  /*fe70*/  STS.U16 [R9+UR4+0xd400], R16 ;  /* 0x00d4001009007988 */ /* 0x0001e80008000404 */
[----:B------:R1:W-:Y:S04]  /*fe80*/  STS.U16 [R9+UR4+0xdc00], R15 ;  /* 0x00dc000f09007988 */ /* 0x0003e80008000404 */
[----:B------:R1:W-:Y:S04]  /*fe90*/  STS.U16 [R9+UR4+0xe400], R7 ;  /* 0x00e4000709007988 */ /* 0x0003e80008000404 */
[----:B------:R-:W2:Y:S01]  /*fea0*/  LDL R26, [R1+0x4cc] ;  /* 0x0004cc00011a7983 */ /* 0x000ea20000100800 */
[----:B---3--:R-:W-:-:S03]  /*feb0*/  IMAD.X R5, R25, 0x1, R0, P1 ;  /* 0x0000000119057824 */ /* 0x008fc600008e0600 */
[----:B------:R-:W3:Y:S01]  /*fec0*/  LDL R25, [R1+0x4ec] ;  /* 0x0004ec0001197983 */ /* 0x000ee20000100800 */
[----:B0-----:R-:W-:Y:S02]  /*fed0*/  PRMT R16, RZ, 0x7610, R16 ;  /* 0x00007610ff107816 */ /* 0x001fe40000000010 */
[----:B-1----:R-:W-:-:S04]  /*fee0*/  PRMT R15, RZ, 0x7610, R15 ;  /* 0x00007610ff0f7816 */ /* 0x002fc8000000000f */
[----:B------:R4:W3:Y:S01]  /*fef0*/  @!P0 LDG.E.U16 R16, desc[UR8][R4.64] ;  /* 0x0000000804108981 */ /* 0x0008e2000c1e1500 */
[----:B------:R-:W-:-:S03]  /*ff00*/  PRMT R7, RZ, 0x7610, R7 ;  /* 0x00007610ff077816 */ /* 0x000fc60000000007 */
[----:B------:R0:W-:Y:S04]  /*ff10*/  STS.U16 [R9+UR4+0xec00], R3 ;  /* 0x00ec000309007988 */ /* 0x0001e80008000404 */
[----:B------:R1:W-:Y:S01]  /*ff20*/  STS.U16 [R9+UR4+0xf400], R14 ;  /* 0x00f4000e09007988 */ /* 0x0003e20008000404 */
[----:B0-----:R-:W-:-:S03]  /*ff30*/  IMAD.SHL.U32 R3, R24, 0x20, RZ ;  /* 0x0000002018037824 */ /* 0x001fc600078e00ff */
[----:B------:R0:W-:Y:S02]  /*ff40*/  STS.U16 [R9+UR4+0xfc00], R6 ;  /* 0x00fc000609007988 */ /* 0x0001e40008000404 */
[----:B------:R-:W-:Y:S01]  /*ff50*/  LOP3.LUT R3, R3, 0x60, RZ, 0xc0, !PT ;  /* 0x0000006003037812 */ /* 0x000fe200078ec0ff */
[----:B-1----:R-:W-:Y:S01]  /*ff60*/  IMAD.SHL.U32 R14, R24, 0x2, RZ ;  /* 0x00000002180e7824 */ /* 0x002fe200078e00ff */
[----:B----4-:R-:W-:Y:S02]  /*ff70*/  IADD3 R4, P1, R23, R2, RZ ;  /* 0x0000000217047210 */ /* 0x010fe40007f3e0ff */
[----:B------:R-:W4:Y:S02]  /*ff80*/  LDL R23, [R1+0x28c] ;  /* 0x00028c0001177983 */ /* 0x000f240000100800 */
[----:B------:R-:W-:Y:S02]  /*ff90*/  IADD3.X R5, R22, R0, RZ, P1, !PT ;  /* 0x0000000016057210 */ /* 0x000fe40000ffe4ff */
[----:B------:R-:W4:Y:S04]  /*ffa0*/  LDL R22, [R1+0x4dc] ;  /* 0x0004dc0001167983 */ /* 0x000f280000100800 */
[----:B------:R2:W4:Y:S02]  /*ffb0*/  @!P0 LDG.E.U16 R15, desc[UR8][R4.64] ;  /* 0x00000008040f8981 */ /* 0x000524000c1e1500 */
[----:B--2---:R-:W-:-:S02]  /*ffc0*/  IADD3 R4, P1, R21, R2, RZ ;  /* 0x0000000215047210 */ /* 0x004fc40007f3e0ff */
[----:B------:R-:W2:Y:S03]  /*ffd0*/  LDL R21, [R1+0x26c] ;  /* 0x00026c0001157983 */ /* 0x000ea60000100800 */
[----:B------:R-:W-:Y:S02]  /*ffe0*/  IMAD.X R5, R20, 0x1, R0, P1 ;  /* 0x0000000114057824 */ /* 0x000fe400008e0600 */
[----:B------:R-:W2:Y:S04]  /*fff0*/  LDL R20, [R1+0x24c] ;  /* 0x00024c0001147983 */ /* 0x000ea80000100800 */
[----:B------:R1:W2:Y:S02]  /*10000*/  @!P0 LDG.E.U16 R7, desc[UR8][R4.64] ;  /* 0x0000000804078981 */ /* 0x0002a4000c1e1500 */
[----:B-1----:R-:W-:-:S02]  /*10010*/  SHF.R.S32.HI R4, RZ, 0x2, R24 ;  /* 0x00000002ff047819 */ /* 0x002fc40000011418 */
[----:B------:R-:W-:Y:S02]  /*10020*/  LOP3.LUT R5, R24, 0x7, RZ, 0xc0, !PT ;  /* 0x0000000718057812 */ /* 0x000fe400078ec0ff */
[----:B------:R-:W-:-:S03]  /*10030*/  SGXT R4, R4, 0x1 ;  /* 0x000000010404781a */ /* 0x000fc60000000200 */
[----:B0-----:R-:W-:Y:S01]  /*10040*/  IMAD.SHL.U32 R9, R5, 0x10, RZ ;  /* 0x0000001005097824 */ /* 0x001fe200078e00ff */
[----:B------:R-:W-:-:S04]  /*10050*/  LOP3.LUT R4, R3, 0x90, R4, 0xf8, !PT ;  /* 0x0000009003047812 */ /* 0x000fc800078ef804 */
[--C-:B------:R-:W-:Y:S02]  /*10060*/  LOP3.LUT R9, R9, 0x30, R14.reuse, 0x78, !PT ;  /* 0x0000003009097812 */ /* 0x100fe400078e780e */
[----:B------:R-:W-:Y:S02]  /*10070*/  LOP3.LUT R14, R4, 0x10, R14, 0x78, !PT ;  /* 0x00000010040e7812 */ /* 0x000fe400078e780e */
[----:B---3--:R-:W-:Y:S02]  /*10080*/  IADD3 R4, P1, R25, R2, RZ ;  /* 0x0000000219047210 */ /* 0x008fe40007f3e0ff */
[----:B------:R-:W3:Y:S01]  /*10090*/  LDL R25, [R1+0x4bc] ;  /* 0x0004bc0001197983 */ /* 0x000ee20000100800 */
[----:B------:R-:W-:-:S05]  /*100a0*/  IMAD.SHL.U32 R3, R24, 0x40, RZ ;  /* 0x0000004018037824 */ /* 0x000fca00078e00ff */
[----:B------:R-:W-:Y:S02]  /*100b0*/  LOP3.LUT R3, R3, 0x3800, RZ, 0xc0, !PT ;  /* 0x0000380003037812 */ /* 0x000fe400078ec0ff */
[----:B------:R-:W-:-:S03]  /*100c0*/  PRMT R6, RZ, 0x7610, R6 ;  /* 0x00007610ff067816 */ /* 0x000fc60000000006 */
[----:B------:R-:W-:-:S04]  /*100d0*/  IMAD R3, R5, 0x100, R3 ;  /* 0x0000010005037824 */ /* 0x000fc800078e0203 */
[--C-:B------:R-:W-:Y:S01]  /*100e0*/  IMAD.IADD R3, R3, 0x1, R9.reuse ;  /* 0x0000000103037824 */ /* 0x100fe200078e0209 */
[----:B------:R-:W-:Y:S02]  /*100f0*/  PRMT R9, RZ, 0x7610, R9 ;  /* 0x00007610ff097816 */ /* 0x000fe40000000009 */
[----:B------:R-:W-:-:S05]  /*10100*/  LOP3.LUT R29, R18, 0x60, RZ, 0x3c, !PT ;  /* 0x00000060121d7812 */ /* 0x000fca00078e3cff */
[----:B------:R0:W-:Y:S02]  /*10110*/  STS.U16 [R29+UR4+0x600], R8 ;  /* 0x000600081d007988 */ /* 0x0001e40008000404 */
[----:B0-----:R-:W-:Y:S01]  /*10120*/  PRMT R8, RZ, 0x7610, R8 ;  /* 0x00007610ff087816 */ /* 0x001fe20000000008 */
        /* <DEDUP_REMOVED lines=19> */
[----:B------:R0:W-:Y:S01]  /*10260*/  STS.U16 [R29+UR4+0x1e00], R13 ;  /* 0x001e000d1d007988 */ /* 0x0001e20008000404 */
[----:B----4-:R-:W-:-:S03]  /*10270*/  IMAD.X R5, R23, 0x1, R0, P1 ;  /* 0x0000000117057824 */ /* 0x010fc600008e0600 */
[----:B------:R-:W4:Y:S04]  /*10280*/  LDL R23, [R1+0x1cc] ;  /* 0x0001cc0001177983 */ /* 0x000f280000100800 */
[----:B------:R1:W4:Y:S02]  /*10290*/  @!P0 LDG.E.U16 R11, desc[UR8][R4.64] ;  /* 0x00000008040b8981 */ /* 0x000324000c1e1500 */
[----:B-1----:R-:W-:Y:S02]  /*102a0*/  IADD3 R4, P1, R22, R2, RZ ;  /* 0x0000000216047210 */ /* 0x002fe40007f3e0ff */
[----:B------:R-:W4:Y:S01]  /*102b0*/  LDL R22, [R1+0x47c] ;  /* 0x00047c0001167983 */ /* 0x000f220000100800 */
[----:B0-----:R-:W-:Y:S02]  /*102c0*/  PRMT R13, RZ, 0x7610, R13 ;  /* 0x00007610ff0d7816 */ /* 0x001fe4000000000d */
[----:B--2---:R-:W-:-:S02]  /*102d0*/  IMAD.X R5, R21, 0x1, R0, P1 ;  /* 0x0000000115057824 */ /* 0x004fc400008e0600 */
[----:B------:R-:W2:Y:S04]  /*102e0*/  LDL R21, [R1+0x1b8] ;  /* 0x0001b80001157983 */ /* 0x000ea80000100800 */
[----:B------:R0:W2:Y:S02]  /*102f0*/  @!P0 LDG.E.U16 R10, desc[UR8][R4.64] ;  /* 0x00000008040a8981 */ /* 0x0000a4000c1e1500 */
[----:B0-----:R-:W-:Y:S02]  /*10300*/  IADD3 R4, P1, R26, R2, RZ ;  /* 0x000000021a047210 */ /* 0x001fe40007f3e0ff */
[----:B------:R-:W2:Y:S02]  /*10310*/  LDL R26, [R1+0x46c] ;  /* 0x00046c00011a7983 */ /* 0x000ea40000100800 */
[----:B------:R-:W-:-:S02]  /*10320*/  IADD3.X R5, R20, R0, RZ, P1, !PT ;  /* 0x0000000014057210 */ /* 0x000fc40000ffe4ff */
[----:B------:R-:W2:Y:S04]  /*10330*/  LDL R20, [R1+0x1d8] ;  /* 0x0001d80001147983 */ /* 0x000ea80000100800 */
[----:B------:R3:W2:Y:S02]  /*10340*/  @!P0 LDG.E.U16 R13, desc[UR8][R4.64] ;  /* 0x00000008040d8981 */ /* 0x0006a4000c1e1500 */
[----:B---3--:R-:W-:Y:S02]  /*10350*/  IADD3 R4, P1, R25, R2, RZ ;  /* 0x0000000219047210 */ /* 0x008fe40007f3e0ff */
[----:B------:R-:W3:Y:S04]  /*10360*/  LDL R25, [R1+0x45c] ;  /* 0x00045c0001197983 */ /* 0x000ee80000100800 */
[----:B------:R0:W-:Y:S02]  /*10370*/  STS.U16 [R29+UR4+0x2600], R12 ;  /* 0x0026000c1d007988 */ /* 0x0001e40008000404 */
[----:B0-----:R-:W-:-:S02]  /*10380*/  PRMT R12, RZ, 0x7610, R12 ;  /* 0x00007610ff0c7816 */ /* 0x001fc4000000000c */
[----:B------:R-:W-:Y:S01]  /*10390*/  PRMT R18, RZ, 0x7610, R18 ;  /* 0x00007610ff127816 */ /* 0x000fe20000000012 */
        /* <DEDUP_REMOVED lines=19> */
[----:B------:R-:W-:Y:S04]  /*104d0*/  STS.U16 [R29+UR4+0x4e00], R6 ;  /* 0x004e00061d007988 */ /* 0x000fe80008000404 */
[----:B------:R0:W-:Y:S04]  /*104e0*/  STS.U16 [R29+UR4+0x3e00], R15 ;  /* 0x003e000f1d007988 */ /* 0x0001e80008000404 */
[----:B------:R1:W-:Y:S01]  /*104f0*/  STS.U16 [R29+UR4+0x4600], R7 ;  /* 0x004600071d007988 */ /* 0x0003e20008000404 */
[----:B0-----:R-:W-:Y:S01]  /*10500*/  PRMT R15, RZ, 0x7610, R15 ;  /* 0x00007610ff0f7816 */ /* 0x001fe2000000000f */
[----:B----4-:R-:W-:-:S02]  /*10510*/  IMAD.X R5, R23, 0x1, R0, P1 ;  /* 0x0000000117057824 */ /* 0x010fc400008e0600 */
[----:B------:R-:W4:Y:S04]  /*10520*/  LDL R23, [R1+0x258] ;  /* 0x0002580001177983 */ /* 0x000f280000100800 */
[----:B------:R0:W4:Y:S02]  /*10530*/  @!P0 LDG.E.U16 R16, desc[UR8][R4.64] ;  /* 0x0000000804108981 */ /* 0x000124000c1e1500 */
[----:B0-----:R-:W-:Y:S02]  /*10540*/  IADD3 R4, P1, R22, R2, RZ ;  /* 0x0000000216047210 */ /* 0x001fe40007f3e0ff */
[----:B------:R-:W4:Y:S03]  /*10550*/  LDL R22, [R1+0x41c] ;  /* 0x00041c0001167983 */ /* 0x000f260000100800 */
[----:B--2---:R-:W-:-:S02]  /*10560*/  IMAD.X R5, R21, 0x1, R0, P1 ;  /* 0x0000000115057824 */ /* 0x004fc400008e0600 */
[----:B------:R-:W2:Y:S04]  /*10570*/  LDL R21, [R1+0x278] ;  /* 0x0002780001157983 */ /* 0x000ea80000100800 */
[----:B------:R0:W2:Y:S01]  /*10580*/  @!P0 LDG.E.U16 R15, desc[UR8][R4.64] ;  /* 0x00000008040f8981 */ /* 0x0000a2000c1e1500 */
[----:B------:R-:W-:-:S03]  /*10590*/  IADD3 R6, P1, R26, R2, RZ ;  /* 0x000000021a067210 */ /* 0x000fc60007f3e0ff */
[----:B------:R-:W2:Y:S01]  /*105a0*/  LDL R26, [R1+0x40c] ;  /* 0x00040c00011a7983 */ /* 0x000ea20000100800 */
[----:B0-----:R-:W-:Y:S01]  /*105b0*/  PRMT R4, RZ, 0x7610, R4 ;  /* 0x00007610ff047816 */ /* 0x001fe20000000004 */
[----:B-1----:R-:W-:Y:S02]  /*105c0*/  IMAD.X R7, R20, 0x1, R0, P1 ;  /* 0x0000000114077824 */ /* 0x002fe400008e0600 */
[----:B------:R-:W2:Y:S04]  /*105d0*/  LDL R20, [R1+0x298] ;  /* 0x0002980001147983 */ /* 0x000ea80000100800 */
[----:B------:R3:W2:Y:S02]  /*105e0*/  @!P0 LDG.E.U16 R4, desc[UR8][R6.64] ;  /* 0x0000000806048981 */ /* 0x0006a4000c1e1500 */
[----:B---3--:R-:W-:-:S02]  /*105f0*/  IADD3 R6, P1, R25, R2, RZ ;  /* 0x0000000219067210 */ /* 0x008fc40007f3e0ff */
[----:B------:R-:W3:Y:S01]  /*10600*/  LDL R25, [R1+0x3fc] ;  /* 0x0003fc0001197983 */ /* 0x000ee20000100800 */
[----:B------:R-:W-:-:S03]  /*10610*/  PRMT R5, RZ, 0x7610, R5 ;  /* 0x00007610ff057816 */ /* 0x000fc60000000005 */
[----:B------:R0:W-:Y:S04]  /*10620*/  STS.U16 [R29+UR4+0x5e00], R8 ;  /* 0x005e00081d007988 */ /* 0x0001e80008000404 */
[----:B------:R2:W-:Y:S04]  /*10630*/  STS.U16 [R29+UR4+0x5600], R9 ;  /* 0x005600091d007988 */ /* 0x0005e80008000404 */
[----:B------:R3:W-:Y:S01]  /*10640*/  STS.U16 [R29+UR4+0x6e00], R10 ;  /* 0x006e000a1d007988 */ /* 0x0007e20008000404 */
[----:B----4-:R-:W-:-:S03]  /*10650*/  IMAD.X R7, R23, 0x1, R0, P1 ;  /* 0x0000000117077824 */ /* 0x010fc600008e0600 */
[----:B------:R-:W4:Y:S04]  /*10660*/  LDL R23, [R1+0x2b8] ;  /* 0x0002b80001177983 */ /* 0x000f280000100800 */
[----:B------:R1:W4:Y:S01]  /*10670*/  @!P0 LDG.E.U16 R5, desc[UR8][R6.64] ;  /* 0x0000000806058981 */ /* 0x000322000c1e1500 */
[----:B0-----:R-:W-:Y:S02]  /*10680*/  IADD3 R8, P1, R22, R2, RZ ;  /* 0x0000000216087210 */ /* 0x001fe40007f3e0ff */
[----:B-1----:R-:W-:Y:S01]  /*10690*/  PRMT R6, RZ, 0x7610, R6 ;  /* 0x00007610ff067816 */ /* 0x002fe20000000006 */
[----:B------:R-:W4:Y:S02]  /*106a0*/  LDL R22, [R1+0x3ec] ;  /* 0x0003ec0001167983 */ /* 0x000f240000100800 */
[----:B--2---:R-:W-:-:S02]  /*106b0*/  IMAD.X R9, R21, 0x1, R0, P1 ;  /* 0x0000000115097824 */ /* 0x004fc400008e0600 */
[----:B------:R-:W2:Y:S04]  /*106c0*/  LDL R21, [R1+0x2d8] ;  /* 0x0002d80001157983 */ /* 0x000ea80000100800 */
[----:B------:R0:W2:Y:S02]  /*106d0*/  @!P0 LDG.E.U16 R6, desc[UR8][R8.64] ;  /* 0x0000000808068981 */ /* 0x0000a4000c1e1500 */
[----:B0-----:R-:W-:Y:S02]  /*106e0*/  IADD3 R8, P1, R26, R2, RZ ;  /* 0x000000021a087210 */ /* 0x001fe40007f3e0ff */
[----:B------:R-:W2:Y:S03]  /*106f0*/  LDL R26, [R1+0x2f8] ;  /* 0x0002f800011a7983 */ /* 0x000ea60000100800 */
[----:B------:R-:W-:-:S02]  /*10700*/  IMAD.X R9, R20, 0x1, R0, P1 ;  /* 0x0000000114097824 */ /* 0x000fc400008e0600 */
[----:B------:R-:W2:Y:S01]  /*10710*/  LDL R20, [R1+0x3dc] ;  /* 0x0003dc0001147983 */ /* 0x000ea20000100800 */
[----:B---3--:R-:W-:-:S03]  /*10720*/  IADD3 R10, P1, R25, R2, RZ ;  /* 0x00000002190a7210 */ /* 0x008fc60007f3e0ff */
[----:B------:R-:W3:Y:S01]  /*10730*/  LDL R25, [R1+0x3cc] ;  /* 0x0003cc0001197983 */ /* 0x000ee20000100800 */
[----:B------:R-:W-:-:S03]  /*10740*/  PRMT R7, RZ, 0x7610, R7 ;  /* 0x00007610ff077816 */ /* 0x000fc60000000007 */
[----:B------:R4:W-:Y:S04]  /*10750*/  STS.U16 [R29+UR4+0x6600], R11 ;  /* 0x0066000b1d007988 */ /* 0x0009e80008000404 */
[----:B------:R0:W3:Y:S02]  /*10760*/  @!P0 LDG.E.U16 R7, desc[UR8][R8.64] ;  /* 0x0000000808078981 */ /* 0x0000e4000c1e1500 */
[----:B0-----:R-:W-:Y:S02]  /*10770*/  PRMT R8, RZ, 0x7610, R8 ;  /* 0x00007610ff087816 */ /* 0x001fe40000000008 */
[----:B------:R-:W-:Y:S01]  /*10780*/  PRMT R9, RZ, 0x7610, R9 ;  /* 0x00007610ff097816 */ /* 0x000fe20000000009 */
[----:B------:R-:W-:Y:S04]  /*10790*/  STS.U16 [R29+UR4+0x7e00], R12 ;  /* 0x007e000c1d007988 */ /* 0x000fe80008000404 */
[----:B------:R-:W-:Y:S01]  /*107a0*/  STS.U16 [R29+UR4+0x7600], R13 ;  /* 0x0076000d1d007988 */ /* 0x000fe20008000404 */
[----:B----4-:R-:W-:-:S03]  /*107b0*/  IMAD.X R11, R23, 0x1, R0, P1 ;  /* 0x00000001170b7824 */ /* 0x010fc600008e0600 */
[----:B------:R-:W4:Y:S04]  /*107c0*/  LDL R23, [R1+0x318] ;  /* 0x0003180001177983 */ /* 0x000f280000100800 */
[----:B------:R0:W4:Y:S02]  /*107d0*/  @!P0 LDG.E.U16 R8, desc[UR8][R10.64] ;  /* 0x000000080a088981 */ /* 0x000124000c1e1500 */
[----:B0-----:R-:W-:Y:S02]  /*107e0*/  IADD3 R10, P1, R22, R2, RZ ;  /* 0x00000002160a7210 */ /* 0x001fe40007f3e0ff */
[----:B------:R-:W4:Y:S04]  /*107f0*/  LDL R22, [R1+0x3bc] ;  /* 0x0003bc0001167983 */ /* 0x000f280000100800 */
[----:B------:R0:W-:Y:S04]  /*10800*/  STS.U16 [R29+UR4+0x8600], R18 ;  /* 0x008600121d007988 */ /* 0x0001e80008000404 */
[----:B0-----:R-:W4:Y:S01]  /*10810*/  LDL R18, [R1+0x378] ;  /* 0x0003780001127983 */ /* 0x001f220000100800 */
[----:B--2---:R-:W-:-:S03]  /*10820*/  IMAD.X R11, R21, 0x1, R0, P1 ;  /* 0x00000001150b7824 */ /* 0x004fc600008e0600 */
[----:B------:R-:W2:Y:S04]  /*10830*/  LDL R21, [R1+0x338] ;  /* 0x0003380001157983 */ /* 0x000ea80000100800 */
[----:B------:R0:W2:Y:S02]  /*10840*/  @!P0 LDG.E.U16 R9, desc[UR8][R10.64] ;  /* 0x000000080a098981 */ /* 0x0000a4000c1e1500 */
[----:B0-----:R-:W-:Y:S02]  /*10850*/  PRMT R10, RZ, 0x7610, R10 ;  /* 0x00007610ff0a7816 */ /* 0x001fe4000000000a */
[----:B------:R-:W-:Y:S02]  /*10860*/  IADD3 R12, P1, R20, R2, RZ ;  /* 0x00000002140c7210 */ /* 0x000fe40007f3e0ff */
[----:B------:R-:W2:Y:S03]  /*10870*/  LDL R20, [R1+0x3ac] ;  /* 0x0003ac0001147983 */ /* 0x000ea60000100800 */
[----:B------:R-:W-:-:S02]  /*10880*/  IMAD.X R13, R26, 0x1, R0, P1 ;  /* 0x000000011a0d7824 */ /* 0x000fc400008e0600 */
[----:B------:R-:W2:Y:S04]  /*10890*/  LDL R26, [R1+0x358] ;  /* 0x00035800011a7983 */ /* 0x000ea80000100800 */
[----:B------:R3:W2:Y:S02]  /*108a0*/  @!P0 LDG.E.U16 R10, desc[UR8][R12.64] ;  /* 0x000000080c0a8981 */ /* 0x0006a4000c1e1500 */
[----:B---3--:R-:W-:Y:S02]  /*108b0*/  IADD3 R12, P1, R25, R2, RZ ;  /* 0x00000002190c7210 */ /* 0x008fe40007f3e0ff */
[----:B------:R-:W3:Y:S01]  /*108c0*/  LDL R25, [R1+0x5d4] ;  /* 0x0005d40001197983 */ /* 0x000ee20000100800 */
[----:B------:R-:W-:-:S03]  /*108d0*/  PRMT R11, RZ, 0x7610, R11 ;  /* 0x00007610ff0b7816 */ /* 0x000fc6000000000b */
[----:B------:R0:W-:Y:S02]  /*108e0*/  STS.U16 [R29+UR4+0x8e00], R17 ;  /* 0x008e00111d007988 */ /* 0x0001e40008000404 */
[----:B0-----:R-:W-:Y:S02]  /*108f0*/  PRMT R17, RZ, 0x7610, R17 ;  /* 0x00007610ff117816 */ /* 0x001fe40000000011 */
[----:B------:R0:W-:Y:S02]  /*10900*/  STS.U16 [R29+UR4+0x9600], R16 ;  /* 0x009600101d007988 */ /* 0x0001e40008000404 */
[----:B0-----:R-:W-:Y:S02]  /*10910*/  PRMT R16, RZ, 0x7610, R16 ;  /* 0x00007610ff107816 */ /* 0x001fe40000000010 */
[----:B------:R0:W-:Y:S01]  /*10920*/  STS.U16 [R29+UR4+0x9e00], R15 ;  /* 0x009e000f1d007988 */ /* 0x0001e20008000404 */
[----:B----4-:R-:W-:-:S05]  /*10930*/  IADD3.X R13, R23, R0, RZ, P1, !PT ;  /* 0x00000000170d7210 */ /* 0x010fca0000ffe4ff */
[----:B------:R1:W4:Y:S02]  /*10940*/  @!P0 LDG.E.U16 R11, desc[UR8][R12.64] ;  /* 0x000000080c0b8981 */ /* 0x000324000c1e1500 */
[----:B-1----:R-:W-:Y:S02]  /*10950*/  IADD3 R12, P1, R22, R2, RZ ;  /* 0x00000002160c7210 */ /* 0x002fe40007f3e0ff */
[----:B0-----:R-:W-:-:S03]  /*10960*/  PRMT R15, RZ, 0x7610, R15 ;  /* 0x00007610ff0f7816 */ /* 0x001fc6000000000f */
[----:B--2---:R-:W-:-:S05]  /*10970*/  IMAD.X R13, R21, 0x1, R0, P1 ;  /* 0x00000001150d7824 */ /* 0x004fca00008e0600 */
[----:B------:R0:W2:Y:S02]  /*10980*/  @!P0 LDG.E.U16 R17, desc[UR8][R12.64] ;  /* 0x000000080c118981 */ /* 0x0000a4000c1e1500 */
[-C--:B0-----:R-:W-:Y:S02]  /*10990*/  IADD3 R12, P1, R20, R2.reuse, RZ ;  /* 0x00000002140c7210 */ /* 0x081fe40007f3e0ff */
[----:B------:R-:W2:Y:S03]  /*109a0*/  LDL.LU.64 R20, [R1+0x5c0] ;  /* 0x0005c00001147983 */ /* 0x000ea60000300a00 */
[----:B------:R-:W-:Y:S01]  /*109b0*/  IMAD.X R13, R26, 0x1, R0, P1 ;  /* 0x000000011a0d7824 */ /* 0x000fe200008e0600 */
[----:B------:R-:W2:Y:S04]  /*109c0*/  LDL.LU.64 R22, [R1+0x5c8] ;  /* 0x0005c80001167983 */ /* 0x000ea80000300a00 */
[----:B------:R3:W2:Y:S02]  /*109d0*/  @!P0 LDG.E.U16 R16, desc[UR8][R12.64] ;  /* 0x000000080c108981 */ /* 0x0006a4000c1e1500 */
[----:B---3--:R-:W-:-:S05]  /*109e0*/  IADD3 R12, P1, R25, R2, RZ ;  /* 0x00000002190c7210 */ /* 0x008fca0007f3e0ff */
[----:B------:R-:W-:-:S05]  /*109f0*/  IMAD.X R13, R18, 0x1, R0, P1 ;  /* 0x00000001120d7824 */ /* 0x000fca00008e0600 */
[----:B------:R-:W3:Y:S04]  /*10a00*/  @!P0 LDG.E.U16 R15, desc[UR8][R12.64] ;  /* 0x000000080c0f8981 */ /* 0x000ee8000c1e1500 */
[----:B------:R-:W-:Y:S04]  /*10a10*/  STL [R1+0xa50], R2 ;  /* 0x000a500201007387 */ /* 0x000fe80000100800 */
[----:B------:R-:W-:Y:S04]  /*10a20*/  STL [R1+0x664], R0 ;  /* 0x0006640001007387 */ /* 0x000fe80000100800 */
[----:B------:R-:W-:Y:S04]  /*10a30*/  STS.U16 [R29+UR4+0xa600], R4 ;  /* 0x00a600041d007988 */ /* 0x000fe80008000404 */
[----:B------:R0:W-:Y:S04]  /*10a40*/  STS.U16 [R29+UR4+0xae00], R5 ;  /* 0x00ae00051d007988 */ /* 0x0001e80008000404 */
[----:B------:R-:W-:Y:S04]  /*10a50*/  STS.U16 [R29+UR4+0xb600], R6 ;  /* 0x00b600061d007988 */ /* 0x000fe80008000404 */
[----:B------:R1:W-:Y:S04]  /*10a60*/  STS.U16 [R29+UR4+0xbe00], R7 ;  /* 0x00be00071d007988 */ /* 0x0003e80008000404 */
[----:B0-----:R-:W3:Y:S04]  /*10a70*/  LDL.LU.64 R4, [R1+0x550] ;  /* 0x0005500001047983 */ /* 0x001ee80000300a00 */
[----:B-1----:R-:W3:Y:S04]  /*10a80*/  LDL.LU.64 R6, [R1+0x558] ;  /* 0x0005580001067983 */ /* 0x002ee80000300a00 */
[----:B------:R-:W-:Y:S04]  /*10a90*/  STS.U16 [R29+UR4+0xfe00], R19 ;  /* 0x00fe00131d007988 */ /* 0x000fe80008000404 */
[----:B------:R-:W-:Y:S04]  /*10aa0*/  STS.U16 [R29+UR4+0xc600], R8 ;  /* 0x00c600081d007988 */ /* 0x000fe80008000404 */
[----:B------:R-:W-:Y:S04]  /*10ab0*/  STS.U16 [R29+UR4+0xce00], R9 ;  /* 0x00ce00091d007988 */ /* 0x000fe80008000404 */
[----:B------:R-:W-:Y:S04]  /*10ac0*/  STS.U16 [R29+UR4+0xd600], R10 ;  /* 0x00d6000a1d007988 */ /* 0x000fe80008000404 */
[----:B----4-:R-:W-:Y:S01]  /*10ad0*/  STS.U16 [R29+UR4+0xde00], R11 ;  /* 0x00de000b1d007988 */ /* 0x010fe20008000404 */
[----:B------:R-:W-:-:S05]  /*10ae0*/  IMAD.SHL.U32 R28, R24, 0x10, RZ ;  /* 0x00000010181c7824 */ /* 0x000fca00078e00ff */
[----:B------:R-:W-:-:S04]  /*10af0*/  LOP3.LUT R28, R28, 0x100, RZ, 0xc0, !PT ;  /* 0x000001001c1c7812 */ /* 0x000fc800078ec0ff */
[----:B------:R-:W-:Y:S01]  /*10b00*/  IADD3 R28, R14, UR4, R28 ;  /* 0x000000040e1c7c10 */ /* 0x000fe2000fffe01c */
[----:B--2---:R-:W-:Y:S04]  /*10b10*/  STS.U16 [R29+UR4+0xe600], R17 ;  /* 0x00e600111d007988 */ /* 0x004fe80008000404 */
[----:B------:R-:W-:Y:S04]  /*10b20*/  STS.U16 [R29+UR4+0xee00], R16 ;  /* 0x00ee00101d007988 */ /* 0x000fe80008000404 */
[----:B---3--:R-:W-:Y:S01]  /*10b30*/  STS.U16 [R29+UR4+0xf600], R15 ;  /* 0x00f6000f1d007988 */ /* 0x008fe20008000404 */
[----:B------:R-:W-:Y:S06]  /*10b40*/  BAR.SYNC.DEFER_BLOCKING 0x0 ;  /* 0x0000000000007b1d */ /* 0x000fec0000010000 */
[----:B------:R-:W-:Y:S04]  /*10b50*/  LDSM.16.MT88.4 R16, [R28+0x10000] ;  /* 0x010000001c10783b */ /* 0x000fe80000004200 */
[----:B------:R-:W0:Y:S04]  /*10b60*/  LDSM.16.M88.4 R24, [R3+UR4] ;  /* 0x000000040318783b */ /* 0x000e280008000200 */
[----:B------:R-:W1:Y:S01]  /*10b70*/  LDSM.16.MT88.4 R8, [R28+0x10200] ;  /* 0x010200001c08783b */ /* 0x000e620000004200 */
[----:B0-----:R-:W-:Y:S03]  /*10b80*/  HMMA.16816.F32.BF16 R12, R16, R24, R20 ;  /* 0x00000018100c723c */ /* 0x001fe60000041814 */
[----:B------:R-:W0:-:S15]  /*10b90*/  LDSM.16.M88.4 R20, [R3+UR4+0x4000] ;  /* 0x004000040314783b */ /* 0x000e1e0008000200 */
[----:B------:R-:W-:-:S06]  /*10ba0*/  NOP ;  /* 0x0000000000007918 */ /* 0x000fcc0000000000 */
[----:B-1----:R-:W-:Y:S01]  /*10bb0*/  HMMA.16816.F32.BF16 R24, R8, R26, R12 ;  /* 0x0000001a0818723c */ /* 0x002fe2000004180c */
[----:B------:R-:W2:Y:S04]  /*10bc0*/  LDL.LU.64 R12, [R1+0x5a0] ;  /* 0x0005a000010c7983 */ /* 0x000ea80000300a00 */
[----:B------:R-:W2:Y:S01]  /*10bd0*/  LDL.LU.64 R14, [R1+0x5a8] ;  /* 0x0005a800010e7983 */ /* 0x000ea20000300a00 */
[----:B0-----:R-:W-:-:S15]  /*10be0*/  HMMA.16816.F32.BF16 R4, R16, R20, R4 ;  /* 0x000000141004723c */ /* 0x001fde0000041804 */
[----:B------:R-:W-:-:S02]  /*10bf0*/  NOP ;  /* 0x0000000000007918 */ /* 0x000fc40000000000 */
[----:B------:R-:W-:Y:S04]  /*10c00*/  STL.64 [R1+0x20], R24 ;  /* 0x0000201801007387 */ /* 0x000fe80000100a00 */
[----:B------:R-:W-:Y:S04]  /*10c10*/  STL.64 [R1+0x28], R26 ;  /* 0x0000281a01007387 */ /* 0x000fe80000100a00 */
[----:B------:R-:W-:Y:S04]  /*10c20*/  STL.64 [R1+0xa90], R10 ;  /* 0x000a900a01007387 */ /* 0x000fe80000100a00 */
[----:B------:R0:W-:Y:S04]  /*10c30*/  STL.64 [R1+0xa88], R8 ;  /* 0x000a880801007387 */ /* 0x0001e80000100a00 */
[----:B------:R-:W2:Y:S01]  /*10c40*/  LDSM.16.M88.4 R24, [R3+UR4+0x8000] ;  /* 0x008000040318783b */ /* 0x000ea20008000200 */
[----:B------:R-:W-:Y:S03]  /*10c50*/  HMMA.16816.F32.BF16 R20, R8, R22, R4 ;  /* 0x000000160814723c */ /* 0x000fe60000041804 */
[----:B0-----:R-:W3:Y:S04]  /*10c60*/  LDL.LU.64 R8, [R1+0x590] ;  /* 0x0005900001087983 */ /* 0x001ee80000300a00 */
[----:B------:R-:W3:Y:S01]  /*10c70*/  LDL.LU.64 R10, [R1+0x598] ;  /* 0x00059800010a7983 */ /* 0x000ee20000300a00 */
[C---:B--2---:R-:W-:Y:S03]  /*10c80*/  HMMA.16816.F32.BF16 R4, R16.reuse, R24, R12 ;  /* 0x000000181004723c */ /* 0x044fe6000004180c */
[----:B------:R-:W3:Y:S03]  /*10c90*/  LDSM.16.M88.4 R12, [R3+UR4+0xc000] ;  /* 0x00c00004030c783b */ /* 0x000ee60008000200 */
[----:B---3--:R-:W-:Y:S01]  /*10ca0*/  HMMA.16816.F32.BF16 R16, R16, R12, R8 ;  /* 0x0000000c1010723c */ /* 0x008fe20000041808 */
[----:B------:R-:W2:Y:S04]  /*10cb0*/  LDL.LU.64 R10, [R1+0xa90] ;  /* 0x000a9000010a7983 */ /* 0x000ea80000300a00 */
[----:B------:R-:W2:Y:S01]  /*10cc0*/  LDL.LU.64 R8, [R1+0xa88] ;  /* 0x000a880001087983 */ /* 0x000ea20000300a00 */
[----:B------:R-:W-:-:S12]  /*10cd0*/  LOP3.LUT R29, R3, 0x40, RZ, 0x3c, !PT ;  /* 0x00000040031d7812 */ /* 0x000fd800078e3cff */
[----:B--2---:R-:W-:Y:S01]  /*10ce0*/  HMMA.16816.F32.BF16 R4, R8, R26, R4 ;  /* 0x0000001a0804723c */ /* 0x004fe20000041804 */
[----:B------:R-:W0:-:S15]  /*10cf0*/  LDSM.16.M88.4 R24, [R29+UR4] ;  /* 0x000000041d18783b */ /* 0x000e1e0008000200 */
[----:B------:R-:W-:-:S07]  /*10d00*/  NOP ;  /* 0x0000000000007918 */ /* 0x000fce0000000000 */
[----:B------:R-:W-:Y:S04]  /*10d10*/  STL [R1+0x14], R5 ;  /* 0x0000140501007387 */ /* 0x000fe80000100800 */
[----:B------:R-:W-:Y:S04]  /*10d20*/  STL.64 [R1+0x18], R6 ;  /* 0x0000180601007387 */ /* 0x000fe80000100a00 */
[----:B------:R1:W-:Y:S01]  /*10d30*/  STL [R1+0xa74], R3 ;  /* 0x000a740301007387 */ /* 0x0003e20000100800 */
[----:B0-----:R-:W-:Y:S02]  /*10d40*/  IMAD.MOV.U32 R13, RZ, RZ, R24 ;  /* 0x000000ffff0d7224 */ /* 0x001fe400078e0018 */
[----:B------:R-:W-:-:S02]  /*10d50*/  IMAD.MOV.U32 R12, RZ, RZ, R25 ;  /* 0x000000ffff0c7224 */ /* 0x000fc400078e0019 */
[----:B-1----:R-:W-:Y:S02]  /*10d60*/  IMAD.MOV.U32 R3, RZ, RZ, R26 ;  /* 0x000000ffff037224 */ /* 0x002fe400078e001a */
[----:B------:R-:W-:Y:S02]  /*10d70*/  IMAD.MOV.U32 R2, RZ, RZ, R27 ;  /* 0x000000ffff027224 */ /* 0x000fe400078e001b */
[----:B------:R-:W-:Y:S01]  /*10d80*/  HMMA.16816.F32.BF16 R24, R8, R14, R16 ;  /* 0x0000000e0818723c */ /* 0x000fe20000041810 */
[----:B------:R-:W2:Y:S04]  /*10d90*/  LDL.LU R16, [R1+0x20] ;  /* 0x0000200001107983 */ /* 0x000ea80000300800 */
[----:B------:R-:W2:Y:S04]  /*10da0*/  LDL.LU R17, [R1+0x24] ;  /* 0x0000240001117983 */ /* 0x000ea80000300800 */
[----:B------:R-:W2:Y:S04]  /*10db0*/  LDL.LU R18, [R1+0x28] ;  /* 0x0000280001127983 */ /* 0x000ea80000300800 */
[----:B------:R-:W2:Y:S01]  /*10dc0*/  LDL.LU R19, [R1+0x2c] ;  /* 0x00002c0001137983 */ /* 0x000ea20000300800 */
[----:B------:R-:W-:-:S03]  /*10dd0*/  IMAD.MOV.U32 R0, RZ, RZ, R4 ;  /* 0x000000ffff007224 */ /* 0x000fc600078e0004 */
[----:B------:R-:W-:Y:S06]  /*10de0*/  LDSM.16.MT88.4 R4, [R28+0x10400] ;  /* 0x010400001c04783b */ /* 0x000fec0000004200 */
[----:B------:R-:W-:Y:S04]  /*10df0*/  STL.64 [R1+0xa80], R26 ;  /* 0x000a801a01007387 */ /* 0x000fe80000100a00 */
[----:B------:R0:W-:Y:S02]  /*10e00*/  STL.64 [R1+0xa78], R24 ;  /* 0x000a781801007387 */ /* 0x0001e40000100a00 */
[----:B0-----:R-:W-:-:S02]  /*10e10*/  IMAD.MOV.U32 R24, RZ, RZ, R13 ;  /* 0x000000ffff187224 */ /* 0x001fc400078e000d */
[----:B------:R-:W-:Y:S02]  /*10e20*/  IMAD.MOV.U32 R25, RZ, RZ, R12 ;  /* 0x000000ffff197224 */ /* 0x000fe400078e000c */
[----:B------:R-:W0:Y:S01]  /*10e30*/  LDSM.16.M88.4 R12, [R29+UR4+0x4000] ;  /* 0x004000041d0c783b */ /* 0x000e220008000200 */
[----:B------:R-:W-:Y:S01]  /*10e40*/  IMAD.MOV.U32 R26, RZ, RZ, R3 ;  /* 0x000000ffff1a7224 */ /* 0x000fe200078e0003 */
[----:B------:R-:W-:Y:S01]  /*10e50*/  MOV R27, R2 ;  /* 0x00000002001b7202 */ /* 0x000fe20000000f00 */
[C---:B0-----:R-:W-:Y:S06]  /*10e60*/  HMMA.16816.F32.BF16 R20, R4.reuse, R12, R20 ;  /* 0x0000000c0414723c */ /* 0x041fec0000041814 */
[----:B--2---:R-:W-:Y:S01]  /*10e70*/  HMMA.16816.F32.BF16 R8, R4, R24, R16 ;  /* 0x000000180408723c */ /* 0x004fe20000041810 */
[----:B------:R-:W0:-:S15]  /*10e80*/  LDSM.16.MT88.4 R16, [R28+0x10600] ;  /* 0x010600001c10783b */ /* 0x000e1e0000004200 */
[----:B------:R-:W-:-:S08]  /*10e90*/  NOP ;  /* 0x0000000000007918 */ /* 0x000fd00000000000 */
[C---:B0-----:R-:W-:Y:S01]  /*10ea0*/  HMMA.16816.F32.BF16 R8, R16.reuse, R26, R8 ;  /* 0x0000001a1008723c */ /* 0x041fe20000041808 */
[----:B------:R-:W2:Y:S04]  /*10eb0*/  LDL.LU.64 R26, [R1+0xa80] ;  /* 0x000a8000011a7983 */ /* 0x000ea80000300a00 */
[----:B------:R-:W2:Y:S01]  /*10ec0*/  LDL.LU.64 R24, [R1+0xa78] ;  /* 0x000a780001187983 */ /* 0x000ea20000300a00 */
[----:B------:R-:W-:-:S15]  /*10ed0*/  HMMA.16816.F32.BF16 R20, R16, R14, R20 ;  /* 0x0000000e1014723c */ /* 0x000fde0000041814 */
[----:B------:R-:W-:-:S02]  /*10ee0*/  NOP ;  /* 0x0000000000007918 */ /* 0x000fc40000000000 */
[----:B------:R-:W-:Y:S04]  /*10ef0*/  STL.64 [R1+0x20], R8 ;  /* 0x0000200801007387 */ /* 0x000fe80000100a00 */
[----:B------:R-:W-:Y:S04]  /*10f00*/  STL.64 [R1+0x28], R10 ;  /* 0x0000280a01007387 */ /* 0x000fe80000100a00 */
[----:B------:R0:W-:Y:S01]  /*10f10*/  STL.64 [R1+0x30], R20 ;  /* 0x0000301401007387 */ /* 0x0001e20000100a00 */
[----:B------:R-:W-:-:S03]  /*10f20*/  IMAD.MOV.U32 R2, RZ, RZ, R23 ;  /* 0x000000ffff027224 */ /* 0x000fc600078e0017 */
[----:B------:R1:W-:Y:S04]  /*10f30*/  STL [R1+0x38], R22 ;  /* 0x0000381601007387 */ /* 0x0003e80000100800 */
[----:B------:R-:W3:Y:S04]  /*10f40*/  LDSM.16.M88.4 R8, [R29+UR4+0x8000] ;  /* 0x008000041d08783b */ /* 0x000ee80008000200 */
[----:B0-----:R-:W4:Y:S04]  /*10f50*/  LDL.LU R21, [R1+0x14] ;  /* 0x0000140001157983 */ /* 0x001f280000300800 */
[----:B-1----:R-:W4:Y:S04]  /*10f60*/  LDL.LU R22, [R1+0x18] ;  /* 0x0000180001167983 */ /* 0x002f280000300800 */
[----:B------:R-:W4:Y:S01]  /*10f70*/  LDL.LU R23, [R1+0x1c] ;  /* 0x00001c0001177983 */ /* 0x000f220000300800 */
[----:B------:R-:W-:-:S04]  /*10f80*/  IMAD.MOV.U32 R13, RZ, RZ, R0 ;  /* 0x000000ffff0d7224 */ /* 0x000fc800078e0000 */
[----:B------:R-:W-:Y:S01]  /*10f90*/  IMAD.MOV.U32 R20, RZ, RZ, R13 ;  /* 0x000000ffff147224 */ /* 0x000fe200078e000d */
[----:B------:R-:W-:Y:S01]  /*10fa0*/  STL [R1+0xa70], R29 ;  /* 0x000a701d01007387 */ /* 0x000fe20000100800 */
[----:B---3--:R-:W-:Y:S02]  /*10fb0*/  IMAD.MOV.U32 R3, RZ, RZ, R10 ;  /* 0x000000ffff037224 */ /* 0x008fe400078e000a */
[----:B------:R-:W-:-:S03]  /*10fc0*/  IMAD.MOV.U32 R0, RZ, RZ, R11 ;  /* 0x000000ffff007224 */ /* 0x000fc600078e000b */
[C---:B----4-:R-:W-:Y:S01]  /*10fd0*/  HMMA.16816.F32.BF16 R12, R4.reuse, R8, R20 ;  /* 0x00000008040c723c */ /* 0x050fe20000041814 */
[----:B------:R-:W2:Y:S05]  /*10fe0*/  LDSM.16.M88.4 R20, [R29+UR4+0xc000] ;  /* 0x00c000041d14783b */ /* 0x000eaa0008000200 */
[----:B--2---:R-:W-:Y:S01]  /*10ff0*/  HMMA.16816.F32.BF16 R8, R4, R20, R24 ;  /* 0x000000140408723c */ /* 0x004fe20000041818 */
[----:B------:R-:W-:Y:S06]  /*11000*/  LDSM.16.MT88.4 R4, [R28+0x10800] ;  /* 0x010800001c04783b */ /* 0x000fec0000004200 */
[----:B------:R-:W-:-:S02]  /*11010*/  IMAD.MOV.U32 R26, RZ, RZ, R3 ;  /* 0x000000ffff1a7224 */ /* 0x000fc400078e0003 */
[----:B------:R-:W2:Y:S01]  /*11020*/  LDL.LU R3, [R1+0xa74] ;  /* 0x000a740001037983 */ /* 0x000ea20000300800 */
[----:B------:R-:W-:-:S08]  /*11030*/  IMAD.MOV.U32 R27, RZ, RZ, R0 ;  /* 0x000000ffff1b7224 */ /* 0x000fd000078e0000 */
[----:B------:R-:W-:-:S15]  /*11040*/  HMMA.16816.F32.BF16 R12, R16, R26, R12 ;  /* 0x0000001a100c723c */ /* 0x000fde000004180c */
[----:B------:R-:W-:-:S08]  /*11050*/  NOP ;  /* 0x0000000000007918 */ /* 0x000fd00000000000 */
[----:B------:R0:W-:Y:S01]  /*11060*/  STL.64 [R1+0x10], R12 ;  /* 0x0000100c01007387 */ /* 0x0001e20000100a00 */
[----:B------:R-:W-:-:S03]  /*11070*/  IMAD.MOV.U32 R0, RZ, RZ, R15 ;  /* 0x000000ffff007224 */ /* 0x000fc600078e000f */
[----:B------:R1:W-:Y:S04]  /*11080*/  STL [R1+0x18], R14 ;  /* 0x0000180e01007387 */ /* 0x0003e80000100800 */
[----:B0-----:R-:W3:Y:S04]  /*11090*/  LDL.LU R12, [R1+0x20] ;  /* 0x00002000010c7983 */ /* 0x001ee80000300800 */
[----:B------:R-:W3:Y:S04]  /*110a0*/  LDL.LU R13, [R1+0x24] ;  /* 0x00002400010d7983 */ /* 0x000ee80000300800 */
[----:B-1----:R-:W3:Y:S04]  /*110b0*/  LDL.LU R14, [R1+0x28] ;  /* 0x00002800010e7983 */ /* 0x002ee80000300800 */
[----:B------:R-:W3:Y:S01]  /*110c0*/  LDL.LU R15, [R1+0x2c] ;  /* 0x00002c00010f7983 */ /* 0x000ee20000300800 */
[----:B------:R-:W-:Y:S03]  /*110d0*/  HMMA.16816.F32.BF16 R8, R16, R22, R8 ;  /* 0x000000161008723c */ /* 0x000fe60000041808 */
[----:B------:R-:W-:-:S15]  /*110e0*/  LDSM.16.MT88.4 R16, [R28+0x10a00] ;  /* 0x010a00001c10783b */ /* 0x000fde0000004200 */
[----:B------:R-:W-:-:S05]  /*110f0*/  NOP ;  /* 0x0000000000007918 */ /* 0x000fca0000000000 */
[----:B------:R0:W-:Y:S04]  /*11100*/  STL.64 [R1], R8 ;  /* 0x0000000801007387 */ /* 0x0001e80000100a00 */
[----:B------:R1:W-:Y:S04]  /*11110*/  STL [R1+0x8], R10 ;  /* 0x0000080a01007387 */ /* 0x0003e80000100800 */
[----:B0-----:R-:W4:Y:S04]  /*11120*/  LDL.LU R8, [R1+0x30] ;  /* 0x0000300001087983 */ /* 0x001f280000300800 */
[----:B------:R-:W4:Y:S04]  /*11130*/  LDL.LU R9, [R1+0x34] ;  /* 0x0000340001097983 */ /* 0x000f280000300800 */
[----:B-1----:R-:W4:Y:S01]  /*11140*/  LDL.LU R10, [R1+0x38] ;  /* 0x00003800010a7983 */ /* 0x002f220000300800 */
[----:B------:R-:W-:-:S02]  /*11150*/  IMAD.MOV.U32 R29, RZ, RZ, R11 ;  /* 0x000000ffff1d7224 */ /* 0x000fc400078e000b */
[----:B------:R-:W-:Y:S01]  /*11160*/  IMAD.MOV.U32 R11, RZ, RZ, R2 ;  /* 0x000000ffff0b7224 */ /* 0x000fe200078e0002 */
[----:B--2---:R-:W3:Y:S04]  /*11170*/  LDSM.16.M88.4 R24, [R3+UR4+0x80] ;  /* 0x000080040318783b */ /* 0x004ee80008000200 */
[----:B------:R-:W4:Y:S01]  /*11180*/  LDSM.16.M88.4 R20, [R3+UR4+0x4080] ;  /* 0x004080040314783b */ /* 0x000f220008000200 */
[----:B---3--:R-:W-:-:S15]  /*11190*/  HMMA.16816.F32.BF16 R12, R4, R24, R12 ;  /* 0x00000018040c723c */ /* 0x008fde000004180c */
[----:B------:R-:W-:-:S09]  /*111a0*/  NOP ;  /* 0x0000000000007918 */ /* 0x000fd20000000000 */
[----:B------:R-:W-:Y:S06]  /*111b0*/  HMMA.16816.F32.BF16 R12, R16, R26, R12 ;  /* 0x0000001a100c723c */ /* 0x000fec000004180c */
[----:B----4-:R-:W-:-:S15]  /*111c0*/  HMMA.16816.F32.BF16 R8, R4, R20, R8 ;  /* 0x000000140408723c */ /* 0x010fde0000041808 */
[----:B------:R-:W-:-:S02]  /*111d0*/  NOP ;  /* 0x0000000000007918 */ /* 0x000fc40000000000 */
[----:B------:R-:W-:Y:S04]  /*111e0*/  STL [R1+0x40], R12 ;  /* 0x0000400c01007387 */ /* 0x000fe80000100800 */
[----:B------:R-:W2:Y:S04]  /*111f0*/  LDL.LU R24, [R1+0x10] ;  /* 0x0000100001187983 */ /* 0x000ea80000300800 */
[----:B------:R-:W2:Y:S04]  /*11200*/  LDL.LU R25, [R1+0x14] ;  /* 0x0000140001197983 */ /* 0x000ea80000300800 */
[----:B------:R-:W2:Y:S01]  /*11210*/  LDL.LU R26, [R1+0x18] ;  /* 0x00001800011a7983 */ /* 0x000ea20000300800 */
[----:B------:R-:W-:Y:S01]  /*11220*/  HMMA.16816.F32.BF16 R8, R16, R22, R8 ;  /* 0x000000161008723c */ /* 0x000fe20000041808 */
[----:B------:R-:W-:-:S02]  /*11230*/  IMAD.MOV.U32 R21, RZ, RZ, R13 ;  /* 0x000000ffff157224 */ /* 0x000fc400078e000d */
[----:B------:R-:W-:-:S15]  /*11240*/  IMAD.MOV.U32 R20, RZ, RZ, R14 ;  /* 0x000000ffff147224 */ /* 0x000fde00078e000e */
[----:B------:R-:W-:-:S05]  /*11250*/  NOP ;  /* 0x0000000000007918 */ /* 0x000fca0000000000 */
[----:B------:R-:W-:Y:S04]  /*11260*/  STL.64 [R1+0x30], R8 ;  /* 0x0000300801007387 */ /* 0x000fe80000100a00 */
[----:B------:R-:W-:Y:S04]  /*11270*/  STL [R1+0x38], R10 ;  /* 0x0000380a01007387 */ /* 0x000fe80000100800 */
[----:B------:R0:W-:Y:S04]  /*11280*/  STL.64 [R1+0xa68], R20 ;  /* 0x000a681401007387 */ /* 0x0001e80000100a00 */
[----:B0-----:R-:W3:Y:S04]  /*11290*/  LDL.LU R20, [R1] ;  /* 0x0000000001147983 */ /* 0x001ee80000300800 */
[----:B------:R-:W3:Y:S04]  /*112a0*/  LDL.LU R21, [R1+0x4] ;  /* 0x0000040001157983 */ /* 0x000ee80000300800 */
[----:B------:R-:W3:Y:S01]  /*112b0*/  LDL.LU R22, [R1+0x8] ;  /* 0x0000080001167983 */ /* 0x000ee20000300800 */
[----:B------:R-:W-:-:S03]  /*112c0*/  MOV R2, R15 ;  /* 0x0000000f00027202 */ /* 0x000fc60000000f00 */
[----:B------:R-:W2:Y:S01]  /*112d0*/  LDSM.16.M88.4 R12, [R3+UR4+0x8080] ;  /* 0x00808004030c783b */ /* 0x000ea20008000200 */
[----:B------:R-:W-:Y:S02]  /*112e0*/  IMAD.MOV.U32 R27, RZ, RZ, R0 ;  /* 0x000000ffff1b7224 */ /* 0x000fe400078e0000 */
[----:B------:R-:W-:Y:S02]  /*112f0*/  IMAD.MOV.U32 R0, RZ, RZ, R11 ;  /* 0x000000ffff007224 */ /* 0x000fe400078e000b */
[----:B------:R-:W-:Y:S02]  /*11300*/  IMAD.MOV.U32 R23, RZ, RZ, R29 ;  /* 0x000000ffff177224 */ /* 0x000fe400078e001d */
[----:B------:R-:W4:Y:S01]  /*11310*/  LDL.LU R29, [R1+0xa70] ;  /* 0x000a7000011d7983 */ /* 0x000f220000300800 */
[C---:B--2---:R-:W-:Y:S03]  /*11320*/  HMMA.16816.F32.BF16 R8, R4.reuse, R12, R24 ;  /* 0x0000000c0408723c */ /* 0x044fe60000041818 */
[----:B------:R-:W3:Y:S03]  /*11330*/  LDSM.16.M88.4 R24, [R3+UR4+0xc080] ;  /* 0x00c080040318783b */ /* 0x000ee60008000200 */
[----:B---3--:R-:W-:Y:S01]  /*11340*/  HMMA.16816.F32.BF16 R4, R4, R24, R20 ;  /* 0x000000180404723c */ /* 0x008fe20000041814 */
[----:B------:R-:W2:-:S15]  /*11350*/  LDL.LU.64 R20, [R1+0xa68] ;  /* 0x000a680001147983 */ /* 0x000e9e0000300a00 */
[----:B------:R-:W-:-:S08]  /*11360*/  NOP ;  /* 0x0000000000007918 */ /* 0x000fd00000000000 */
[C---:B------:R-:W-:Y:S01]  /*11370*/  HMMA.16816.F32.BF16 R24, R16.reuse, R26, R4 ;  /* 0x0000001a1018723c */ /* 0x040fe20000041804 */
[----:B------:R-:W3:Y:S05]  /*11380*/  LDL.LU R4, [R1+0x40] ;  /* 0x0000400001047983 */ /* 0x000eea0000300800 */
[----:B------:R-:W-:Y:S01]  /*11390*/  HMMA.16816.F32.BF16 R12, R16, R14, R8 ;  /* 0x0000000e100c723c */ /* 0x000fe20000041808 */
[----:B------:R-:W-:Y:S04]  /*113a0*/  LDSM.16.MT88.4 R16, [R28+0x10c00] ;  /* 0x010c00001c10783b */ /* 0x000fe80000004200 */
[----:B----4-:R-:W-:Y:S01]  /*113b0*/  LDSM.16.M88.4 R8, [R29+UR4+0x4080] ;  /* 0x004080041d08783b */ /* 0x010fe20008000200 */
[----:B------:R-:W-:-:S11]  /*113c0*/  IMAD.MOV.U32 R7, RZ, RZ, R2 ;  /* 0x000000ffff077224 */ /* 0x000fd600078e0002 */
[----:B------:R-:W-:Y:S01]  /*113d0*/  STL [R1+0xa54], R27 ;  /* 0x000a541b01007387 */ /* 0x000fe20000100800 */
[----:B--2---:R-:W-:Y:S02]  /*113e0*/  IMAD.MOV.U32 R5, RZ, RZ, R21 ;  /* 0x000000ffff057224 */ /* 0x004fe400078e0015 */
[----:B------:R-:W-:Y:S02]  /*113f0*/  IMAD.MOV.U32 R6, RZ, RZ, R20 ;  /* 0x000000ffff067224 */ /* 0x000fe400078e0014 */
[----:B------:R-:W3:Y:S05]  /*11400*/  LDSM.16.M88.4 R20, [R29+UR4+0x80] ;  /* 0x000080041d14783b */ /* 0x000eea0008000200 */
[----:B---3--:R-:W-:-:S15]  /*11410*/  HMMA.16816.F32.BF16 R4, R16, R20, R4 ;  /* 0x000000141004723c */ /* 0x008fde0000041804 */
[----:B------:R-:W-:-:S08]  /*11420*/  NOP ;  /* 0x0000000000007918 */ /* 0x000fd00000000000 */
[----:B------:R-:W-:Y:S04]  /*11430*/  STL.64 [R1+0xa60], R6 ;  /* 0x000a600601007387 */ /* 0x000fe80000100a00 */
[----:B------:R-:W-:Y:S04]  /*11440*/  STL [R1+0x28], R10 ;  /* 0x0000280a01007387 */ /* 0x000fe80000100800 */
[----:B------:R0:W-:Y:S04]  /*11450*/  STL.64 [R1+0xa58], R4 ;  /* 0x000a580401007387 */ /* 0x0001e80000100a00 */
[----:B0-----:R-:W2:Y:S04]  /*11460*/  LDL.LU R4, [R1+0x30] ;  /* 0x0000300001047983 */ /* 0x001ea80000300800 */
[----:B------:R-:W2:Y:S04]  /*11470*/  LDL.LU R5, [R1+0x34] ;  /* 0x0000340001057983 */ /* 0x000ea80000300800 */
[----:B------:R-:W2:Y:S01]  /*11480*/  LDL.LU R6, [R1+0x38] ;  /* 0x0000380001067983 */ /* 0x000ea20000300800 */
[----:B------:R-:W-:-:S02]  /*11490*/  IMAD.MOV.U32 R7, RZ, RZ, R0 ;  /* 0x000000ffff077224 */ /* 0x000fc400078e0000 */
[----:B------:R-:W-:-:S05]  /*114a0*/  IMAD.MOV.U32 R2, RZ, RZ, R11 ;  /* 0x000000ffff027224 */ /* 0x000fca00078e000b */
[----:B--2---:R-:W-:-:S15]  /*114b0*/  HMMA.16816.F32.BF16 R8, R16, R8, R4 ;  /* 0x000000081008723c */ /* 0x004fde0000041804 */
[----:B------:R-:W-:-:S09]  /*114c0*/  NOP ;  /* 0x0000000000007918 */ /* 0x000fd20000000000 */
[----:B------:R-:W-:Y:S02]  /*114d0*/  IMAD.MOV.U32 R4, RZ, RZ, R8 ;  /* 0x000000ffff047224 */ /* 0x000fe400078e0008 */
[----:B------:R-:W-:Y:S02]  /*114e0*/  IMAD.MOV.U32 R27, RZ, RZ, R9 ;  /* 0x000000ffff1b7224 */ /* 0x000fe400078e0009 */
[----:B------:R-:W-:Y:S02]  /*114f0*/  IMAD.MOV.U32 R3, RZ, RZ, R10 ;  /* 0x000000ffff037224 */ /* 0x000fe400078e000a */
[----:B------:R-:W-:Y:S02]  /*11500*/  IMAD.MOV.U32 R0, RZ, RZ, R11 ;  /* 0x000000ffff007224 */ /* 0x000fe400078e000b */
[----:B------:R0:W-:Y:S02]  /*11510*/  LDSM.16.MT88.4 R8, [R28+0x10e00] ;  /* 0x010e00001c08783b */ /* 0x0001e40000004200 */
[----:B0-----:R-:W-:-:S02]  /*11520*/  MOV R28, R4 ;  /* 0x00000004001c7202 */ /* 0x001fc40000000f00 */
[----:B------:R-:W0:Y:S02]  /*11530*/  LDSM.16.M88.4 R4, [R29+UR4+0x8080] ;  /* 0x008080041d04783b */ /* 0x000e240008000200 */
[----:B0-----:R-:W-:Y:S01]  /*11540*/  IMAD.MOV.U32 R21, RZ, RZ, R7 ;  /* 0x000000ffff157224 */ /* 0x001fe200078e0007 */
[----:B------:R-:W-:Y:S01]  /*11550*/  HMMA.16816.F32.BF16 R12, R16, R4, R12 ;  /* 0x00000004100c723c */ /* 0x000fe2000004180c */
[----:B------:R-:W-:Y:S02]  /*11560*/  IMAD.MOV.U32 R20, RZ, RZ, R6 ;  /* 0x000000ffff147224 */ /* 0x000fe400078e0006 */
[----:B------:R-:W2:Y:S04]  /*11570*/  LDL.LU.64 R6, [R1+0xa60] ;  /* 0x000a600001067983 */ /* 0x000ea80000300a00 */
[----:B------:R-:W2:-:S15]  /*11580*/  LDL.LU.64 R4, [R1+0xa58] ;  /* 0x000a580001047983 */ /* 0x000e9e0000300a00 */
[----:B------:R-:W-:-:S01]  /*11590*/  NOP ;  /* 0x0000000000007918 */ /* 0x000fc20000000000 */
[----:B------:R0:W-:Y:S04]  /*115a0*/  STL.64 [R1+0xa40], R14 ;  /* 0x000a400e01007387 */ /* 0x0001e80000100a00 */
[----:B------:R1:W-:Y:S01]  /*115b0*/  STL.64 [R1+0xa38], R12 ;  /* 0x000a380c01007387 */ /* 0x0003e20000100a00 */
[----:B0-----:R-:W-:Y:S02]  /*115c0*/  IMAD.MOV.U32 R15, RZ, RZ, R2 ;  /* 0x000000ffff0f7224 */ /* 0x001fe400078e0002 */
[----:B-1----:R-:W-:Y:S02]  /*115d0*/  IMAD.MOV.U32 R13, RZ, RZ, R27 ;  /* 0x000000ffff0d7224 */ /* 0x002fe400078e001b */
[----:B------:R-:W3:Y:S04]  /*115e0*/  LDL.LU R27, [R1+0xa54] ;  /* 0x000a5400011b7983 */ /* 0x000ee80000300800 */
[----:B------:R-:W4:Y:S01]  /*115f0*/  LDL.LU R14, [R1+0x28] ;  /* 0x00002800010e7983 */ /* 0x000f220000300800 */
[----:B--2---:R-:W-:-:S15]  /*11600*/  HMMA.16816.F32.BF16 R4, R8, R22, R4 ;  /* 0x000000160804723c */ /* 0x004fde0000041804 */
[----:B------:R-:W-:-:S08]  /*11610*/  NOP ;  /* 0x0000000000007918 */ /* 0x000fd00000000000 */
[----:B------:R-:W-:Y:S04]  /*11620*/  STL.64 [R1+0x5c0], R4 ;  /* 0x0005c00401007387 */ /* 0x000fe80000100a00 */
[----:B------:R-:W-:Y:S04]  /*11630*/  STL.64 [R1+0x5c8], R6 ;  /* 0x0005c80601007387 */ /* 0x000fe80000100a00 */
[----:B------:R-:W2:Y:S04]  /*11640*/  LDL.LU R2, [R1+0xa50] ;  /* 0x000a500001027983 */ /* 0x000ea80000300800 */
[----:B------:R-:W3:Y:S04]  /*11650*/  LDL.LU R22, [R1+0x3e4] ;  /* 0x0003e40001167983 */ /* 0x000ee80000300800 */
[----:B------:R-:W3:Y:S04]  /*11660*/  LDL.LU R23, [R1+0x2e0] ;  /* 0x0002e00001177983 */ /* 0x000ee80000300800 */
[----:B---3--:R0:W-:Y:S04]  /*11670*/  STL.64 [R1+0x9c8], R22 ;  /* 0x0009c81601007387 */ /* 0x0081e80000100a00 */
[----:B0-----:R-:W3:Y:S04]  /*11680*/  LDL.LU R22, [R1+0x340] ;  /* 0x0003400001167983 */ /* 0x001ee80000300800 */
        /* <DEDUP_REMOVED lines=30> */
[----:B------:R-:W3:Y:S01]  /*11870*/  LDL.LU R23, [R1+0x58c] ;  /* 0x00058c0001177983 */ /* 0x000ee20000300800 */
[----:B------:R-:W-:-:S02]  /*11880*/  IMAD.MOV.U32 R12, RZ, RZ, R28 ;  /* 0x000000ffff0c7224 */ /* 0x000fc400078e001c */
[----:B------:R-:W-:Y:S02]  /*11890*/  IMAD.MOV.U32 R6, RZ, RZ, R20 ;  /* 0x000000ffff067224 */ /* 0x000fe400078e0014 */
[----:B------:R-:W-:Y:S01]  /*118a0*/  IMAD.MOV.U32 R7, RZ, RZ, R21 ;  /* 0x000000ffff077224 */ /* 0x000fe200078e0015 */
[----:B---3--:R0:W-:Y:S04]  /*118b0*/  STL.64 [R1+0xa20], R22 ;  /* 0x000a201601007387 */ /* 0x0081e80000100a00 */
[----:B0-----:R-:W3:Y:S04]  /*118c0*/  LDL.LU R22, [R1+0x398] ;  /* 0x0003980001167983 */ /* 0x001ee80000300800 */
[----:B------:R-:W3:Y:S04]  /*118d0*/  LDL.LU R23, [R1+0x3a0] ;  /* 0x0003a00001177983 */ /* 0x000ee80000300800 */
[----:B------:R-:W2:Y:S04]  /*118e0*/  LDL.LU R28, [R1+0x3e8] ;  /* 0x0003e800011c7983 */ /* 0x000ea80000300800 */
[----:B------:R-:W4:Y:S04]  /*118f0*/  LDL.LU R20, [R1+0x2d8] ;  /* 0x0002d80001147983 */ /* 0x000f280000300800 */
[----:B------:R-:W4:Y:S04]  /*11900*/  LDL.LU R21, [R1+0x3ec] ;  /* 0x0003ec0001157983 */ /* 0x000f280000300800 */
[----:B---3--:R0:W-:Y:S02]  /*11910*/  STL.64 [R1+0xa30], R22 ;  /* 0x000a301601007387 */ /* 0x0081e40000100a00 */
[----:B0-----:R-:W-:-:S02]  /*11920*/  IMAD.MOV.U32 R22, RZ, RZ, R6 ;  /* 0x000000ffff167224 */ /* 0x001fc400078e0006 */
[----:B------:R-:W-:Y:S02]  /*11930*/  IMAD.MOV.U32 R23, RZ, RZ, R7 ;  /* 0x000000ffff177224 */ /* 0x000fe400078e0007 */
[----:B------:R-:W0:Y:S04]  /*11940*/  LDSM.16.M88.4 R4, [R29+UR4+0xc080] ;  /* 0x00c080041d04783b */ /* 0x000e280008000200 */
[----:B----4-:R1:W-:Y:S04]  /*11950*/  STL.64 [R1+0xa28], R20 ;  /* 0x000a281401007387 */ /* 0x0103e80000100a00 */
[----:B------:R3:W-:Y:S01]  /*11960*/  STL.64 [R1+0xa48], R22 ;  /* 0x000a481601007387 */ /* 0x0007e20000100a00 */
[----:B-1----:R-:W-:-:S02]  /*11970*/  IMAD.MOV.U32 R20, RZ, RZ, R12 ;  /* 0x000000ffff147224 */ /* 0x002fc400078e000c */
[----:B------:R-:W-:Y:S02]  /*11980*/  IMAD.MOV.U32 R21, RZ, RZ, R13 ;  /* 0x000000ffff157224 */ /* 0x000fe400078e000d */
[----:B---3--:R-:W-:Y:S01]  /*11990*/  IMAD.MOV.U32 R22, RZ, RZ, R3 ;  /* 0x000000ffff167224 */ /* 0x008fe200078e0003 */
[----:B------:R-:W-:Y:S01]  /*119a0*/  MOV R23, R0 ;  /* 0x0000000000177202 */ /* 0x000fe20000000f00 */
[----:B------:R-:W3:Y:S04]  /*119b0*/  LDL.LU R3, [R1+0x2d0] ;  /* 0x0002d00001037983 */ /* 0x000ee80000300800 */
[----:B------:R-:W4:Y:S02]  /*119c0*/  LDL.LU R0, [R1+0x3f0] ;  /* 0x0003f00001007983 */ /* 0x000f240000300800 */
[----:B------:R-:W-:Y:S02]  /*119d0*/  HMMA.16816.F32.BF16 R12, R8, R14, R20 ;  /* 0x0000000e080c723c */ /* 0x000fe40000041814 */
[----:B------:R-:W2:Y:S04]  /*119e0*/  LDL.LU R29, [R1+0x2e8] ;  /* 0x0002e800011d7983 */ /* 0x000ea80000300800 */
[----:B0-----:R-:W-:Y:S01]  /*119f0*/  HMMA.16816.F32.BF16 R24, R16, R4, R24 ;  /* 0x000000041018723c */ /* 0x001fe20000041818 */
[----:B------:R-:W3:Y:S04]  /*11a00*/  LDL.LU R16, [R1+0x300] ;  /* 0x0003000001107983 */ /* 0x000ee80000300800 */
[----:B------:R-:W4:Y:S04]  /*11a10*/  LDL.LU R17, [R1+0x3d8] ;  /* 0x0003d80001117983 */ /* 0x000f280000300800 */
[----:B------:R-:W2:Y:S04]  /*11a20*/  LDL.LU R18, [R1+0x2f8] ;  /* 0x0002f80001127983 */ /* 0x000ea80000300800 */
[----:B------:R-:W2:Y:S04]  /*11a30*/  LDL.LU R19, [R1+0x3dc] ;  /* 0x0003dc0001137983 */ /* 0x000ea80000300800 */
[----:B------:R-:W2:Y:S04]  /*11a40*/  LDL.LU R4, [R1+0x2f0] ;  /* 0x0002f00001047983 */ /* 0x000ea80000300800 */
[----:B------:R-:W2:Y:S04]  /*11a50*/  LDL.LU R5, [R1+0x3e0] ;  /* 0x0003e00001057983 */ /* 0x000ea80000300800 */
[----:B------:R-:W3:Y:S04]  /*11a60*/  LDL.LU.64 R22, [R1+0xa48] ;  /* 0x000a480001167983 */ /* 0x000ee80000300a00 */
[----:B------:R-:W-:Y:S04]  /*11a70*/  STL.64 [R1+0x550], R12 ;  /* 0x0005500c01007387 */ /* 0x000fe80000100a00 */
[----:B------:R0:W-:Y:S04]  /*11a80*/  STL.64 [R1+0x558], R14 ;  /* 0x0005580e01007387 */ /* 0x0001e80000100a00 */
[----:B0-----:R-:W3:Y:S04]  /*11a90*/  LDL.LU.64 R14, [R1+0xa40] ;  /* 0x000a4000010e7983 */ /* 0x001ee80000300a00 */
[----:B------:R-:W3:Y:S01]  /*11aa0*/  LDL.LU.64 R12, [R1+0xa38] ;  /* 0x000a3800010c7983 */ /* 0x000ee20000300a00 */
[C---:B------:R-:W-:Y:S06]  /*11ab0*/  HMMA.16816.F32.BF16 R24, R8.reuse, R6, R24 ;  /* 0x000000060818723c */ /* 0x040fec0000041818 */
[----:B---3--:R-:W-:Y:S01]  /*11ac0*/  HMMA.16816.F32.BF16 R12, R8, R22, R12 ;  /* 0x00000016080c723c */ /* 0x008fe2000004180c */
[----:B------:R-:W3:Y:S04]  /*11ad0*/  LDL.LU.64 R22, [R1+0xa30] ;  /* 0x000a300001167983 */ /* 0x000ee80000300a00 */
[----:B------:R-:W2:-:S15]  /*11ae0*/  LDL.LU.64 R20, [R1+0xa28] ;  /* 0x000a280001147983 */ /* 0x000e9e0000300a00 */
[----:B------:R-:W-:-:S03]  /*11af0*/  NOP ;  /* 0x0000000000007918 */ /* 0x000fc60000000000 */
[----:B------:R0:W-:Y:S04]  /*11b00*/  STL.64 [R1+0x5a0], R12 ;  /* 0x0005a00c01007387 */ /* 0x0001e80000100a00 */
[----:B------:R1:W-:Y:S04]  /*11b10*/  STL.64 [R1+0x5a8], R14 ;  /* 0x0005a80e01007387 */ /* 0x0003e80000100a00 */
[----:B0-----:R-:W4:Y:S04]  /*11b20*/  LDL.LU R12, [R1+0x310] ;  /* 0x00031000010c7983 */ /* 0x001f280000300800 */
[----:B------:R-:W2:Y:S04]  /*11b30*/  LDL.LU R13, [R1+0x3d0] ;  /* 0x0003d000010d7983 */ /* 0x000ea80000300800 */
[----:B-1----:R-:W4:Y:S04]  /*11b40*/  LDL.LU R14, [R1+0x308] ;  /* 0x00030800010e7983 */ /* 0x002f280000300800 */
[----:B------:R-:W4:Y:S04]  /*11b50*/  LDL.LU R15, [R1+0x3d4] ;  /* 0x0003d400010f7983 */ /* 0x000f280000300800 */
[----:B------:R-:W2:Y:S04]  /*11b60*/  LDL.LU R8, [R1+0x338] ;  /* 0x0003380001087983 */ /* 0x000ea80000300800 */
[----:B------:R-:W2:Y:S04]  /*11b70*/  LDL.LU R9, [R1+0x3bc] ;  /* 0x0003bc0001097983 */ /* 0x000ea80000300800 */
[----:B------:R0:W-:Y:S04]  /*11b80*/  STL.64 [R1+0x590], R24 ;  /* 0x0005901801007387 */ /* 0x0001e80000100a00 */
[----:B------:R1:W-:Y:S04]  /*11b90*/  STL.64 [R1+0x598], R26 ;  /* 0x0005981a01007387 */ /* 0x0003e80000100a00 */
[----:B------:R-:W4:Y:S04]  /*11ba0*/  LDL.LU R10, [R1+0x330] ;  /* 0x00033000010a7983 */ /* 0x000f280000300800 */
[----:B------:R-:W4:Y:S04]  /*11bb0*/  LDL.LU R11, [R1+0x3c0] ;  /* 0x0003c000010b7983 */ /* 0x000f280000300800 */
[----:B------:R-:W4:Y:S04]  /*11bc0*/  LDL.LU R6, [R1+0x328] ;  /* 0x0003280001067983 */ /* 0x000f280000300800 */
[----:B------:R-:W4:Y:S04]  /*11bd0*/  LDL.LU R7, [R1+0x3c4] ;  /* 0x0003c40001077983 */ /* 0x000f280000300800 */
[----:B0-----:R-:W4:Y:S04]  /*11be0*/  LDL.LU R24, [R1+0x320] ;  /* 0x0003200001187983 */ /* 0x001f280000300800 */
[----:B------:R-:W4:Y:S04]  /*11bf0*/  LDL.LU R25, [R1+0x3c8] ;  /* 0x0003c80001197983 */ /* 0x000f280000300800 */
[----:B-1----:R-:W4:Y:S04]  /*11c00*/  LDL.LU R26, [R1+0x318] ;  /* 0x00031800011a7983 */ /* 0x002f280000300800 */
[----:B------:R-:W4:Y:S01]  /*11c10*/  LDL.LU R27, [R1+0x3cc] ;  /* 0x0003cc00011b7983 */ /* 0x000f220000300800 */
[----:B---3--:R-:W-:-:S04]  /*11c20*/  LOP3.LUT R23, R23, R22, RZ, 0x3c, !PT ;  /* 0x0000001617177212 */ /* 0x008fc800078e3cff */
[----:B------:R-:W-:-:S04]  /*11c30*/  LOP3.LUT R22, R23, R22, RZ, 0x3c, !PT ;  /* 0x0000001617167212 */ /* 0x000fc800078e3cff */
[----:B------:R-:W-:-:S05]  /*11c40*/  LOP3.LUT R23, R23, R22, RZ, 0x3c, !PT ;  /* 0x0000001617177212 */ /* 0x000fca00078e3cff */
[----:B------:R0:W-:Y:S04]  /*11c50*/  STL.64 [R1+0x128], R22 ;  /* 0x0001281601007387 */ /* 0x0001e80000100a00 */
[----:B0-----:R-:W3:Y:S02]  /*11c60*/  LDL.LU.64 R22, [R1+0xa20] ;  /* 0x000a200001167983 */ /* 0x001ee40000300a00 */
        /* <DEDUP_REMOVED lines=49> */
[----:B0-----:R-:W3:Y:S01]  /*11f80*/  LDL.LU.64 R22, [R1+0x9d0] ;  /* 0x0009d00001167983 */ /* 0x001ee20000300a00 */
[----:B--2---:R-:W-:Y:S02]  /*11f90*/  LOP3.LUT R9, R9, R8, RZ, 0x3c, !PT ;  /* 0x0000000809097212 */ /* 0x004fe400078e3cff */
[----:B----4-:R-:W-:Y:S02]  /*11fa0*/  LOP3.LUT R11, R11, R10, RZ, 0x3c, !PT ;  /* 0x0000000a0b0b7212 */ /* 0x010fe400078e3cff */
[----:B------:R-:W-:Y:S02]  /*11fb0*/  LOP3.LUT R8, R9, R8, RZ, 0x3c, !PT ;  /* 0x0000000809087212 */ /* 0x000fe400078e3cff */
[----:B------:R-:W-:-:S02]  /*11fc0*/  LOP3.LUT R10, R11, R10, RZ, 0x3c, !PT ;  /* 0x0000000a0b0a7212 */ /* 0x000fc400078e3cff */
[----:B------:R-:W-:Y:S02]  /*11fd0*/  LOP3.LUT R9, R9, R8, RZ, 0x3c, !PT ;  /* 0x0000000809097212 */ /* 0x000fe400078e3cff */
[----:B---3--:R-:W-:-:S04]  /*11fe0*/  LOP3.LUT R23, R23, R22, RZ, 0x3c, !PT ;  /* 0x0000001617177212 */ /* 0x008fc800078e3cff */
[----:B------:R-:W-:-:S04]  /*11ff0*/  LOP3.LUT R22, R23, R22, RZ, 0x3c, !PT ;  /* 0x0000001617167212 */ /* 0x000fc800078e3cff */
[----:B------:R-:W-:-:S05]  /*12000*/  LOP3.LUT R23, R23, R22, RZ, 0x3c, !PT ;  /* 0x0000001617177212 */ /* 0x000fca00078e3cff */
[----:B------:R0:W-:Y:S04]  /*12010*/  STL.64 [R1+0xd0], R22 ;  /* 0x0000d01601007387 */ /* 0x0001e80000100a00 */
[----:B0-----:R-:W2:Y:S01]  /*12020*/  LDL.LU.64 R22, [R1+0x9c8] ;  /* 0x0009c80001167983 */ /* 0x001ea20000300a00 */
[----:B------:R-:W-:-:S03]  /*12030*/  LOP3.LUT R11, R11, R10, RZ, 0x3c, !PT ;  /* 0x0000000a0b0b7212 */ /* 0x000fc600078e3cff */
[----:B------:R0:W-:Y:S04]  /*12040*/  STL.64 [R1+0xc8], R8 ;  /* 0x0000c80801007387 */ /* 0x0001e80000100a00 */
[----:B------:R1:W-:Y:S01]  /*12050*/  STL.64 [R1+0xc0], R10 ;  /* 0x0000c00a01007387 */ /* 0x0003e20000100a00 */
[----:B0-----:R-:W-:Y:S02]  /*12060*/  IMAD.MOV.U32 R8, RZ, RZ, R7 ;  /* 0x000000ffff087224 */ /* 0x001fe400078e0007 */
[----:B------:R-:W-:Y:S02]  /*12070*/  IMAD.MOV.U32 R9, RZ, RZ, R6 ;  /* 0x000000ffff097224 */ /* 0x000fe400078e0006 */
[----:B------:R-:W-:Y:S02]  /*12080*/  IMAD.MOV.U32 R6, RZ, RZ, R25 ;  /* 0x000000ffff067224 */ /* 0x000fe400078e0019 */
[----:B------:R-:W-:Y:S01]  /*12090*/  IMAD.MOV.U32 R7, RZ, RZ, R24 ;  /* 0x000000ffff077224 */ /* 0x000fe200078e0018 */
[----:B------:R0:W-:Y:S01]  /*120a0*/  STL.64 [R1+0xb8], R8 ;  /* 0x0000b80801007387 */ /* 0x0001e20000100a00 */
[----:B-1----:R-:W-:-:S02]  /*120b0*/  IMAD.MOV.U32 R10, RZ, RZ, R27 ;  /* 0x000000ffff0a7224 */ /* 0x002fc400078e001b */
[----:B------:R-:W-:Y:S01]  /*120c0*/  IMAD.MOV.U32 R11, RZ, RZ, R26 ;  /* 0x000000ffff0b7224 */ /* 0x000fe200078e001a */
[----:B------:R1:W-:Y:S04]  /*120d0*/  STL.64 [R1+0xb0], R6 ;  /* 0x0000b00601007387 */ /* 0x0003e80000100a00 */
[----:B------:R3:W-:Y:S01]  /*120e0*/  STL.64 [R1+0xa8], R10 ;  /* 0x0000a80a01007387 */ /* 0x0007e20000100a00 */
[----:B0-----:R-:W-:Y:S02]  /*120f0*/  IMAD.MOV.U32 R8, RZ, RZ, R13 ;  /* 0x000000ffff087224 */ /* 0x001fe400078e000d */
[----:B------:R-:W-:Y:S02]  /*12100*/  IMAD.MOV.U32 R9, RZ, RZ, R12 ;  /* 0x000000ffff097224 */ /* 0x000fe400078e000c */
[----:B-1----:R-:W-:-:S02]  /*12110*/  IMAD.MOV.U32 R6, RZ, RZ, R15 ;  /* 0x000000ffff067224 */ /* 0x002fc400078e000f */
[----:B------:R-:W-:Y:S01]  /*12120*/  IMAD.MOV.U32 R7, RZ, RZ, R14 ;  /* 0x000000ffff077224 */ /* 0x000fe200078e000e */
[----:B------:R0:W-:Y:S01]  /*12130*/  STL.64 [R1+0xa0], R8 ;  /* 0x0000a00801007387 */ /* 0x0001e20000100a00 */
[----:B---3--:R-:W-:Y:S02]  /*12140*/  IMAD.MOV.U32 R10, RZ, RZ, R17 ;  /* 0x000000ffff0a7224 */ /* 0x008fe400078e0011 */
[----:B------:R-:W-:Y:S01]  /*12150*/  IMAD.MOV.U32 R11, RZ, RZ, R16 ;  /* 0x000000ffff0b7224 */ /* 0x000fe200078e0010 */
[----:B------:R1:W-:Y:S04]  /*12160*/  STL.64 [R1+0x98], R6 ;  /* 0x0000980601007387 */ /* 0x0003e80000100a00 */
[----:B------:R-:W-:Y:S01]  /*12170*/  STL.64 [R1+0x90], R10 ;  /* 0x0000900a01007387 */ /* 0x000fe20000100a00 */
[----:B0-----:R-:W-:Y:S01]  /*12180*/  MOV R8, R19 ;  /* 0x0000001300087202 */ /* 0x001fe20000000f00 */
[----:B------:R-:W-:-:S02]  /*12190*/  IMAD.MOV.U32 R9, RZ, RZ, R18 ;  /* 0x000000ffff097224 */ /* 0x000fc400078e0012 */
[----:B-1----:R-:W-:Y:S02]  /*121a0*/  IMAD.MOV.U32 R6, RZ, RZ, R5 ;  /* 0x000000ffff067224 */ /* 0x002fe400078e0005 */
[----:B------:R-:W-:Y:S01]  /*121b0*/  IMAD.MOV.U32 R7, RZ, RZ, R4 ;  /* 0x000000ffff077224 */ /* 0x000fe200078e0004 */
[----:B------:R0:W-:Y:S01]  /*121c0*/  STL.64 [R1+0x88], R8 ;  /* 0x0000880801007387 */ /* 0x0001e20000100a00 */
[----:B------:R-:W-:-:S03]  /*121d0*/  IMAD.MOV.U32 R5, RZ, RZ, R29 ;  /* 0x000000ffff057224 */ /* 0x000fc600078e001d */
[----:B------:R1:W-:Y:S01]  /*121e0*/  STL.64 [R1+0x80], R6 ;  /* 0x0000800601007387 */ /* 0x0003e20000100a00 */
[----:B0-----:R-:W-:Y:S02]  /*121f0*/  IMAD.MOV.U32 R8, RZ, RZ, R28 ;  /* 0x000000ffff087224 */ /* 0x001fe400078e001c */
[----:B-1----:R-:W-:Y:S02]  /*12200*/  IMAD.MOV.U32 R6, RZ, RZ, R21 ;  /* 0x000000ffff067224 */ /* 0x002fe400078e0015 */
[----:B------:R-:W-:Y:S02]  /*12210*/  IMAD.MOV.U32 R7, RZ, RZ, R20 ;  /* 0x000000ffff077224 */ /* 0x000fe400078e0014 */
[----:B--2---:R-:W-:Y:S02]  /*12220*/  IMAD.MOV.U32 R4, RZ, RZ, R22 ;  /* 0x000000ffff047224 */ /* 0x004fe400078e0016 */
[----:B------:R-:W-:-:S03]  /*12230*/  IMAD.MOV.U32 R9, RZ, RZ, R23 ;  /* 0x000000ffff097224 */ /* 0x000fc600078e0017 */
[----:B------:R-:W-:Y:S04]  /*12240*/  STL.64 [R1+0x78], R4 ;  /* 0x0000780401007387 */ /* 0x000fe80000100a00 */
[----:B------:R0:W-:Y:S04]  /*12250*/  STL.64 [R1+0x70], R8 ;  /* 0x0000700801007387 */ /* 0x0001e80000100a00 */
[----:B0-----:R-:W2:Y:S04]  /*12260*/  LDL.LU R8, [R1+0x288] ;  /* 0x0002880001087983 */ /* 0x001ea80000300800 */
[----:B------:R-:W-:Y:S04]  /*12270*/  STL.64 [R1+0x68], R6 ;  /* 0x0000680601007387 */ /* 0x000fe80000100a00 */
[----:B------:R-:W2:Y:S01]  /*12280*/  LDL.LU R9, [R1+0x414] ;  /* 0x0004140001097983 */ /* 0x000ea20000300800 */
[----:B------:R-:W-:-:S02]  /*12290*/  IMAD.MOV.U32 R4, RZ, RZ, R0 ;  /* 0x000000ffff047224 */ /* 0x000fc400078e0000 */
[----:B------:R-:W-:-:S05]  /*122a0*/  IMAD.MOV.U32 R5, RZ, RZ, R3 ;  /* 0x000000ffff057224 */ /* 0x000fca00078e0003 */
[----:B------:R-:W-:Y:S04]  /*122b0*/  STL.64 [R1+0x60], R4 ;  /* 0x0000600401007387 */ /* 0x000fe80000100a00 */
[----:B--2---:R0:W-:Y:S04]  /*122c0*/  STL.64 [R1+0x988], R8 ;  /* 0x0009880801007387 */ /* 0x0041e80000100a00 */
[----:B0-----:R-:W2:Y:S04]  /*122d0*/  LDL.LU R8, [R1+0x290] ;  /* 0x0002900001087983 */ /* 0x001ea80000300800 */
[----:B------:R-:W2:Y:S04]  /*122e0*/  LDL.LU R9, [R1+0x410] ;  /* 0x0004100001097983 */ /* 0x000ea80000300800 */
        /* <DEDUP_REMOVED lines=21> */
[----:B------:R-:W3:Y:S04]  /*12440*/  LDL.LU R10, [R1+0x280] ;  /* 0x00028000010a7983 */ /* 0x000ee80000300800 */
[----:B------:R-:W3:Y:S04]  /*12450*/  LDL.LU R11, [R1+0x418] ;  /* 0x00041800010b7983 */ /* 0x000ee80000300800 */
[----:B------:R-:W4:Y:S04]  /*12460*/  LDL.LU R6, [R1+0x278] ;  /* 0x0002780001067983 */ /* 0x000f280000300800 */
        /* <DEDUP_REMOVED lines=22> */
[----:B------:R-:W4:Y:S01]  /*125d0*/  LDL.LU R0, [R1+0x448] ;  /* 0x0004480001007983 */ /* 0x000f220000300800 */
[----:B--2---:R-:W-:-:S04]  /*125e0*/  LOP3.LUT R9, R9, R8, RZ, 0x3c, !PT ;  /* 0x0000000809097212 */ /* 0x004fc800078e3cff */
[----:B------:R-:W-:-:S04]  /*125f0*/  LOP3.LUT R8, R9, R8, RZ, 0x3c, !PT ;  /* 0x0000000809087212 */ /* 0x000fc800078e3cff */
[----:B------:R-:W-:-:S05]  /*12600*/  LOP3.LUT R9, R9, R8, RZ, 0x3c, !PT ;  /* 0x0000000809097212 */ /* 0x000fca00078e3cff */
[----:B------:R0:W-:Y:S04]  /*12610*/  STL.64 [R1+0x58], R8 ;  /* 0x0000580801007387 */ /* 0x0001e80000100a00 */
[----:B0-----:R-:W2:Y:S02]  /*12620*/  LDL.LU.64 R8, [R1+0x9c0] ;  /* 0x0009c00001087983 */ /* 0x001ea40000300a00 */
        /* <DEDUP_REMOVED lines=34> */
[----:B0-----:R-:W2:Y:S01]  /*12850*/  LDL.LU.64 R8, [R1+0x988] ;  /* 0x0009880001087983 */ /* 0x001ea20000300a00 */
[----:B---3--:R-:W-:-:S04]  /*12860*/  LOP3.LUT R11, R11, R10, RZ, 0x3c, !PT ;  /* 0x0000000a0b0b7212 */ /* 0x008fc800078e3cff */
[----:B------:R-:W-:Y:S02]  /*12870*/  LOP3.LUT R10, R11, R10, RZ, 0x3c, !PT ;  /* 0x0000000a0b0a7212 */ /* 0x000fe400078e3cff */
[----:B----4-:R-:W-:Y:S02]  /*12880*/  LOP3.LUT R5, R5, R4, RZ, 0x3c, !PT ;  /* 0x0000000405057212 */ /* 0x010fe400078e3cff */
[----:B------:R-:W-:Y:S02]  /*12890*/  LOP3.LUT R11, R11, R10, RZ, 0x3c, !PT ;  /* 0x0000000a0b0b7212 */ /* 0x000fe400078e3cff */
[----:B------:R-:W-:-:S04]  /*128a0*/  LOP3.LUT R4, R5, R4, RZ, 0x3c, !PT ;  /* 0x0000000405047212 */ /* 0x000fc800078e3cff */
[----:B------:R-:W-:Y:S02]  /*128b0*/  LOP3.LUT R5, R5, R4, RZ, 0x3c, !PT ;  /* 0x0000000405057212 */ /* 0x000fe400078e3cff */
[----:B--2---:R-:W-:-:S04]  /*128c0*/  LOP3.LUT R9, R9, R8, RZ, 0x3c, !PT ;  /* 0x0000000809097212 */ /* 0x004fc800078e3cff */
[----:B------:R-:W-:-:S04]  /*128d0*/  LOP3.LUT R8, R9, R8, RZ, 0x3c, !PT ;  /* 0x0000000809087212 */ /* 0x000fc800078e3cff */
[----:B------:R-:W-:-:S05]  /*128e0*/  LOP3.LUT R9, R9, R8, RZ, 0x3c, !PT ;  /* 0x0000000809097212 */ /* 0x000fca00078e3cff */
[----:B------:R0:W-:Y:S04]  /*128f0*/  STL.64 [R1+0x18], R8 ;  /* 0x0000180801007387 */ /* 0x0001e80000100a00 */
[----:B------:R1:W-:Y:S01]  /*12900*/  STL.64 [R1+0x10], R10 ;  /* 0x0000100a01007387 */ /* 0x0003e20000100a00 */
[----:B0-----:R-:W-:Y:S01]  /*12910*/  IMAD.MOV.U32 R8, RZ, RZ, R7 ;  /* 0x000000ffff087224 */ /* 0x001fe200078e0007 */
[----:B------:R-:W-:Y:S01]  /*12920*/  MOV R9, R6 ;  /* 0x0000000600097202 */ /* 0x000fe20000000f00 */
[----:B------:R-:W-:Y:S02]  /*12930*/  IMAD.MOV.U32 R6, RZ, RZ, R25 ;  /* 0x000000ffff067224 */ /* 0x000fe400078e0019 */
[----:B------:R-:W-:Y:S02]  /*12940*/  IMAD.MOV.U32 R7, RZ, RZ, R24 ;  /* 0x000000ffff077224 */ /* 0x000fe400078e0018 */
[----:B------:R0:W-:Y:S04]  /*12950*/  STL.64 [R1+0x8], R8 ;  /* 0x0000080801007387 */ /* 0x0001e80000100a00 */
[----:B------:R-:W-:Y:S01]  /*12960*/  STL.64 [R1+0x738], R28 ;  /* 0x0007381c01007387 */ /* 0x000fe20000100a00 */
[----:B-1----:R-:W-:-:S03]  /*12970*/  IMAD.MOV.U32 R10, RZ, RZ, R15 ;  /* 0x000000ffff0a7224 */ /* 0x002fc600078e000f */
[----:B------:R1:W-:Y:S01]  /*12980*/  STL.64 [R1], R6 ;  /* 0x0000000601007387 */ /* 0x0003e20000100a00 */
[----:B------:R-:W-:Y:S02]  /*12990*/  IMAD.MOV.U32 R11, RZ, RZ, R14 ;  /* 0x000000ffff0b7224 */ /* 0x000fe400078e000e */
[----:B0-----:R-:W-:Y:S02]  /*129a0*/  IMAD.MOV.U32 R8, RZ, RZ, R13 ;  /* 0x000000ffff087224 */ /* 0x001fe400078e000d */
[----:B------:R-:W-:Y:S01]  /*129b0*/  IMAD.MOV.U32 R9, RZ, RZ, R12 ;  /* 0x000000ffff097224 */ /* 0x000fe200078e000c */
[----:B------:R-:W-:Y:S01]  /*129c0*/  STL.64 [R1+0x740], R4 ;  /* 0x0007400401007387 */ /* 0x000fe20000100a00 */
[----:B------:R-:W-:Y:S02]  /*129d0*/  IMAD.MOV.U32 R12, RZ, RZ, R17 ;  /* 0x000000ffff0c7224 */ /* 0x000fe400078e0011 */
[----:B-1----:R-:W-:Y:S02]  /*129e0*/  IMAD.MOV.U32 R6, RZ, RZ, R27 ;  /* 0x000000ffff067224 */ /* 0x002fe400078e001b */
[----:B------:R-:W-:-:S02]  /*129f0*/  IMAD.MOV.U32 R7, RZ, RZ, R26 ;  /* 0x000000ffff077224 */ /* 0x000fc400078e001a */
[----:B------:R-:W-:Y:S01]  /*12a00*/  IMAD.MOV.U32 R13, RZ, RZ, R16 ;  /* 0x000000ffff0d7224 */ /* 0x000fe200078e0010 */
[----:B------:R-:W-:Y:S01]  /*12a10*/  MOV R16, R23 ;  /* 0x0000001700107202 */ /* 0x000fe20000000f00 */
[----:B------:R-:W-:Y:S01]  /*12a20*/  IMAD.MOV.U32 R14, RZ, RZ, R19 ;  /* 0x000000ffff0e7224 */ /* 0x000fe200078e0013 */
[----:B------:R-:W-:Y:S01]  /*12a30*/  STL.64 [R1+0x748], R6 ;  /* 0x0007480601007387 */ /* 0x000fe20000100a00 */
[----:B------:R-:W-:Y:S02]  /*12a40*/  IMAD.MOV.U32 R15, RZ, RZ, R18 ;  /* 0x000000ffff0f7224 */ /* 0x000fe400078e0012 */
[----:B------:R-:W-:Y:S01]  /*12a50*/  IMAD.MOV.U32 R17, RZ, RZ, R22 ;  /* 0x000000ffff117224 */ /* 0x000fe200078e0016 */
[----:B------:R-:W-:Y:S01]  /*12a60*/  STL.64 [R1+0x750], R8 ;  /* 0x0007500801007387 */ /* 0x000fe20000100a00 */
[----:B------:R-:W-:Y:S02]  /*12a70*/  IMAD.MOV.U32 R18, RZ, RZ, R21 ;  /* 0x000000ffff127224 */ /* 0x000fe400078e0015 */
[----:B------:R-:W-:Y:S01]  /*12a80*/  IMAD.MOV.U32 R19, RZ, RZ, R20 ;  /* 0x000000ffff137224 */ /* 0x000fe200078e0014 */
[----:B------:R-:W-:Y:S04]  /*12a90*/  STL.64 [R1+0x758], R10 ;  /* 0x0007580a01007387 */ /* 0x000fe80000100a00 */
[----:B------:R-:W-:Y:S04]  /*12aa0*/  STL.64 [R1+0x760], R12 ;  /* 0x0007600c01007387 */ /* 0x000fe80000100a00 */
[----:B------:R-:W-:Y:S04]  /*12ab0*/  STL.64 [R1+0x768], R14 ;  /* 0x0007680e01007387 */ /* 0x000fe80000100a00 */
[----:B------:R-:W-:Y:S04]  /*12ac0*/  STL.64 [R1+0x770], R16 ;  /* 0x0007701001007387 */ /* 0x000fe80000100a00 */
[----:B------:R0:W-:Y:S04]  /*12ad0*/  STL.64 [R1+0x778], R18 ;  /* 0x0007781201007387 */ /* 0x0001e80000100a00 */
[----:B------:R-:W2:Y:S04]  /*12ae0*/  LDL.LU R22, [R1+0x218] ;  /* 0x0002180001167983 */ /* 0x000ea80000300800 */
[----:B------:R-:W2:Y:S04]  /*12af0*/  LDL.LU R23, [R1+0x44c] ;  /* 0x00044c0001177983 */ /* 0x000ea80000300800 */
[----:B------:R-:W3:Y:S04]  /*12b00*/  LDL.LU R24, [R1+0x210] ;  /* 0x0002100001187983 */ /* 0x000ee80000300800 */
[----:B------:R-:W3:Y:S04]  /*12b10*/  LDL.LU R25, [R1+0x450] ;  /* 0x0004500001197983 */ /* 0x000ee80000300800 */
[----:B------:R-:W4:Y:S04]  /*12b20*/  LDL.LU R26, [R1+0x208] ;  /* 0x00020800011a7983 */ /* 0x000f280000300800 */
[----:B------:R-:W4:Y:S04]  /*12b30*/  LDL.LU R27, [R1+0x454] ;  /* 0x00045400011b7983 */ /* 0x000f280000300800 */
        /* <DEDUP_REMOVED lines=31> */
[----:B------:R-:W2:Y:S01]  /*12d30*/  LDL.LU R19, [R1+0x45c] ;  /* 0x00045c0001137983 */ /* 0x000ea20000300800 */
[----:B------:R-:W-:-:S02]  /*12d40*/  LOP3.LUT R23, R23, R22, RZ, 0x3c, !PT ;  /* 0x0000001617177212 */ /* 0x000fc400078e3cff */
[----:B---3--:R-:W-:Y:S01]  /*12d50*/  LOP3.LUT R25, R25, R24, RZ, 0x3c, !PT ;  /* 0x0000001819197212 */ /* 0x008fe200078e3cff */
[----:B--2---:R0:W-:Y:S04]  /*12d60*/  STL.64 [R1+0x980], R18 ;  /* 0x0009801201007387 */ /* 0x0041e80000100a00 */
[----:B0-----:R-:W2:Y:S04]  /*12d70*/  LDL.LU R18, [R1+0x200] ;  /* 0x0002000001127983 */ /* 0x001ea80000300800 */
[----:B------:R-:W2:Y:S04]  /*12d80*/  LDL.LU R19, [R1+0x458] ;  /* 0x0004580001137983 */ /* 0x000ea80000300800 */
[----:B------:R-:W3:Y:S04]  /*12d90*/  LDL.LU R16, [R1+0x1e4] ;  /* 0x0001e40001107983 */ /* 0x000ee80000300800 */
        /* <DEDUP_REMOVED lines=8> */
[----:B------:R-:W-:-:S03]  /*12e20*/  LOP3.LUT R22, R23, R22, RZ, 0x3c, !PT ;  /* 0x0000001617167212 */ /* 0x000fc600078e3cff */
[----:B------:R-:W3:Y:S01]  /*12e30*/  LDL.LU R9, [R1+0x4a8] ;  /* 0x0004a80001097983 */ /* 0x000ee20000300800 */
[----:B------:R-:W-:-:S03]  /*12e40*/  IMAD.MOV.U32 R20, RZ, RZ, R0 ;  /* 0x000000ffff147224 */ /* 0x000fc600078e0000 */
[----:B------:R-:W3:Y:S01]  /*12e50*/  LDL.LU R6, [R1+0x20c] ;  /* 0x00020c0001067983 */ /* 0x000ee20000300800 */
[----:B------:R-:W-:-:S03]  /*12e60*/  IMAD.MOV.U32 R21, RZ, RZ, R3 ;  /* 0x000000ffff157224 */ /* 0x000fc600078e0003 */
[----:B------:R-:W3:Y:S01]  /*12e70*/  LDL.LU R7, [R1+0x4ac] ;  /* 0x0004ac0001077983 */ /* 0x000ee20000300800 */
[----:B----4-:R-:W-:-:S03]  /*12e80*/  LOP3.LUT R27, R27, R26, RZ, 0x3c, !PT ;  /* 0x0000001a1b1b7212 */ /* 0x010fc600078e3cff */
[----:B------:R-:W4:Y:S01]  /*12e90*/  LDL.LU R4, [R1+0x214] ;  /* 0x0002140001047983 */ /* 0x000f220000300800 */
[----:B------:R-:W-:-:S03]  /*12ea0*/  LOP3.LUT R24, R25, R24, RZ, 0x3c, !PT ;  /* 0x0000001819187212 */ /* 0x000fc600078e3cff */
[----:B------:R-:W4:Y:S01]  /*12eb0*/  LDL.LU R5, [R1+0x4b0] ;  /* 0x0004b00001057983 */ /* 0x000f220000300800 */
[----:B------:R-:W-:-:S03]  /*12ec0*/  LOP3.LUT R23, R23, R22, RZ, 0x3c, !PT ;  /* 0x0000001617177212 */ /* 0x000fc600078e3cff */
[----:B------:R-:W4:Y:S01]  /*12ed0*/  LDL.LU R28, [R1+0x21c] ;  /* 0x00021c00011c7983 */ /* 0x000f220000300800 */
[----:B------:R-:W-:-:S03]  /*12ee0*/  LOP3.LUT R26, R27, R26, RZ, 0x3c, !PT ;  /* 0x0000001a1b1a7212 */ /* 0x000fc600078e3cff */
[----:B------:R-:W4:Y:S01]  /*12ef0*/  LDL.LU R29, [R1+0x4b4] ;  /* 0x0004b400011d7983 */ /* 0x000f220000300800 */
[----:B------:R-:W-:-:S03]  /*12f00*/  LOP3.LUT R25, R25, R24, RZ, 0x3c, !PT ;  /* 0x0000001819197212 */ /* 0x000fc600078e3cff */
[----:B------:R-:W4:Y:S04]  /*12f10*/  LDL.LU R3, [R1+0x224] ;  /* 0x0002240001037983 */ /* 0x000f280000300800 */
[----:B------:R-:W4:Y:S04]  /*12f20*/  LDL.LU R0, [R1+0x4b8] ;  /* 0x0004b80001007983 */ /* 0x000f280000300800 */
[----:B------:R0:W-:Y:S01]  /*12f30*/  STL.64 [R1+0x780], R20 ;  /* 0x0007801401007387 */ /* 0x0001e20000100a00 */
[----:B------:R-:W-:-:S03]  /*12f40*/  LOP3.LUT R27, R27, R26, RZ, 0x3c, !PT ;  /* 0x0000001a1b1b7212 */ /* 0x000fc600078e3cff */
[----:B0-----:R-:W3:Y:S04]  /*12f50*/  LDL.LU R20, [R1+0x1d4] ;  /* 0x0001d40001147983 */ /* 0x001ee80000300800 */
[----:B------:R-:W4:Y:S04]  /*12f60*/  LDL.LU R21, [R1+0x490] ;  /* 0x0004900001157983 */ /* 0x000f280000300800 */
[----:B------:R0:W-:Y:S04]  /*12f70*/  STL.64 [R1+0x788], R22 ;  /* 0x0007881601007387 */ /* 0x0001e80000100a00 */
[----:B0-----:R-:W3:Y:S04]  /*12f80*/  LDL.LU R22, [R1+0x1cc] ;  /* 0x0001cc0001167983 */ /* 0x001ee80000300800 */
[----:B------:R-:W4:Y:S04]  /*12f90*/  LDL.LU R23, [R1+0x48c] ;  /* 0x00048c0001177983 */ /* 0x000f280000300800 */
[----:B------:R0:W-:Y:S04]  /*12fa0*/  STL.64 [R1+0x790], R24 ;  /* 0x0007901801007387 */ /* 0x0001e80000100a00 */
[----:B0-----:R-:W3:Y:S04]  /*12fb0*/  LDL.LU R24, [R1+0x1c4] ;  /* 0x0001c40001187983 */ /* 0x001ee80000300800 */
[----:B------:R-:W3:Y:S04]  /*12fc0*/  LDL.LU R25, [R1+0x488] ;  /* 0x0004880001197983 */ /* 0x000ee80000300800 */
[----:B------:R0:W-:Y:S04]  /*12fd0*/  STL.64 [R1+0x798], R26 ;  /* 0x0007981a01007387 */ /* 0x0001e80000100a00 */
[----:B0-----:R-:W4:Y:S04]  /*12fe0*/  LDL.LU R26, [R1+0x1bc] ;  /* 0x0001bc00011a7983 */ /* 0x001f280000300800 */
        /* <DEDUP_REMOVED lines=51> */
[----:B----4-:R-:W-:Y:S02]  /*13320*/  LOP3.LUT R27, R27, R26, RZ, 0x3c, !PT ;  /* 0x0000001a1b1b7212 */ /* 0x010fe400078e3cff */
[----:B--2---:R-:W-:-:S04]  /*13330*/  LOP3.LUT R19, R19, R18, RZ, 0x3c, !PT ;  /* 0x0000001213137212 */ /* 0x004fc800078e3cff */
[----:B------:R-:W-:-:S04]  /*13340*/  LOP3.LUT R18, R19, R18, RZ, 0x3c, !PT ;  /* 0x0000001213127212 */ /* 0x000fc800078e3cff */
[----:B------:R-:W-:-:S05]  /*13350*/  LOP3.LUT R19, R19, R18, RZ, 0x3c, !PT ;  /* 0x0000001213137212 */ /* 0x000fca00078e3cff */
[----:B------:R0:W-:Y:S04]  /*13360*/  STL.64 [R1+0x188], R18 ;  /* 0x0001881201007387 */ /* 0x0001e80000100a00 */
[----:B0-----:R-:W2:Y:S01]  /*13370*/  LDL.LU.64 R18, [R1+0x930] ;  /* 0x0009300001127983 */ /* 0x001ea20000300a00 */
[----:B---3--:R-:W-:Y:S02]  /*13380*/  LOP3.LUT R25, R25, R24, RZ, 0x3c, !PT ;  /* 0x0000001819197212 */ /* 0x008fe400078e3cff */
[----:B------:R-:W-:Y:S02]  /*13390*/  LOP3.LUT R26, R27, R26, RZ, 0x3c, !PT ;  /* 0x0000001a1b1a7212 */ /* 0x000fe400078e3cff */
[----:B------:R-:W-:Y:S02]  /*133a0*/  LOP3.LUT R24, R25, R24, RZ, 0x3c, !PT ;  /* 0x0000001819187212 */ /* 0x000fe400078e3cff */
[----:B------:R-:W-:-:S02]  /*133b0*/  LOP3.LUT R27, R27, R26, RZ, 0x3c, !PT ;  /* 0x0000001a1b1b7212 */ /* 0x000fc400078e3cff */
[----:B------:R-:W-:-:S03]  /*133c0*/  LOP3.LUT R25, R25, R24, RZ, 0x3c, !PT ;  /* 0x0000001819197212 */ /* 0x000fc600078e3cff */
[----:B------:R0:W-:Y:S04]  /*133d0*/  STL.64 [R1+0x190], R26 ;  /* 0x0001901a01007387 */ /* 0x0001e80000100a00 */
[----:B------:R1:W-:Y:S01]  /*133e0*/  STL.64 [R1+0x198], R24 ;  /* 0x0001981801007387 */ /* 0x0003e20000100a00 */
[----:B0-----:R-:W-:Y:S02]  /*133f0*/  IMAD.MOV.U32 R26, RZ, RZ, R23 ;  /* 0x000000ffff1a7224 */ /* 0x001fe400078e0017 */
[----:B------:R-:W-:Y:S02]  /*13400*/  IMAD.MOV.U32 R27, RZ, RZ, R22 ;  /* 0x000000ffff1b7224 */ /* 0x000fe400078e0016 */
[----:B-1----:R-:W-:Y:S02]  /*13410*/  IMAD.MOV.U32 R24, RZ, RZ, R21 ;  /* 0x000000ffff187224 */ /* 0x002fe400078e0015 */
[----:B------:R-:W-:Y:S01]  /*13420*/  IMAD.MOV.U32 R25, RZ, RZ, R20 ;  /* 0x000000ffff197224 */ /* 0x000fe200078e0014 */
[----:B------:R-:W-:Y:S01]  /*13430*/  MOV R21, R16 ;  /* 0x0000001000157202 */ /* 0x000fe20000000f00 */
[----:B------:R-:W-:Y:S01]  /*13440*/  IMAD.MOV.U32 R20, RZ, RZ, R17 ;  /* 0x000000ffff147224 */ /* 0x000fe200078e0011 */
[----:B------:R0:W-:Y:S01]  /*13450*/  STL.64 [R1+0x3a0], R26 ;  /* 0x0003a01a01007387 */ /* 0x0001e20000100a00 */
[----:B------:R-:W-:-:S02]  /*13460*/  IMAD.MOV.U32 R16, RZ, RZ, R13 ;  /* 0x000000ffff107224 */ /* 0x000fc400078e000d */
[----:B------:R-:W-:Y:S01]  /*13470*/  IMAD.MOV.U32 R17, RZ, RZ, R12 ;  /* 0x000000ffff117224 */ /* 0x000fe200078e000c */
[----:B------:R-:W-:Y:S01]  /*13480*/  STL.64 [R1+0x3a8], R24 ;  /* 0x0003a81801007387 */ /* 0x000fe20000100a00 */
[----:B------:R-:W-:Y:S02]  /*13490*/  IMAD.MOV.U32 R12, RZ, RZ, R9 ;  /* 0x000000ffff0c7224 */ /* 0x000fe400078e0009 */
[----:B------:R-:W-:Y:S02]  /*134a0*/  IMAD.MOV.U32 R13, RZ, RZ, R8 ;  /* 0x000000ffff0d7224 */ /* 0x000fe400078e0008 */
[----:B------:R-:W-:Y:S02]  /*134b0*/  IMAD.MOV.U32 R8, RZ, RZ, R5 ;  /* 0x000000ffff087224 */ /* 0x000fe400078e0005 */
[----:B------:R-:W-:Y:S02]  /*134c0*/  IMAD.MOV.U32 R9, RZ, RZ, R4 ;  /* 0x000000ffff097224 */ /* 0x000fe400078e0004 */
[----:B--2---:R-:W-:-:S02]  /*134d0*/  IMAD.MOV.U32 R22, RZ, RZ, R19 ;  /* 0x000000ffff167224 */ /* 0x004fc400078e0013 */
[----:B------:R-:W-:Y:S02]  /*134e0*/  IMAD.MOV.U32 R23, RZ, RZ, R18 ;  /* 0x000000ffff177224 */ /* 0x000fe400078e0012 */
[----:B------:R-:W-:Y:S02]  /*134f0*/  IMAD.MOV.U32 R18, RZ, RZ, R15 ;  /* 0x000000ffff127224 */ /* 0x000fe400078e000f */
[----:B------:R-:W-:Y:S01]  /*13500*/  IMAD.MOV.U32 R19, RZ, RZ, R14 ;  /* 0x000000ffff137224 */ /* 0x000fe200078e000e */
[----:B------:R-:W-:Y:S01]  /*13510*/  STL.64 [R1+0x3b0], R22 ;  /* 0x0003b01601007387 */ /* 0x000fe20000100a00 */
[----:B------:R-:W-:Y:S02]  /*13520*/  IMAD.MOV.U32 R14, RZ, RZ, R11 ;  /* 0x000000ffff0e7224 */ /* 0x000fe400078e000b */
[----:B------:R-:W-:Y:S01]  /*13530*/  IMAD.MOV.U32 R15, RZ, RZ, R10 ;  /* 0x000000ffff0f7224 */ /* 0x000fe200078e000a */
[----:B------:R-:W-:Y:S01]  /*13540*/  STL.64 [R1+0x3b8], R20 ;  /* 0x0003b81401007387 */ /* 0x000fe20000100a00 */
[----:B------:R-:W-:-:S02]  /*13550*/  IMAD.MOV.U32 R10, RZ, RZ, R7 ;  /* 0x000000ffff0a7224 */ /* 0x000fc400078e0007 */
[----:B------:R-:W-:Y:S01]  /*13560*/  IMAD.MOV.U32 R11, RZ, RZ, R6 ;  /* 0x000000ffff0b7224 */ /* 0x000fe200078e0006 */
[----:B------:R-:W-:Y:S01]  /*13570*/  STL.64 [R1+0x3c0], R18 ;  /* 0x0003c01201007387 */ /* 0x000fe20000100a00 */
[----:B------:R-:W-:Y:S01]  /*13580*/  MOV R6, R29 ;  /* 0x0000001d00067202 */ /* 0x000fe20000000f00 */
[----:B------:R-:W-:Y:S02]  /*13590*/  IMAD.MOV.U32 R7, RZ, RZ, R28 ;  /* 0x000000ffff077224 */ /* 0x000fe400078e001c */
[----:B------:R-:W-:Y:S04]  /*135a0*/  STL.64 [R1+0x3c8], R16 ;  /* 0x0003c81001007387 */ /* 0x000fe80000100a00 */
[----:B------:R-:W-:Y:S04]  /*135b0*/  STL.64 [R1+0x3d0], R14 ;  /* 0x0003d00e01007387 */ /* 0x000fe80000100a00 */
[----:B------:R-:W-:Y:S04]  /*135c0*/  STL.64 [R1+0x3d8], R12 ;  /* 0x0003d80c01007387 */ /* 0x000fe80000100a00 */
[----:B------:R-:W-:Y:S04]  /*135d0*/  STL.64 [R1+0x3e0], R10 ;  /* 0x0003e00a01007387 */ /* 0x000fe80000100a00 */
[----:B------:R-:W-:Y:S04]  /*135e0*/  STL.64 [R1+0x3e8], R8 ;  /* 0x0003e80801007387 */ /* 0x000fe80000100a00 */
        /* <DEDUP_REMOVED lines=155> */
[----:B------:R3:W-:Y:S02]  /*13fa0*/  STL.64 [R1+0x478], R26 ;  /* 0x0004781a01007387 */ /* 0x0007e40000100a00 */
[----:B---3--:R-:W-:Y:S02]  /*13fb0*/  IMAD.MOV.U32 R27, RZ, RZ, R24 ;  /* 0x000000ffff1b7224 */ /* 0x008fe400078e0018 */
[----:B----4-:R-:W-:Y:S02]  /*13fc0*/  IMAD.MOV.U32 R24, RZ, RZ, R23 ;  /* 0x000000ffff187224 */ /* 0x010fe400078e0017 */
[----:B------:R-:W-:Y:S02]  /*13fd0*/  IMAD.MOV.U32 R23, RZ, RZ, R20 ;  /* 0x000000ffff177224 */ /* 0x000fe400078e0014 */
[----:B------:R-:W-:Y:S01]  /*13fe0*/  IMAD.MOV.U32 R20, RZ, RZ, R19 ;  /* 0x000000ffff147224 */ /* 0x000fe200078e0013 */
[----:B------:R-:W-:Y:S01]  /*13ff0*/  MOV R19, R16 ;  /* 0x0000001000137202 */ /* 0x000fe20000000f00 */
[----:B------:R-:W-:-:S02]  /*14000*/  IMAD.MOV.U32 R16, RZ, RZ, R15 ;  /* 0x000000ffff107224 */ /* 0x000fc400078e000f */
[----:B------:R-:W-:Y:S02]  /*14010*/  IMAD.MOV.U32 R15, RZ, RZ, R12 ;  /* 0x000000ffff0f7224 */ /* 0x000fe400078e000c */
[----:B------:R-:W-:Y:S02]  /*14020*/  IMAD.MOV.U32 R12, RZ, RZ, R11 ;  /* 0x000000ffff0c7224 */ /* 0x000fe400078e000b */
[----:B------:R-:W-:Y:S02]  /*14030*/  IMAD.MOV.U32 R11, RZ, RZ, R8 ;  /* 0x000000ffff0b7224 */ /* 0x000fe400078e0008 */
[----:B------:R-:W-:Y:S02]  /*14040*/  IMAD.MOV.U32 R8, RZ, RZ, R3 ;  /* 0x000000ffff087224 */ /* 0x000fe400078e0003 */
[----:B------:R-:W0:Y:S01]  /*14050*/  LDC R3, c[0x0][0x23c] ;  /* 0x00008f00ff037b82 */ /* 0x000e220000000800 */
[----:B------:R-:W-:Y:S02]  /*14060*/  IMAD.MOV.U32 R26, RZ, RZ, R25 ;  /* 0x000000ffff1a7224 */ /* 0x000fe400078e0019 */
[----:B------:R-:W-:-:S02]  /*14070*/  IMAD.MOV.U32 R25, RZ, RZ, R22 ;  /* 0x000000ffff197224 */ /* 0x000fc400078e0016 */
[----:B------:R-:W-:Y:S02]  /*14080*/  IMAD.MOV.U32 R22, RZ, RZ, R21 ;  /* 0x000000ffff167224 */ /* 0x000fe400078e0015 */
[----:B------:R-:W-:Y:S01]  /*14090*/  IMAD.MOV.U32 R21, RZ, RZ, R18 ;  /* 0x000000ffff157224 */ /* 0x000fe200078e0012 */
[----:B------:R-:W-:Y:S01]  /*140a0*/  STL.64 [R1+0x480], R26 ;  /* 0x0004801a01007387 */ /* 0x000fe20000100a00 */
[----:B------:R-:W-:Y:S02]  /*140b0*/  IMAD.MOV.U32 R18, RZ, RZ, R17 ;  /* 0x000000ffff127224 */ /* 0x000fe400078e0011 */
[----:B------:R-:W-:Y:S01]  /*140c0*/  IMAD.MOV.U32 R17, RZ, RZ, R14 ;  /* 0x000000ffff117224 */ /* 0x000fe200078e000e */
[----:B------:R-:W-:Y:S01]  /*140d0*/  STL.64 [R1+0x488], R24 ;  /* 0x0004881801007387 */ /* 0x000fe20000100a00 */
[----:B------:R-:W-:Y:S02]  /*140e0*/  IMAD.MOV.U32 R14, RZ, RZ, R13 ;  /* 0x000000ffff0e7224 */ /* 0x000fe400078e000d */
[----:B------:R-:W-:Y:S01]  /*140f0*/  IMAD.MOV.U32 R13, RZ, RZ, R10 ;  /* 0x000000ffff0d7224 */ /* 0x000fe200078e000a */
[----:B------:R-:W-:Y:S01]  /*14100*/  STL.64 [R1+0x490], R22 ;  /* 0x0004901601007387 */ /* 0x000fe20000100a00 */
[----:B------:R-:W-:-:S03]  /*14110*/  IMAD.MOV.U32 R10, RZ, RZ, R9 ;  /* 0x000000ffff0a7224 */ /* 0x000fc600078e0009 */
[----:B------:R-:W-:Y:S04]  /*14120*/  STL.64 [R1+0x498], R20 ;  /* 0x0004981401007387 */ /* 0x000fe80000100a00 */
[----:B------:R-:W-:Y:S04]  /*14130*/  STL.64 [R1+0x4a0], R18 ;  /* 0x0004a01201007387 */ /* 0x000fe80000100a00 */
[----:B------:R-:W-:Y:S01]  /*14140*/  STL.64 [R1+0x4a8], R16 ;  /* 0x0004a81001007387 */ /* 0x000fe20000100a00 */
[----:B------:R-:W-:-:S03]  /*14150*/  IMAD.MOV.U32 R9, RZ, RZ, R6 ;  /* 0x000000ffff097224 */ /* 0x000fc600078e0006 */
[----:B------:R-:W-:Y:S04]  /*14160*/  STL.64 [R1+0x4b0], R14 ;  /* 0x0004b00e01007387 */ /* 0x000fe80000100a00 */
[----:B------:R-:W-:Y:S04]  /*14170*/  STL.64 [R1+0x4b8], R12 ;  /* 0x0004b80c01007387 */ /* 0x000fe80000100a00 */
[----:B------:R-:W-:Y:S01]  /*14180*/  STL.64 [R1+0x4c0], R10 ;  /* 0x0004c00a01007387 */ /* 0x000fe20000100a00 */
[----:B------:R-:W-:-:S03]  /*14190*/  MOV R6, R28 ;  /* 0x0000001c00067202 */ /* 0x000fc60000000f00 */
[----:B0-----:R0:W-:Y:S04]  /*141a0*/  STL.64 [R1+0x830], R2 ;  /* 0x0008300201007387 */ /* 0x0011e80000100a00 */
[----:B------:R-:W-:Y:S01]  /*141b0*/  STL.64 [R1+0x4c8], R8 ;  /* 0x0004c80801007387 */ /* 0x000fe20000100a00 */
[----:B0-----:R-:W-:Y:S02]  /*141c0*/  IMAD.MOV.U32 R2, RZ, RZ, R4 ;  /* 0x000000ffff027224 */ /* 0x001fe400078e0004 */
[----:B------:R-:W-:Y:S02]  /*141d0*/  IMAD.MOV.U32 R3, RZ, RZ, R7 ;  /* 0x000000ffff037224 */ /* 0x000fe400078e0007 */
[----:B------:R-:W-:-:S03]  /*141e0*/  IMAD.MOV.U32 R7, RZ, RZ, R5 ;  /* 0x000000ffff077224 */ /* 0x000fc600078e0005 */
[----:B------:R0:W-:Y:S04]  /*141f0*/  STL.64 [R1+0x4d0], R2 ;  /* 0x0004d00201007387 */ /* 0x0001e80000100a00 */
[----:B0-----:R-:W2:Y:S04]  /*14200*/  LDL.LU R2, [R1+0x57c] ;  /* 0x00057c0001027983 */ /* 0x001ea80000300800 */
[----:B------:R-:W-:Y:S04]  /*14210*/  STL.64 [R1+0x4d8], R6 ;  /* 0x0004d80601007387 */ /* 0x000fe80000100a00 */
[----:B------:R-:W3:Y:S01]  /*14220*/  LDL.LU R3, [R1+0x1a4] ;  /* 0x0001a40001037983 */ /* 0x000ee20000300800 */
[----:B------:R-:W-:-:S02]  /*14230*/  IMAD.MOV.U32 R4, RZ, RZ, R0 ;  /* 0x000000ffff047224 */ /* 0x000fc400078e0000 */
[----:B------:R-:W-:-:S05]  /*14240*/  IMAD.MOV.U32 R5, RZ, RZ, R29 ;  /* 0x000000ffff057224 */ /* 0x000fca00078e001d */
[----:B------:R-:W-:Y:S04]  /*14250*/  STL.64 [R1+0x4e0], R4 ;  /* 0x0004e00401007387 */ /* 0x000fe80000100a00 */
[----:B---3--:R0:W-:Y:S04]  /*14260*/  STL [R1+0x838], R3 ;  /* 0x0008380301007387 */ /* 0x0081e80000100800 */
[----:B0-----:R-:W2:Y:S04]  /*14270*/  LDL.LU R3, [R1+0x1a0] ;  /* 0x0001a00001037983 */ /* 0x001ea80000300800 */
        /* <DEDUP_REMOVED lines=58> */
[----:B------:R-:W4:Y:S04]  /*14620*/  LDL.LU.64 R14, [R1+0x128] ;  /* 0x00012800010e7983 */ /* 0x000f280000300a00 */
[----:B------:R-:W4:Y:S04]  /*14630*/  LDL.LU.64 R12, [R1+0x120] ;  /* 0x00012000010c7983 */ /* 0x000f280000300a00 */
[----:B------:R-:W4:Y:S04]  /*14640*/  LDL.LU.64 R10, [R1+0x118] ;  /* 0x00011800010a7983 */ /* 0x000f280000300a00 */
[----:B------:R-:W4:Y:S04]  /*14650*/  LDL.LU.64 R8, [R1+0x110] ;  /* 0x0001100001087983 */ /* 0x000f280000300a00 */
[----:B------:R-:W4:Y:S04]  /*14660*/  LDL.LU.64 R6, [R1+0x108] ;  /* 0x0001080001067983 */ /* 0x000f280000300a00 */
[----:B------:R-:W4:Y:S04]  /*14670*/  LDL.LU.64 R4, [R1+0x100] ;  /* 0x0001000001047983 */ /* 0x000f280000300a00 */
[----:B------:R-:W4:Y:S01]  /*14680*/  LDL.LU.64 R28, [R1+0xf8] ;  /* 0x0000f800011c7983 */ /* 0x000f220000300a00 */
        /* <DEDUP_REMOVED lines=74> */
[----:B0-----:R-:W2:Y:S04]  /*14b30*/  LDL.LU.64 R2, [R1+0x840] ;  /* 0x0008400001027983 */ /* 0x001ea80000300a00 */
[----:B--2---:R0:W-:Y:S04]  /*14b40*/  STL.64 [R1+0x570], R2 ;  /* 0x0005700201007387 */ /* 0x0041e80000100a00 */
[----:B0-----:R-:W2:Y:S01]  /*14b50*/  LDL.LU R3, [R1+0x838] ;  /* 0x0008380001037983 */ /* 0x001ea20000300800 */
[----:B---3--:R-:W-:-:S02]  /*14b60*/  IMAD.MOV.U32 R2, RZ, RZ, R26 ;  /* 0x000000ffff027224 */ /* 0x008fc400078e001a */
[----:B----4-:R-:W-:-:S03]  /*14b70*/  IMAD.MOV.U32 R26, RZ, RZ, R24 ;  /* 0x000000ffff1a7224 */ /* 0x010fc600078e0018 */
[----:B--2---:R0:W-:Y:S04]  /*14b80*/  STL.64 [R1+0x578], R2 ;  /* 0x0005780201007387 */ /* 0x0041e80000100a00 */
[----:B0-----:R-:W2:Y:S01]  /*14b90*/  LDL.LU.64 R2, [R1+0x830] ;  /* 0x0008300001027983 */ /* 0x001ea20000300a00 */
[----:B------:R-:W-:-:S03]  /*14ba0*/  IMAD.MOV.U32 R24, RZ, RZ, R20 ;  /* 0x000000ffff187224 */ /* 0x000fc600078e0014 */
[----:B------:R0:W-:Y:S01]  /*14bb0*/  STL.64 [R1+0x580], R26 ;  /* 0x0005801a01007387 */ /* 0x0001e20000100a00 */
[----:B------:R-:W-:Y:S01]  /*14bc0*/  MOV R20, R16 ;  /* 0x0000001000147202 */ /* 0x000fe20000000f00 */
[----:B0-----:R-:W-:Y:S02]  /*14bd0*/  IMAD.MOV.U32 R26, RZ, RZ, R22 ;  /* 0x000000ffff1a7224 */ /* 0x001fe400078e0016 */
[----:B------:R-:W-:Y:S02]  /*14be0*/  IMAD.MOV.U32 R27, RZ, RZ, R25 ;  /* 0x000000ffff1b7224 */ /* 0x000fe400078e0019 */
[----:B------:R-:W-:Y:S02]  /*14bf0*/  IMAD.MOV.U32 R25, RZ, RZ, R23 ;  /* 0x000000ffff197224 */ /* 0x000fe400078e0017 */
[----:B------:R-:W-:Y:S02]  /*14c00*/  IMAD.MOV.U32 R22, RZ, RZ, R18 ;  /* 0x000000ffff167224 */ /* 0x000fe400078e0012 */
[----:B------:R-:W-:-:S02]  /*14c10*/  IMAD.MOV.U32 R23, RZ, RZ, R21 ;  /* 0x000000ffff177224 */ /* 0x000fc400078e0015 */
[----:B------:R-:W-:Y:S01]  /*14c20*/  IMAD.MOV.U32 R21, RZ, RZ, R19 ;  /* 0x000000ffff157224 */ /* 0x000fe200078e0013 */
[----:B------:R0:W-:Y:S01]  /*14c30*/  STL.64 [R1+0x588], R26 ;  /* 0x0005881a01007387 */ /* 0x0001e20000100a00 */
[----:B------:R-:W-:Y:S02]  /*14c40*/  IMAD.MOV.U32 R18, RZ, RZ, R0 ;  /* 0x000000ffff127224 */ /* 0x000fe400078e0000 */
[----:B------:R-:W-:Y:S01]  /*14c50*/  IMAD.MOV.U32 R19, RZ, RZ, R17 ;  /* 0x000000ffff137224 */ /* 0x000fe200078e0011 */
[----:B------:R-:W-:Y:S04]  /*14c60*/  STL.64 [R1+0x5b0], R24 ;  /* 0x0005b01801007387 */ /* 0x000fe80000100a00 */
[----:B------:R-:W-:Y:S04]  /*14c70*/  STL.64 [R1+0x5b8], R22 ;  /* 0x0005b81601007387 */ /* 0x000fe80000100a00 */
[----:B------:R-:W-:Y:S04]  /*14c80*/  STL.64 [R1+0x5d0], R20 ;  /* 0x0005d01401007387 */ /* 0x000fe80000100a00 */
[----:B------:R-:W-:Y:S01]  /*14c90*/  STL.64 [R1+0x5d8], R18 ;  /* 0x0005d81201007387 */ /* 0x000fe20000100a00 */
[----:B--2---:R-:W-:-:S04]  /*14ca0*/  IMAD.SHL.U32 R3, R3, 0x80, RZ ;  /* 0x0000008003037824 */ /* 0x004fc800078e00ff */
[----:B------:R-:W-:-:S04]  /*14cb0*/  IMAD.WIDE R16, R3, 0x2, R14 ;  /* 0x0000000203107825 */ /* 0x000fc800078e020e */
[C---:B------:R-:W-:Y:S01]  /*14cc0*/  IMAD.WIDE R14, R3.reuse, 0x2, R12 ;  /* 0x00000002030e7825 */ /* 0x040fe200078e020c */
[----:B------:R-:W-:Y:S03]  /*14cd0*/  STL.64 [R1+0x398], R16 ;  /* 0x0003981001007387 */ /* 0x000fe60000100a00 */
[C---:B------:R-:W-:Y:S01]  /*14ce0*/  IMAD.WIDE R12, R3.reuse, 0x2, R10 ;  /* 0x00000002030c7825 */ /* 0x040fe200078e020a */
[----:B------:R-:W-:Y:S03]  /*14cf0*/  STL.64 [R1+0x390], R14 ;  /* 0x0003900e01007387 */ /* 0x000fe60000100a00 */
[C---:B------:R-:W-:Y:S01]  /*14d00*/  IMAD.WIDE R10, R3.reuse, 0x2, R8 ;  /* 0x00000002030a7825 */ /* 0x040fe200078e0208 */
[----:B------:R-:W-:Y:S03]  /*14d10*/  STL.64 [R1+0x388], R12 ;  /* 0x0003880c01007387 */ /* 0x000fe60000100a00 */
[C---:B------:R-:W-:Y:S01]  /*14d20*/  IMAD.WIDE R8, R3.reuse, 0x2, R6 ;  /* 0x0000000203087825 */ /* 0x040fe200078e0206 */
[----:B------:R-:W-:Y:S04]  /*14d30*/  STL.64 [R1+0x380], R10 ;  /* 0x0003800a01007387 */ /* 0x000fe80000100a00 */
[----:B------:R-:W-:Y:S04]  /*14d40*/  STL.64 [R1+0x378], R8 ;  /* 0x0003780801007387 */ /* 0x000fe80000100a00 */
[----:B0-----:R-:W2:Y:S01]  /*14d50*/  LDL.LU.64 R26, [R1+0x60] ;  /* 0x00006000011a7983 */ /* 0x001ea20000300a00 */
[----:B------:R-:W-:-:S04]  /*14d60*/  IMAD.WIDE R6, R3, 0x2, R4 ;  /* 0x0000000203067825 */ /* 0x000fc800078e0204 */
[C---:B------:R-:W-:Y:S01]  /*14d70*/  IMAD.WIDE R4, R3.reuse, 0x2, R28 ;  /* 0x0000000203047825 */ /* 0x040fe200078e021c */
[----:B------:R-:W-:Y:S04]  /*14d80*/  STL.64 [R1+0x370], R6 ;  /* 0x0003700601007387 */ /* 0x000fe80000100a00 */
[----:B--2---:R0:W-:Y:S04]  /*14d90*/  STL.64 [R1+0x7a0], R26 ;  /* 0x0007a01a01007387 */ /* 0x0041e80000100a00 */
[----:B------:R-:W-:Y:S04]  /*14da0*/  STL.64 [R1+0x368], R4 ;  /* 0x0003680401007387 */ /* 0x000fe80000100a00 */
[----:B0-----:R-:W2:Y:S04]  /*14db0*/  LDL.LU.64 R26, [R1+0x68] ;  /* 0x00006800011a7983 */ /* 0x001ea80000300a00 */
[----:B--2---:R0:W-:Y:S04]  /*14dc0*/  STL.64 [R1+0x7a8], R26 ;  /* 0x0007a81a01007387 */ /* 0x0041e80000100a00 */
        /* <DEDUP_REMOVED lines=33> */
[----:B------:R-:W3:Y:S04]  /*14fe0*/  LDL.LU.64 R24, [R1+0x58] ;  /* 0x0000580001187983 */ /* 0x000ee80000300a00 */
[----:B------:R-:W4:Y:S04]  /*14ff0*/  LDL.LU.64 R22, [R1+0x50] ;  /* 0x0000500001167983 */ /* 0x000f280000300a00 */
        /* <DEDUP_REMOVED lines=9> */
[----:B------:R-:W4:Y:S01]  /*15090*/  LDL.LU.64 R28, [R1] ;  /* 0x00000000011c7983 */ /* 0x000f220000300a00 */
[----:B--2---:R-:W-:-:S05]  /*150a0*/  IMAD.WIDE R26, R3, 0x2, R26 ;  /* 0x00000002031a7825 */ /* 0x004fca00078e021a */
[----:B------:R0:W-:Y:S04]  /*150b0*/  STL.64 [R1+0x360], R26 ;  /* 0x0003601a01007387 */ /* 0x0001e80000100a00 */
[----:B0-----:R-:W2:Y:S02]  /*150c0*/  LDL.LU.64 R26, [R1+0x828] ;  /* 0x00082800011a7983 */ /* 0x001ea40000300a00 */
        /* <DEDUP_REMOVED lines=50> */
[----:B0-----:R-:W2:Y:S01]  /*153f0*/  LDL.LU.64 R26, [R1+0x7a0] ;  /* 0x0007a000011a7983 */ /* 0x001ea20000300a00 */
[----:B---3--:R-:W-:-:S04]  /*15400*/  IMAD.WIDE R24, R3, 0x2, R24 ;  /* 0x0000000203187825 */ /* 0x008fc800078e0218 */
[----:B----4-:R-:W-:-:S04]  /*15410*/  IMAD.WIDE R22, R3, 0x2, R22 ;  /* 0x0000000203167825 */ /* 0x010fc800078e0216 */
[----:B------:R-:W-:-:S04]  /*15420*/  IMAD.WIDE R20, R3, 0x2, R20 ;  /* 0x0000000203147825 */ /* 0x000fc800078e0214 */
        /* <DEDUP_REMOVED lines=9> */
[----:B--2---:R-:W-:-:S05]  /*154c0*/  IMAD.WIDE R26, R3, 0x2, R26 ;  /* 0x00000002031a7825 */ /* 0x004fca00078e021a */
[----:B------:R0:W-:Y:S04]  /*154d0*/  STL.64 [R1+0x2d0], R26 ;  /* 0x0002d01a01007387 */ /* 0x0001e80000100a00 */
[----:B0-----:R-:W2:Y:S04]  /*154e0*/  LDL.LU.64 R26, [R1+0x798] ;  /* 0x00079800011a7983 */ /* 0x001ea80000300a00 */
[----:B------:R0:W-:Y:S04]  /*154f0*/  STL.64 [R1+0x2c8], R24 ;  /* 0x0002c81801007387 */ /* 0x0001e80000100a00 */
[----:B0-----:R-:W3:Y:S04]  /*15500*/  LDL.LU.64 R24, [R1+0x790] ;  /* 0x0007900001187983 */ /* 0x001ee80000300a00 */
[----:B------:R0:W-:Y:S04]  /*15510*/  STL.64 [R1+0x2c0], R22 ;  /* 0x0002c01601007387 */ /* 0x0001e80000100a00 */
[----:B0-----:R-:W4:Y:S04]  /*15520*/  LDL.LU.64 R22, [R1+0x788] ;  /* 0x0007880001167983 */ /* 0x001f280000300a00 */
[----:B------:R0:W-:Y:S04]  /*15530*/  STL.64 [R1+0x2b8], R20 ;  /* 0x0002b81401007387 */ /* 0x0001e80000100a00 */
[----:B0-----:R-:W2:Y:S04]  /*15540*/  LDL.LU.64 R20, [R1+0x780] ;  /* 0x0007800001147983 */ /* 0x001ea80000300a00 */
        /* <DEDUP_REMOVED lines=17> */
[----:B0-----:R-:W2:Y:S01]  /*15660*/  LDL.LU.64 R28, [R1+0x738] ;  /* 0x00073800011c7983 */ /* 0x001ea20000300a00 */
[----:B---3--:R-:W-:-:S04]  /*15670*/  IMAD.WIDE R24, R3, 0x2, R24 ;  /* 0x0000000203187825 */ /* 0x008fc800078e0218 */
[----:B----4-:R-:W-:-:S04]  /*15680*/  IMAD.WIDE R22, R3, 0x2, R22 ;  /* 0x0000000203167825 */ /* 0x010fc800078e0216 */
[----:B--2---:R-:W-:-:S04]  /*15690*/  IMAD.WIDE R20, R3, 0x2, R20 ;  /* 0x0000000203147825 */ /* 0x004fc800078e0214 */
        /* <DEDUP_REMOVED lines=8> */
[----:B------:R-:W-:-:S05]  /*15720*/  IMAD.WIDE R28, R3, 0x2, R28 ;  /* 0x00000002031c7825 */ /* 0x000fca00078e021c */
        /* <DEDUP_REMOVED lines=15> */
[----:B0-----:R-:W4:Y:S04]  /*15820*/  LDL.LU.64 R16, [R1+0x150] ;  /* 0x0001500001107983 */ /* 0x001f280000300a00 */
[----:B------:R0:W-:Y:S04]  /*15830*/  STL.64 [R1+0x228], R18 ;  /* 0x0002281201007387 */ /* 0x0001e80000100a00 */
[----:B0-----:R-:W3:Y:S04]  /*15840*/  LDL.LU.64 R18, [R1+0x148] ;  /* 0x0001480001127983 */ /* 0x001ee80000300a00 */
[----:B------:R0:W-:Y:S04]  /*15850*/  STL.64 [R1+0x220], R20 ;  /* 0x0002201401007387 */ /* 0x0001e80000100a00 */
[----:B0-----:R-:W4:Y:S04]  /*15860*/  LDL.LU.64 R20, [R1+0x140] ;  /* 0x0001400001147983 */ /* 0x001f280000300a00 */
[----:B------:R0:W-:Y:S04]  /*15870*/  STL.64 [R1+0x218], R22 ;  /* 0x0002181601007387 */ /* 0x0001e80000100a00 */
[----:B0-----:R-:W2:Y:S04]  /*15880*/  LDL.LU.64 R22, [R1+0x138] ;  /* 0x0001380001167983 */ /* 0x001ea80000300a00 */
[----:B------:R0:W-:Y:S04]  /*15890*/  STL.64 [R1+0x210], R24 ;  /* 0x0002101801007387 */ /* 0x0001e80000100a00 */
[----:B0-----:R-:W4:Y:S01]  /*158a0*/  LDL.LU.64 R24, [R1+0x130] ;  /* 0x0001300001187983 */ /* 0x001f220000300a00 */
[----:B------:R-:W-:-:S05]  /*158b0*/  IMAD.WIDE R26, R3, 0x2, R26 ;  /* 0x00000002031a7825 */ /* 0x000fca00078e021a */
[----:B------:R2:W-:Y:S02]  /*158c0*/  STL.64 [R1+0x208], R26 ;  /* 0x0002081a01007387 */ /* 0x0005e40000100a00 */
[----:B--2---:R-:W-:-:S04]  /*158d0*/  IMAD.WIDE R26, R3, 0x2, R22 ;  /* 0x00000002031a7825 */ /* 0x004fc800078e0216 */
[----:B---3--:R-:W-:-:S04]  /*158e0*/  IMAD.WIDE R22, R3, 0x2, R18 ;  /* 0x0000000203167825 */ /* 0x008fc800078e0212 */
[----:B----4-:R-:W-:-:S05]  /*158f0*/  IMAD.WIDE R24, R3, 0x2, R24 ;  /* 0x0000000203187825 */ /* 0x010fca00078e0218 */
[----:B------:R0:W-:Y:S01]  /*15900*/  STL.64 [R1+0x200], R24 ;  /* 0x0002001801007387 */ /* 0x0001e20000100a00 */
[----:B------:R-:W-:-:S03]  /*15910*/  IMAD.WIDE R18, R3, 0x2, R14 ;  /* 0x0000000203127825 */ /* 0x000fc600078e020e */
[----:B------:R-:W-:Y:S01]  /*15920*/  STL.64 [R1+0x1f8], R26 ;  /* 0x0001f81a01007387 */ /* 0x000fe20000100a00 */
[----:B------:R-:W-:-:S04]  /*15930*/  IMAD.WIDE R14, R3, 0x2, R10 ;  /* 0x00000002030e7825 */ /* 0x000fc800078e020a */
[----:B0-----:R-:W-:-:S04]  /*15940*/  IMAD.WIDE R24, R3, 0x2, R20 ;  /* 0x0000000203187825 */ /* 0x001fc800078e0214 */
[C---:B------:R-:W-:Y:S01]  /*15950*/  IMAD.WIDE R20, R3.reuse, 0x2, R16 ;  /* 0x0000000203147825 */ /* 0x040fe200078e0210 */
[----:B------:R-:W-:Y:S03]  /*15960*/  STL.64 [R1+0x1f0], R24 ;  /* 0x0001f01801007387 */ /* 0x000fe60000100a00 */
        /* <DEDUP_REMOVED lines=9> */
[----:B------:R-:W-:Y:S04]  /*15a00*/  STL.64 [R1+0x1c0], R12 ;  /* 0x0001c00c01007387 */ /* 0x000fe80000100a00 */
[----:B------:R-:W-:Y:S04]  /*15a10*/  STL.64 [R1+0x1b8], R10 ;  /* 0x0001b80a01007387 */ /* 0x000fe80000100a00 */
[----:B------:R-:W2:Y:S04]  /*15a20*/  LDL.LU.64 R4, [R1+0x198] ;  /* 0x0001980001047983 */ /* 0x000ea80000300a00 */
[----:B------:R0:W-:Y:S04]  /*15a30*/  STL.64 [R1+0x1b0], R8 ;  /* 0x0001b00801007387 */ /* 0x0001e80000100a00 */
[----:B0-----:R-:W3:Y:S01]  /*15a40*/  LDL.LU.64 R8, [R1+0x3c8] ;  /* 0x0003c80001087983 */ /* 0x001ee20000300a00 */
[----:B------:R-:W-:-:S05]  /*15a50*/  IMAD.WIDE R6, R3, 0x2, R28 ;  /* 0x0000000203067825 */ /* 0x000fca00078e021c */
[----:B------:R-:W-:Y:S04]  /*15a60*/  STL.64 [R1+0x1a8], R6 ;  /* 0x0001a80601007387 */ /* 0x000fe80000100a00 */
[----:B---3--:R0:W-:Y:S04]  /*15a70*/  STL.64 [R1+0x710], R8 ;  /* 0x0007100801007387 */ /* 0x0081e80000100a00 */
[----:B0-----:R-:W3:Y:S04]  /*15a80*/  LDL.LU.64 R8, [R1+0x3c0] ;  /* 0x0003c00001087983 */ /* 0x001ee80000300a00 */
        /* <DEDUP_REMOVED lines=8> */
[----:B------:R-:W4:Y:S04]  /*15b10*/  LDL.LU.64 R10, [R1+0x3d0] ;  /* 0x0003d000010a7983 */ /* 0x000f280000300a00 */
[----:B------:R-:W2:Y:S04]  /*15b20*/  LDL.LU.64 R26, [R1+0x428] ;  /* 0x00042800011a7983 */ /* 0x000ea80000300a00 */
        /* <DEDUP_REMOVED lines=17> */
[----:B0-----:R-:W2:Y:S01]  /*15c40*/  LDL.LU.64 R26, [R1+0x3e0] ;  /* 0x0003e000011a7983 */ /* 0x001ea20000300a00 */
[----:B------:R-:W-:-:S04]  /*15c50*/  IMAD.WIDE R4, R3, 0x2, R4 ;  /* 0x0000000203047825 */ /* 0x000fc800078e0204 */
[C---:B---3--:R-:W-:Y:S01]  /*15c60*/  IMAD.WIDE R8, R3.reuse, 0x2, R8 ;  /* 0x0000000203087825 */ /* 0x048fe200078e0208 */
[----:B--2---:R0:W-:Y:S04]  /*15c70*/  STL.64 [R1+0x708], R26 ;  /* 0x0007081a01007387 */ /* 0x0041e80000100a00 */
[----:B0-----:R-:W2:Y:S04]  /*15c80*/  LDL.LU.64 R26, [R1+0x3d8] ;  /* 0x0003d800011a7983 */ /* 0x001ea80000300a00 */
[----:B------:R-:W3:Y:S04]  /*15c90*/  LDL.LU.64 R24, [R1+0x430] ;  /* 0x0004300001187983 */ /* 0x000ee80000300a00 */
        /* <DEDUP_REMOVED lines=8> */
[----:B------:R0:W-:Y:S04]  /*15d20*/  STL.64 [R1+0x1a0], R4 ;  /* 0x0001a00401007387 */ /* 0x0001e80000100a00 */
[----:B0-----:R-:W3:Y:S04]  /*15d30*/  LDL.LU.64 R4, [R1+0x478] ;  /* 0x0004780001047983 */ /* 0x001ee80000300a00 */
[----:B------:R0:W-:Y:S04]  /*15d40*/  STL.64 [R1+0x198], R8 ;  /* 0x0001980801007387 */ /* 0x0001e80000100a00 */
[----:B0-----:R-:W4:Y:S02]  /*15d50*/  LDL.LU.64 R8, [R1+0x730] ;  /* 0x0007300001087983 */ /* 0x001f240000300a00 */
[----:B----4-:R-:W-:-:S05]  /*15d60*/  IMAD.WIDE R8, R3, 0x2, R8 ;  /* 0x0000000203087825 */ /* 0x010fca00078e0208 */
        /* <DEDUP_REMOVED lines=10> */
[----:B0-----:R-:W4:Y:S01]  /*15e10*/  LDL.LU.64 R8, [R1+0x710] ;  /* 0x0007100001087983 */ /* 0x001f220000300a00 */
[----:B------:R-:W-:-:S04]  /*15e20*/  IMAD.WIDE R10, R3, 0x2, R10 ;  /* 0x00000002030a7825 */ /* 0x000fc800078e020a */
[----:B--2---:R-:W-:-:S04]  /*15e30*/  IMAD.WIDE R26, R3, 0x2, R26 ;  /* 0x00000002031a7825 */ /* 0x004fc800078e021a */
[----:B----4-:R-:W-:-:S05]  /*15e40*/  IMAD.WIDE R8, R3, 0x2, R8 ;  /* 0x0000000203087825 */ /* 0x010fca00078e0208 */
[----:B------:R0:W-:Y:S04]  /*15e50*/  STL.64 [R1+0x170], R8 ;  /* 0x0001700801007387 */ /* 0x0001e80000100a00 */
[----:B0-----:R-:W2:Y:S04]  /*15e60*/  LDL.LU.64 R8, [R1+0x480] ;  /* 0x0004800001087983 */ /* 0x001ea80000300a00 */
[----:B------:R0:W-:Y:S04]  /*15e70*/  STL.64 [R1+0x160], R10 ;  /* 0x0001600a01007387 */ /* 0x0001e80000100a00 */
[----:B0-----:R-:W4:Y:S04]  /*15e80*/  LDL.LU.64 R10, [R1+0x488] ;  /* 0x00048800010a7983 */ /* 0x001f280000300a00 */
[----:B------:R0:W-:Y:S04]  /*15e90*/  STL.64 [R1+0x158], R26 ;  /* 0x0001581a01007387 */ /* 0x0001e80000100a00 */
[----:B0-----:R-:W3:Y:S02]  /*15ea0*/  LDL.LU.64 R26, [R1+0x708] ;  /* 0x00070800011a7983 */ /* 0x001ee40000300a00 */
[----:B---3--:R-:W-:-:S05]  /*15eb0*/  IMAD.WIDE R26, R3, 0x2, R26 ;  /* 0x00000002031a7825 */ /* 0x008fca00078e021a */
        /* <DEDUP_REMOVED lines=25> */
[----:B0-----:R-:W3:Y:S01]  /*16050*/  LDL.LU.64 R26, [R1+0x6c0] ;  /* 0x0006c000011a7983 */ /* 0x001ee20000300a00 */
[----:B------:R-:W-:-:S04]  /*16060*/  IMAD.WIDE R12, R3, 0x2, R12 ;  /* 0x00000002030c7825 */ /* 0x000fc800078e020c */
[----:B---3--:R-:W-:-:S05]  /*16070*/  IMAD.WIDE R26, R3, 0x2, R26 ;  /* 0x00000002031a7825 */ /* 0x008fca00078e021a */
[----:B------:R0:W-:Y:S02]  /*16080*/  STL.64 [R1+0x108], R26 ;  /* 0x0001081a01007387 */ /* 0x0001e40000100a00 */
        /* <DEDUP_REMOVED lines=13> */
[----:B------:R-:W3:Y:S04]  /*16160*/  LDL.LU.64 R28, [R1+0x490] ;  /* 0x00049000011c7983 */ /* 0x000ee80000300a00 */
[----:B------:R0:W-:Y:S04]  /*16170*/  STL.64 [R1+0xd0], R12 ;  /* 0x0000d00c01007387 */ /* 0x0001e80000100a00 */
[----:B------:R-:W-:Y:S01]  /*16180*/  STL.64 [R1+0xc8], R14 ;  /* 0x0000c80e01007387 */ /* 0x000fe20000100a00 */
[----:B0-----:R-:W-:-:S04]  /*16190*/  IMAD.WIDE R12, R3, 0x2, R6 ;  /* 0x00000002030c7825 */ /* 0x001fc800078e0206 */
[C---:B------:R-:W-:Y:S02]  /*161a0*/  IMAD.WIDE R6, R3.reuse, 0x2, R4 ;  /* 0x0000000203067825 */ /* 0x040fe400078e0204 */
[----:B------:R-:W2:Y:S04]  /*161b0*/  LDL.LU.64 R4, [R1+0x4a0] ;  /* 0x0004a00001047983 */ /* 0x000ea80000300a00 */
[----:B------:R-:W-:Y:S04]  /*161c0*/  STL.64 [R1+0xc0], R12 ;  /* 0x0000c00c01007387 */ /* 0x000fe80000100a00 */
[----:B--2---:R0:W-:Y:S04]  /*161d0*/  STL.64 [R1+0x6b8], R4 ;  /* 0x0006b80401007387 */ /* 0x0041e80000100a00 */
[----:B------:R1:W-:Y:S04]  /*161e0*/  STL.64 [R1+0xb8], R6 ;  /* 0x0000b80601007387 */ /* 0x0003e80000100a00 */
[----:B0-----:R-:W2:Y:S04]  /*161f0*/  LDL.LU.64 R4, [R1+0x498] ;  /* 0x0004980001047983 */ /* 0x001ea80000300a00 */
[----:B-1----:R-:W3:Y:S01]  /*16200*/  LDL.LU.64 R6, [R1+0x4b0] ;  /* 0x0004b00001067983 */ /* 0x002ee20000300a00 */
[----:B------:R-:W-:-:S04]  /*16210*/  IMAD.WIDE R12, R3, 0x2, R8 ;  /* 0x00000002030c7825 */ /* 0x000fc800078e0208 */
[C---:B----4-:R-:W-:Y:S01]  /*16220*/  IMAD.WIDE R14, R3.reuse, 0x2, R10 ;  /* 0x00000002030e7825 */ /* 0x050fe200078e020a */
[----:B---3--:R0:W-:Y:S04]  /*16230*/  STL.64 [R1+0x6b0], R6 ;  /* 0x0006b00601007387 */ /* 0x0081e80000100a00 */
[----:B0-----:R-:W3:Y:S04]  /*16240*/  LDL.LU.64 R6, [R1+0x4a8] ;  /* 0x0004a80001067983 */ /* 0x001ee80000300a00 */
[----:B------:R-:W4:Y:S04]  /*16250*/  LDL.LU.64 R8, [R1+0x4b8] ;  /* 0x0004b80001087983 */ /* 0x000f280000300a00 */
[----:B------:R0:W-:Y:S04]  /*16260*/  STL.64 [R1+0xb0], R12 ;  /* 0x0000b00c01007387 */ /* 0x0001e80000100a00 */
[----:B------:R-:W4:Y:S04]  /*16270*/  LDL.LU.64 R10, [R1+0x4c0] ;  /* 0x0004c000010a7983 */ /* 0x000f280000300a00 */
[----:B0-----:R-:W4:Y:S04]  /*16280*/  LDL.LU.64 R12, [R1+0x4c8] ;  /* 0x0004c800010c7983 */ /* 0x001f280000300a00 */
[----:B------:R0:W-:Y:S04]  /*16290*/  STL.64 [R1+0xa8], R14 ;  /* 0x0000a80e01007387 */ /* 0x0001e80000100a00 */
[----:B0-----:R-:W4:Y:S04]  /*162a0*/  LDL.LU.64 R14, [R1+0x4d0] ;  /* 0x0004d000010e7983 */ /* 0x001f280000300a00 */
[----:B------:R-:W2:Y:S04]  /*162b0*/  LDL.LU.64 R16, [R1+0x4e0] ;  /* 0x0004e00001107983 */ /* 0x000ea80000300a00 */
[----:B--2---:R0:W-:Y:S04]  /*162c0*/  STL.64 [R1+0x6a8], R16 ;  /* 0x0006a81001007387 */ /* 0x0041e80000100a00 */
[----:B0-----:R-:W2:Y:S04]  /*162d0*/  LDL.LU.64 R16, [R1+0x4d8] ;  /* 0x0004d80001107983 */ /* 0x001ea80000300a00 */
[----:B------:R-:W3:Y:S04]  /*162e0*/  LDL.LU.64 R18, [R1+0x4f8] ;  /* 0x0004f80001127983 */ /* 0x000ee80000300a00 */
[----:B---3--:R0:W-:Y:S04]  /*162f0*/  STL.64 [R1+0x698], R18 ;  /* 0x0006981201007387 */ /* 0x0081e80000100a00 */
[----:B0-----:R-:W3:Y:S04]  /*16300*/  LDL.LU.64 R18, [R1+0x4f0] ;  /* 0x0004f00001127983 */ /* 0x001ee80000300a00 */
[----:B---3--:R0:W-:Y:S04]  /*16310*/  STL.64 [R1+0x6a0], R18 ;  /* 0x0006a01201007387 */ /* 0x0081e80000100a00 */
[----:B0-----:R-:W3:Y:S04]  /*16320*/  LDL.LU.64 R18, [R1+0x4e8] ;  /* 0x0004e80001127983 */ /* 0x001ee80000300a00 */
[----:B------:R-:W4:Y:S04]  /*16330*/  LDL.LU.64 R20, [R1+0x508] ;  /* 0x0005080001147983 */ /* 0x000f280000300a00 */
[----:B----4-:R0:W-:Y:S04]  /*16340*/  STL.64 [R1+0x690], R20 ;  /* 0x0006901401007387 */ /* 0x0101e80000100a00 */
[----:B0-----:R-:W4:Y:S04]  /*16350*/  LDL.LU.64 R20, [R1+0x500] ;  /* 0x0005000001147983 */ /* 0x001f280000300a00 */
[----:B------:R-:W2:Y:S04]  /*16360*/  LDL.LU.64 R22, [R1+0x520] ;  /* 0x0005200001167983 */ /* 0x000ea80000300a00 */
[----:B--2---:R0:W-:Y:S04]  /*16370*/  STL.64 [R1+0x680], R22 ;  /* 0x0006801601007387 */ /* 0x0041e80000100a00 */
[----:B0-----:R-:W2:Y:S01]  /*16380*/  LDL.LU.64 R22, [R1+0x518] ;  /* 0x0005180001167983 */ /* 0x001ea20000300a00 */
[----:B------:R-:W-:-:S04]  /*16390*/  IMAD.WIDE R28, R3, 0x2, R28 ;  /* 0x00000002031c7825 */ /* 0x000fc800078e021c */
[C---:B------:R-:W-:Y:S01]  /*163a0*/  IMAD.WIDE R4, R3.reuse, 0x2, R4 ;  /* 0x0000000203047825 */ /* 0x040fe200078e0204 */
[----:B--2---:R0:W-:Y:S04]  /*163b0*/  STL.64 [R1+0x688], R22 ;  /* 0x0006881601007387 */ /* 0x0041e80000100a00 */
[----:B0-----:R-:W2:Y:S04]  /*163c0*/  LDL.LU.64 R22, [R1+0x510] ;  /* 0x0005100001167983 */ /* 0x001ea80000300a00 */
[----:B------:R-:W2:Y:S04]  /*163d0*/  LDL.LU.64 R26, [R1+0x528] ;  /* 0x00052800011a7983 */ /* 0x000ea80000300a00 */
[----:B------:R-:W2:Y:S04]  /*163e0*/  LDL.LU.64 R24, [R1+0x530] ;  /* 0x0005300001187983 */ /* 0x000ea80000300a00 */
[----:B------:R0:W-:Y:S04]  /*163f0*/  STL.64 [R1+0xa0], R28 ;  /* 0x0000a01c01007387 */ /* 0x0001e80000100a00 */
[----:B0-----:R-:W2:Y:S04]  /*16400*/  LDL.LU.64 R28, [R1+0x538] ;  /* 0x00053800011c7983 */ /* 0x001ea80000300a00 */
[----:B------:R0:W-:Y:S04]  /*16410*/  STL.64 [R1+0x98], R4 ;  /* 0x0000980401007387 */ /* 0x0001e80000100a00 */
[----:B0-----:R-:W3:Y:S01]  /*16420*/  LDL.LU.64 R4, [R1+0x6b8] ;  /* 0x0006b80001047983 */ /* 0x001ee20000300a00 */
[----:B------:R-:W-:-:S04]  /*16430*/  IMAD.WIDE R6, R3, 0x2, R6 ;  /* 0x0000000203067825 */ /* 0x000fc800078e0206 */
[----:B---3--:R-:W-:-:S05]  /*16440*/  IMAD.WIDE R4, R3, 0x2, R4 ;  /* 0x0000000203047825 */ /* 0x008fca00078e0204 */
[----:B------:R0:W-:Y:S04]  /*16450*/  STL.64 [R1+0x90], R4 ;  /* 0x0000900401007387 */ /* 0x0001e80000100a00 */
[----:B0-----:R-:W3:Y:S04]  /*16460*/  LDL.LU.64 R4, [R1+0x540] ;  /* 0x0005400001047983 */ /* 0x001ee80000300a00 */
[----:B------:R0:W-:Y:S04]  /*16470*/  STL.64 [R1+0x88], R6 ;  /* 0x0000880601007387 */ /* 0x0001e80000100a00 */
[----:B0-----:R-:W4:Y:S01]  /*16480*/  LDL.LU.64 R6, [R1+0x6b0] ;  /* 0x0006b00001067983 */ /* 0x001f220000300a00 */
[----:B------:R-:W-:-:S04]  /*16490*/  IMAD.WIDE R8, R3, 0x2, R8 ;  /* 0x0000000203087825 */ /* 0x000fc800078e0208 */
[----:B------:R-:W-:-:S04]  /*164a0*/  IMAD.WIDE R10, R3, 0x2, R10 ;  /* 0x00000002030a7825 */ /* 0x000fc800078e020a */
[----:B------:R-:W-:-:S04]  /*164b0*/  IMAD.WIDE R12, R3, 0x2, R12 ;  /* 0x00000002030c7825 */ /* 0x000fc800078e020c */
[----:B------:R-:W-:-:S04]  /*164c0*/  IMAD.WIDE R14, R3, 0x2, R14 ;  /* 0x00000002030e7825 */ /* 0x000fc800078e020e */
[----:B------:R-:W-:-:S04]  /*164d0*/  IMAD.WIDE R16, R3, 0x2, R16 ;  /* 0x0000000203107825 */ /* 0x000fc800078e0210 */
[----:B----4-:R-:W-:-:S05]  /*164e0*/  IMAD.WIDE R6, R3, 0x2, R6 ;  /* 0x0000000203067825 */ /* 0x010fca00078e0206 */
[----:B------:R0:W-:Y:S04]  /*164f0*/  STL.64 [R1+0x80], R6 ;  /* 0x0000800601007387 */ /* 0x0001e80000100a00 */
[----:B0-----:R-:W4:Y:S04]  /*16500*/  LDL.LU.64 R6, [R1+0x548] ;  /* 0x0005480001067983 */ /* 0x001f280000300a00 */
        /* <DEDUP_REMOVED lines=9> */
[----:B0-----:R-:W2:Y:S01]  /*165a0*/  LDL.LU.64 R16, [R1+0x6a8] ;  /* 0x0006a80001107983 */ /* 0x001ea20000300a00 */
[----:B------:R-:W-:-:S04]  /*165b0*/  IMAD.WIDE R18, R3, 0x2, R18 ;  /* 0x0000000203127825 */ /* 0x000fc800078e0212 */
[----:B--2---:R-:W-:-:S05]  /*165c0*/  IMAD.WIDE R16, R3, 0x2, R16 ;  /* 0x0000000203107825 */ /* 0x004fca00078e0210 */
[----:B------:R0:W-:Y:S04]  /*165d0*/  STL.64 [R1+0x50], R16 ;  /* 0x0000501001007387 */ /* 0x0001e80000100a00 */
[----:B0-----:R-:W2:Y:S04]  /*165e0*/  LDL.LU.64 R16, [R1+0x580] ;  /* 0x0005800001107983 */ /* 0x001ea80000300a00 */
[----:B------:R0:W-:Y:S04]  /*165f0*/  STL.64 [R1+0x48], R18 ;  /* 0x0000481201007387 */ /* 0x0001e80000100a00 */
[----:B0-----:R-:W3:Y:S02]  /*16600*/  LDL.LU.64 R18, [R1+0x6a0] ;  /* 0x0006a00001127983 */ /* 0x001ee40000300a00 */
[----:B---3--:R-:W-:-:S05]  /*16610*/  IMAD.WIDE R18, R3, 0x2, R18 ;  /* 0x0000000203127825 */ /* 0x008fca00078e0212 */
        /* <DEDUP_REMOVED lines=9> */
[----:B----4-:R-:W-:-:S05]  /*166b0*/  IMAD.WIDE R20, R3, 0x2, R20 ;  /* 0x0000000203147825 */ /* 0x010fca00078e0214 */
[----:B------:R0:W-:Y:S04]  /*166c0*/  STL.64 [R1+0x28], R20 ;  /* 0x0000281401007387 */ /* 0x0001e80000100a00 */
[----:B0-----:R-:W4:Y:S04]  /*166d0*/  LDL.LU.64 R20, [R1+0x5b0] ;  /* 0x0005b00001147983 */ /* 0x001f280000300a00 */
[----:B------:R0:W-:Y:S04]  /*166e0*/  STL.64 [R1+0x20], R22 ;  /* 0x0000201601007387 */ /* 0x0001e80000100a00 */
[----:B0-----:R-:W2:Y:S02]  /*166f0*/  LDL.LU.64 R22, [R1+0x688] ;  /* 0x0006880001167983 */ /* 0x001ea40000300a00 */
[----:B--2---:R-:W-:-:S05]  /*16700*/  IMAD.WIDE R22, R3, 0x2, R22 ;  /* 0x0000000203167825 */ /* 0x004fca00078e0216 */
[----:B------:R0:W-:Y:S04]  /*16710*/  STL.64 [R1+0x18], R22 ;  /* 0x0000181601007387 */ /* 0x0001e80000100a00 */
[----:B0-----:R-:W2:Y:S01]  /*16720*/  LDL.LU.64 R22, [R1+0x680] ;  /* 0x0006800001167983 */ /* 0x001ea20000300a00 */
[----:B------:R-:W-:-:S04]  /*16730*/  IMAD.WIDE R26, R3, 0x2, R26 ;  /* 0x00000002031a7825 */ /* 0x000fc800078e021a */
[----:B------:R-:W-:-:S04]  /*16740*/  IMAD.WIDE R28, R3, 0x2, R28 ;  /* 0x00000002031c7825 */ /* 0x000fc800078e021c */
[----:B------:R-:W-:-:S04]  /*16750*/  IMAD.WIDE R4, R3, 0x2, R4 ;  /* 0x0000000203047825 */ /* 0x000fc800078e0204 */
[----:B------:R-:W-:-:S04]  /*16760*/  IMAD.WIDE R6, R3, 0x2, R6 ;  /* 0x0000000203067825 */ /* 0x000fc800078e0206 */
[----:B--2---:R-:W-:-:S05]  /*16770*/  IMAD.WIDE R22, R3, 0x2, R22 ;  /* 0x0000000203167825 */ /* 0x004fca00078e0216 */
[----:B------:R0:W-:Y:S04]  /*16780*/  STL.64 [R1+0x10], R22 ;  /* 0x0000101601007387 */ /* 0x0001e80000100a00 */
[----:B0-----:R-:W2:Y:S04]  /*16790*/  LDL.LU.64 R22, [R1+0x5b8] ;  /* 0x0005b80001167983 */ /* 0x001ea80000300a00 */
[----:B------:R0:W-:Y:S01]  /*167a0*/  STL.64 [R1+0x8], R26 ;  /* 0x0000081a01007387 */ /* 0x0001e20000100a00 */
[----:B------:R-:W-:-:S04]  /*167b0*/  IMAD.WIDE R8, R3, 0x2, R8 ;  /* 0x0000000203087825 */ /* 0x000fc800078e0208 */
[----:B------:R-:W-:-:S04]  /*167c0*/  IMAD.WIDE R10, R3, 0x2, R10 ;  /* 0x00000002030a7825 */ /* 0x000fc800078e020a */
[C---:B0-----:R-:W-:Y:S02]  /*167d0*/  IMAD.WIDE R26, R3.reuse, 0x2, R24 ;  /* 0x00000002031a7825 */ /* 0x041fe400078e0218 */
[----:B------:R-:W2:Y:S02]  /*167e0*/  LDL.LU.64 R24, [R1+0x5d0] ;  /* 0x0005d00001187983 */ /* 0x000ea40000300a00 */
[C---:B------:R-:W-:Y:S02]  /*167f0*/  IMAD.WIDE R12, R3.reuse, 0x2, R12 ;  /* 0x00000002030c7825 */ /* 0x040fe400078e020c */
[----:B------:R0:W-:Y:S02]  /*16800*/  STL.64 [R1], R26 ;  /* 0x0000001a01007387 */ /* 0x0001e40000100a00 */
[C---:B------:R-:W-:Y:S02]  /*16810*/  IMAD.WIDE R14, R3.reuse, 0x2, R14 ;  /* 0x00000002030e7825 */ /* 0x040fe400078e020e */
[----:B------:R-:W-:Y:S02]  /*16820*/  STL.64 [R1+0x600], R28 ;  /* 0x0006001c01007387 */ /* 0x000fe40000100a00 */
[----:B------:R-:W-:-:S02]  /*16830*/  IMAD.WIDE R16, R3, 0x2, R16 ;  /* 0x0000000203107825 */ /* 0x000fc400078e0210 */
[----:B0-----:R-:W2:Y:S04]  /*16840*/  LDL.LU.64 R26, [R1+0x5d8] ;  /* 0x0005d800011a7983 */ /* 0x001ea80000300a00 */
[----:B------:R-:W-:Y:S04]  /*16850*/  STL.64 [R1+0x608], R4 ;  /* 0x0006080401007387 */ /* 0x000fe80000100a00 */
[----:B------:R-:W-:Y:S04]  /*16860*/  STL.64 [R1+0x610], R6 ;  /* 0x0006100601007387 */ /* 0x000fe80000100a00 */
[----:B------:R-:W-:Y:S04]  /*16870*/  STL.64 [R1+0x618], R8 ;  /* 0x0006180801007387 */ /* 0x000fe80000100a00 */
[----:B------:R-:W-:Y:S04]  /*16880*/  STL.64 [R1+0x620], R10 ;  /* 0x0006200a01007387 */ /* 0x000fe80000100a00 */
[----:B------:R-:W-:Y:S04]  /*16890*/  STL.64 [R1+0x628], R12 ;  /* 0x0006280c01007387 */ /* 0x000fe80000100a00 */
[----:B------:R0:W-:Y:S01]  /*168a0*/  STL.64 [R1+0x630], R14 ;  /* 0x0006300e01007387 */ /* 0x0001e20000100a00 */
[----:B---3--:R-:W-:-:S04]  /*168b0*/  IMAD.WIDE R18, R3, 0x2, R18 ;  /* 0x0000000203127825 */ /* 0x008fc800078e0212 */
[C---:B----4-:R-:W-:Y:S01]  /*168c0*/  IMAD.WIDE R20, R3.reuse, 0x2, R20 ;  /* 0x0000000203147825 */ /* 0x050fe200078e0214 */
[----:B0-----:R-:W3:Y:S04]  /*168d0*/  LDL.LU.64 R14, [R1+0x390] ;  /* 0x00039000010e7983 */ /* 0x001ee80000300a00 */
[----:B------:R-:W4:Y:S04]  /*168e0*/  LDL.LU.64 R12, [R1+0x378] ;  /* 0x00037800010c7983 */ /* 0x000f280000300a00 */
[----:B------:R0:W-:Y:S04]  /*168f0*/  STL.64 [R1+0x638], R16 ;  /* 0x0006381001007387 */ /* 0x0001e80000100a00 */
[----:B0-----:R-:W3:Y:S04]  /*16900*/  LDL.LU.64 R16, [R1+0x398] ;  /* 0x0003980001107983 */ /* 0x001ee80000300a00 */
[----:B------:R0:W-:Y:S04]  /*16910*/  STL.64 [R1+0x640], R18 ;  /* 0x0006401201007387 */ /* 0x0001e80000100a00 */
[----:B0-----:R-:W4:Y:S04]  /*16920*/  LDL.LU.64 R18, [R1+0x370] ;  /* 0x0003700001127983 */ /* 0x001f280000300a00 */
[----:B------:R-:W4:Y:S04]  /*16930*/  LDL.LU.64 R10, [R1+0x368] ;  /* 0x00036800010a7983 */ /* 0x000f280000300a00 */
[----:B------:R0:W-:Y:S04]  /*16940*/  STL.64 [R1+0x648], R20 ;  /* 0x0006481401007387 */ /* 0x0001e80000100a00 */
[----:B0-----:R-:W4:Y:S04]  /*16950*/  LDL.LU.64 R20, [R1+0x380] ;  /* 0x0003800001147983 */ /* 0x001f280000300a00 */
[----:B------:R-:W4:Y:S01]  /*16960*/  LDL.LU.64 R8, [R1+0x360] ;  /* 0x0003600001087983 */ /* 0x000f220000300a00 */
[----:B--2---:R-:W-:-:S05]  /*16970*/  IMAD.WIDE R22, R3, 0x2, R22 ;  /* 0x0000000203167825 */ /* 0x004fca00078e0216 */
[----:B------:R0:W-:Y:S04]  /*16980*/  STL.64 [R1+0x650], R22 ;  /* 0x0006501601007387 */ /* 0x0001e80000100a00 */
[----:B0-----:R-:W2:Y:S01]  /*16990*/  LDL.LU.64 R22, [R1+0x388] ;  /* 0x0003880001167983 */ /* 0x001ea20000300a00 */
[----:B------:R-:W-:-:S03]  /*169a0*/  IMAD.WIDE R24, R3, 0x2, R24 ;  /* 0x0000000203187825 */ /* 0x000fc600078e0218 */
[----:B------:R-:W4:Y:S04]  /*169b0*/  LDL.LU.64 R6, [R1+0x358] ;  /* 0x0003580001067983 */ /* 0x000f280000300a00 */
[----:B------:R-:W-:Y:S04]  /*169c0*/  STL.64 [R1+0x658], R24 ;  /* 0x0006581801007387 */ /* 0x000fe80000100a00 */
[----:B------:R-:W4:Y:S04]  /*169d0*/  LDL.LU.64 R4, [R1+0x350] ;  /* 0x0003500001047983 */ /* 0x000f280000300a00 */
[----:B------:R-:W4:Y:S01]  /*169e0*/  LDL.LU.64 R28, [R1+0x348] ;  /* 0x00034800011c7983 */ /* 0x000f220000300a00 */
[----:B------:R-:W-:-:S05]  /*169f0*/  IMAD.WIDE R26, R3, 0x2, R26 ;  /* 0x00000002031a7825 */ /* 0x000fca00078e021a */
[----:B------:R-:W-:Y:S04]  /*16a00*/  STL.64 [R1+0x668], R26 ;  /* 0x0006681a01007387 */ /* 0x000fe80000100a00 */
[----:B------:R-:W-:Y:S04]  /*16a10*/  STL [R1+0x660], R2 ;  /* 0x0006600201007387 */ /* 0x000fe80000100800 */
[----:B---3--:R0:W-:Y:S01]  /*16a20*/  STL [R1+0x3a0], R16 ;  /* 0x0003a01001007387 */ /* 0x0081e20000100800 */
[----:B------:R-:W-:-:S03]  /*16a30*/  IMAD.MOV.U32 R0, RZ, RZ, R17 ;  /* 0x000000ffff007224 */ /* 0x000fc600078e0011 */
[----:B0-----:R-:W3:Y:S04]  /*16a40*/  LDL.LU.64 R16, [R1+0x340] ;  /* 0x0003400001107983 */ /* 0x001ee80000300a00 */
[----:B------:R0:W-:Y:S04]  /*16a50*/  STL [R1+0x398], R0 ;  /* 0x0003980001007387 */ /* 0x0001e80000100800 */
[----:B------:R1:W-:Y:S01]  /*16a60*/  STL [R1+0x58c], R14 ;  /* 0x00058c0e01007387 */ /* 0x0003e20000100800 */
[----:B0-----:R-:W-:-:S03]  /*16a70*/  IMAD.MOV.U32 R0, RZ, RZ, R15 ;  /* 0x000000ffff007224 */ /* 0x001fc600078e000f */
[----:B-1----:R-:W3:Y:S04]  /*16a80*/  LDL.LU.64 R14, [R1+0x338] ;  /* 0x00033800010e7983 */ /* 0x002ee80000300a00 */
[----:B------:R0:W-:Y:S04]  /*16a90*/  STL [R1+0x390], R0 ;  /* 0x0003900001007387 */ /* 0x0001e80000100800 */
[----:B--2---:R1:W-:Y:S01]  /*16aa0*/  STL [R1+0x5b4], R22 ;  /* 0x0005b41601007387 */ /* 0x0043e20000100800 */
[----:B0-----:R-:W-:-:S03]  /*16ab0*/  IMAD.MOV.U32 R0, RZ, RZ, R23 ;  /* 0x000000ffff007224 */ /* 0x001fc600078e0017 */
[----:B-1----:R-:W2:Y:S04]  /*16ac0*/  LDL.LU.64 R22, [R1+0x330] ;  /* 0x0003300001167983 */ /* 0x002ea80000300a00 */
[----:B------:R0:W-:Y:S04]  /*16ad0*/  STL [R1+0x388], R0 ;  /* 0x0003880001007387 */ /* 0x0001e80000100800 */
[----:B----4-:R1:W-:Y:S01]  /*16ae0*/  STL [R1+0x5bc], R20 ;  /* 0x0005bc1401007387 */ /* 0x0103e20000100800 */
[----:B0-----:R-:W-:-:S03]  /*16af0*/  IMAD.MOV.U32 R0, RZ, RZ, R21 ;  /* 0x000000ffff007224 */ /* 0x001fc600078e0015 */
[----:B-1----:R-:W4:Y:S04]  /*16b00*/  LDL.LU.64 R20, [R1+0x328] ;  /* 0x0003280001147983 */ /* 0x002f280000300a00 */
[----:B------:R0:W-:Y:S04]  /*16b10*/  STL [R1+0x380], R0 ;  /* 0x0003800001007387 */ /* 0x0001e80000100800 */
[----:B------:R1:W-:Y:S01]  /*16b20*/  STL [R1+0x5d4], R12 ;  /* 0x0005d40c01007387 */ /* 0x0003e20000100800 */
        /* <DEDUP_REMOVED lines=20> */
[----:B0-----:R-:W-:-:S03]  /*16c70*/  MOV R0, R5 ;  /* 0x0000000500007202 */ /* 0x001fc60000000f00 */
[----:B-1----:R-:W4:Y:S04]  /*16c80*/  LDL.LU.64 R4, [R1+0x2f8] ;  /* 0x0002f80001047983 */ /* 0x002f280000300a00 */
[----:B------:R0:W-:Y:S04]  /*16c90*/  STL [R1+0x350], R0 ;  /* 0x0003500001007387 */ /* 0x0001e80000100800 */
[----:B------:R1:W-:Y:S01]  /*16ca0*/  STL [R1+0x3b4], R28 ;  /* 0x0003b41c01007387 */ /* 0x0003e20000100800 */
[----:B0-----:R-:W-:-:S03]  /*16cb0*/  IMAD.MOV.U32 R0, RZ, RZ, R29 ;  /* 0x000000ffff007224 */ /* 0x001fc600078e001d */
[----:B-1----:R-:W4:Y:S04]  /*16cc0*/  LDL.LU.64 R28, [R1+0x2f0] ;  /* 0x0002f000011c7983 */ /* 0x002f280000300a00 */
[----:B------:R0:W-:Y:S04]  /*16cd0*/  STL [R1+0x348], R0 ;  /* 0x0003480001007387 */ /* 0x0001e80000100800 */
[----:B---3--:R1:W-:Y:S01]  /*16ce0*/  STL [R1+0x3b8], R16 ;  /* 0x0003b81001007387 */ /* 0x0083e20000100800 */
[----:B0-----:R-:W-:-:S03]  /*16cf0*/  IMAD.MOV.U32 R0, RZ, RZ, R17 ;  /* 0x000000ffff007224 */ /* 0x001fc600078e0011 */
[----:B-1----:R-:W3:Y:S04]  /*16d00*/  LDL.LU.64 R16, [R1+0x2e8] ;  /* 0x0002e80001107983 */ /* 0x002ee80000300a00 */
        /* <DEDUP_REMOVED lines=41> */
[----:B---3--:R1:W-:Y:S01]  /*16fa0*/  STL [R1+0x3e4], R16 ;  /* 0x0003e41001007387 */ /* 0x0083e20000100800 */
[----:B0-----:R-:W-:-:S03]  /*16fb0*/  MOV R0, R17 ;  /* 0x0000001100007202 */ /* 0x001fc60000000f00 */
        /* <DEDUP_REMOVED lines=51> */
[----:B0-----:R-:W-:-:S03]  /*172f0*/  MOV R0, R23 ;  /* 0x0000001700007202 */ /* 0x001fc60000000f00 */
        /* <DEDUP_REMOVED lines=51> */
[----:B0-----:R-:W-:-:S03]  /*17630*/  MOV R0, R13 ;  /* 0x0000000d00007202 */ /* 0x001fc60000000f00 */
[----:B-1----:R-:W4:Y:S04]  /*17640*/  LDL.LU.64 R12, [R1+0x1c0] ;  /* 0x0001c000010c7983 */ /* 0x002f280000300a00 */
[----:B------:R0:W-:Y:S04]  /*17650*/  STL [R1+0x218], R0 ;  /* 0x0002180001007387 */ /* 0x0001e80000100800 */
[----:B------:R-:W-:Y:S04]  /*17660*/  STL [R1+0x450], R18 ;  /* 0x0004501201007387 */ /* 0x000fe80000100800 */
[----:B------:R-:W4:Y:S01]  /*17670*/  LDL.LU.64 R24, [R1+0x1b8] ;  /* 0x0001b80001187983 */ /* 0x000f220000300a00 */
[----:B0-----:R-:W-:-:S05]  /*17680*/  IMAD.MOV.U32 R0, RZ, RZ, R19 ;  /* 0x000000ffff007224 */ /* 0x001fca00078e0013 */
        /* <DEDUP_REMOVED lines=9> */
[----:B------:R-:W-:Y:S04]  /*17720*/  STL [R1+0x45c], R6 ;  /* 0x00045c0601007387 */ /* 0x000fe80000100800 */
[----:B------:R-:W4:Y:S01]  /*17730*/  LDL.LU.64 R18, [R1+0x1a0] ;  /* 0x0001a00001127983 */ /* 0x000f220000300a00 */
[----:B0-----:R-:W-:-:S05]  /*17740*/  IMAD.MOV.U32 R0, RZ, RZ, R7 ;  /* 0x000000ffff007224 */ /* 0x001fca00078e0007 */
[----:B------:R0:W-:Y:S02]  /*17750*/  STL [R1+0x1f8], R0 ;  /* 0x0001f80001007387 */ /* 0x0001e40000100800 */
[----:B0-----:R-:W-:Y:S02]  /*17760*/  IMAD.MOV.U32 R0, RZ, RZ, R5 ;  /* 0x000000ffff007224 */ /* 0x001fe400078e0005 */
[----:B------:R-:W-:Y:S04]  /*17770*/  STL [R1+0x460], R4 ;  /* 0x0004600401007387 */ /* 0x000fe80000100800 */
[----:B------:R-:W4:Y:S04]  /*17780*/  LDL.LU.64 R6, [R1+0x198] ;  /* 0x0001980001067983 */ /* 0x000f280000300a00 */
[----:B------:R0:W-:Y:S04]  /*17790*/  STL [R1+0x1f0], R0 ;  /* 0x0001f00001007387 */ /* 0x0001e80000100800 */
[----:B------:R1:W-:Y:S01]  /*177a0*/  STL [R1+0x464], R28 ;  /* 0x0004641c01007387 */ /* 0x0003e20000100800 */
[----:B0-----:R-:W-:-:S03]  /*177b0*/  IMAD.MOV.U32 R0, RZ, RZ, R29 ;  /* 0x000000ffff007224 */ /* 0x001fc600078e001d */
[----:B------:R-:W4:Y:S04]  /*177c0*/  LDL.LU.64 R4, [R1+0x190] ;  /* 0x0001900001047983 */ /* 0x000f280000300a00 */
[----:B---3--:R-:W-:Y:S04]  /*177d0*/  STL [R1+0x468], R16 ;  /* 0x0004681001007387 */ /* 0x008fe80000100800 */
[----:B------:R0:W-:Y:S04]  /*177e0*/  STL [R1+0x1e8], R0 ;  /* 0x0001e80001007387 */ /* 0x0001e80000100800 */
[----:B-1----:R-:W3:Y:S01]  /*177f0*/  LDL.LU.64 R28, [R1+0x188] ;  /* 0x00018800011c7983 */ /* 0x002ee20000300a00 */
[----:B0-----:R-:W-:-:S03]  /*17800*/  IMAD.MOV.U32 R0, RZ, RZ, R17 ;  /* 0x000000ffff007224 */ /* 0x001fc600078e0011 */
[----:B------:R-:W-:Y:S04]  /*17810*/  STL [R1+0x46c], R14 ;  /* 0x00046c0e01007387 */ /* 0x000fe80000100800 */
[----:B------:R0:W-:Y:S04]  /*17820*/  STL [R1+0x1e0], R0 ;  /* 0x0001e00001007387 */ /* 0x0001e80000100800 */
[----:B------:R-:W3:Y:S01]  /*17830*/  LDL.LU.64 R16, [R1+0x180] ;  /* 0x0001800001107983 */ /* 0x000ee20000300a00 */
[----:B0-----:R-:W-:-:S03]  /*17840*/  IMAD.MOV.U32 R0, RZ, RZ, R15 ;  /* 0x000000ffff007224 */ /* 0x001fc600078e000f */
[----:B--2---:R-:W-:Y:S04]  /*17850*/  STL [R1+0x470], R22 ;  /* 0x0004701601007387 */ /* 0x004fe80000100800 */
[----:B------:R0:W-:Y:S04]  /*17860*/  STL [R1+0x1d8], R0 ;  /* 0x0001d80001007387 */ /* 0x0001e80000100800 */
[----:B------:R-:W2:Y:S01]  /*17870*/  LDL.LU.64 R14, [R1+0x178] ;  /* 0x00017800010e7983 */ /* 0x000ea20000300a00 */
[----:B0-----:R-:W-:-:S03]  /*17880*/  IMAD.MOV.U32 R0, RZ, RZ, R23 ;  /* 0x000000ffff007224 */ /* 0x001fc600078e0017 */
[----:B----4-:R-:W-:Y:S04]  /*17890*/  STL [R1+0x474], R20 ;  /* 0x0004741401007387 */ /* 0x010fe80000100800 */
[----:B------:R0:W-:Y:S04]  /*178a0*/  STL [R1+0x1d0], R0 ;  /* 0x0001d00001007387 */ /* 0x0001e80000100800 */
[----:B------:R-:W4:Y:S01]  /*178b0*/  LDL.LU.64 R22, [R1+0x170] ;  /* 0x0001700001167983 */ /* 0x000f220000300a00 */
[----:B0-----:R-:W-:-:S03]  /*178c0*/  IMAD.MOV.U32 R0, RZ, RZ, R21 ;  /* 0x000000ffff007224 */ /* 0x001fc600078e0015 */
[----:B------:R-:W-:Y:S04]  /*178d0*/  STL [R1+0x478], R12 ;  /* 0x0004780c01007387 */ /* 0x000fe80000100800 */
        /* <DEDUP_REMOVED lines=8> */
[----:B------:R0:W-:Y:S02]  /*17960*/  STL [R1+0x1b8], R0 ;  /* 0x0001b80001007387 */ /* 0x0001e40000100800 */
[----:B0-----:R-:W-:Y:S02]  /*17970*/  MOV R0, R11 ;  /* 0x0000000b00007202 */ /* 0x001fe40000000f00 */
[----:B------:R-:W4:Y:S04]  /*17980*/  LDL.LU.64 R10, [R1+0x150] ;  /* 0x00015000010a7983 */ /* 0x000f280000300a00 */
        /* <DEDUP_REMOVED lines=11> */
[----:B------:R-:W-:Y:S04]  /*17a40*/  STL [R1+0x490], R4 ;  /* 0x0004900401007387 */ /* 0x000fe80000100800 */
[----:B------:R0:W-:Y:S04]  /*17a50*/  STL [R1+0x1cc], R0 ;  /* 0x0001cc0001007387 */ /* 0x0001e80000100800 */
[----:B-1----:R-:W4:Y:S01]  /*17a60*/  LDL.LU.64 R6, [R1+0x138] ;  /* 0x0001380001067983 */ /* 0x002f220000300a00 */
[----:B0-----:R-:W-:-:S03]  /*17a70*/  IMAD.MOV.U32 R0, RZ, RZ, R5 ;  /* 0x000000ffff007224 */ /* 0x001fc600078e0005 */
[----:B---3--:R-:W-:Y:S04]  /*17a80*/  STL [R1+0x494], R28 ;  /* 0x0004941c01007387 */ /* 0x008fe80000100800 */
[----:B------:R0:W-:Y:S04]  /*17a90*/  STL [R1+0x1d4], R0 ;  /* 0x0001d40001007387 */ /* 0x0001e80000100800 */
[----:B------:R-:W3:Y:S01]  /*17aa0*/  LDL.LU.64 R4, [R1+0x130] ;  /* 0x0001300001047983 */ /* 0x000ee20000300a00 */
        /* <DEDUP_REMOVED lines=16> */
[----:B0-----:R-:W-:-:S05]  /*17bb0*/  IMAD.MOV.U32 R0, RZ, RZ, R21 ;  /* 0x000000ffff007224 */ /* 0x001fca00078e0015 */
[----:B------:R0:W-:Y:S04]  /*17bc0*/  STL [R1+0x1fc], R0 ;  /* 0x0001fc0001007387 */ /* 0x0001e80000100800 */
[----:B------:R1:W-:Y:S04]  /*17bd0*/  STL [R1+0x4a8], R12 ;  /* 0x0004a80c01007387 */ /* 0x0003e80000100800 */
[----:B------:R-:W4:Y:S01]  /*17be0*/  LDL.LU.64 R24, [R1+0x108] ;  /* 0x0001080001187983 */ /* 0x000f220000300a00 */
[----:B0-----:R-:W-:-:S03]  /*17bf0*/  IMAD.MOV.U32 R0, RZ, RZ, R13 ;  /* 0x000000ffff007224 */ /* 0x001fc600078e000d */
[----:B-1----:R-:W4:Y:S04]  /*17c00*/  LDL.LU.64 R12, [R1+0x100] ;  /* 0x00010000010c7983 */ /* 0x002f280000300a00 */
[----:B------:R0:W-:Y:S04]  /*17c10*/  STL [R1+0x204], R0 ;  /* 0x0002040001007387 */ /* 0x0001e80000100800 */
[----:B------:R1:W-:Y:S01]  /*17c20*/  STL [R1+0x4ac], R10 ;  /* 0x0004ac0a01007387 */ /* 0x0003e20000100800 */
[----:B0-----:R-:W-:-:S03]  /*17c30*/  IMAD.MOV.U32 R0, RZ, RZ, R11 ;  /* 0x000000ffff007224 */ /* 0x001fc600078e000b */
[----:B------:R-:W4:Y:S04]  /*17c40*/  LDL.LU.64 R22, [R1+0xf8] ;  /* 0x0000f80001167983 */ /* 0x000f280000300a00 */
[----:B------:R-:W-:Y:S04]  /*17c50*/  STL [R1+0x4b0], R8 ;  /* 0x0004b00801007387 */ /* 0x000fe80000100800 */
[----:B------:R0:W-:Y:S04]  /*17c60*/  STL [R1+0x20c], R0 ;  /* 0x00020c0001007387 */ /* 0x0001e80000100800 */
[----:B-1----:R-:W4:Y:S01]  /*17c70*/  LDL.LU.64 R10, [R1+0xf0] ;  /* 0x0000f000010a7983 */ /* 0x002f220000300a00 */
[----:B0-----:R-:W-:-:S03]  /*17c80*/  IMAD.MOV.U32 R0, RZ, RZ, R9 ;  /* 0x000000ffff007224 */ /* 0x001fc600078e0009 */
[----:B------:R-:W-:Y:S04]  /*17c90*/  STL [R1+0x4b4], R18 ;  /* 0x0004b41201007387 */ /* 0x000fe80000100800 */
[----:B------:R0:W-:Y:S04]  /*17ca0*/  STL [R1+0x214], R0 ;  /* 0x0002140001007387 */ /* 0x0001e80000100800 */
[----:B------:R-:W4:Y:S04]  /*17cb0*/  LDL.LU.64 R8, [R1+0xe8] ;  /* 0x0000e80001087983 */ /* 0x000f280000300a00 */
[----:B------:R-:W4:Y:S01]  /*17cc0*/  LDL.LU.64 R20, [R1+0xe0] ;  /* 0x0000e00001147983 */ /* 0x000f220000300a00 */
[----:B0-----:R-:W-:-:S05]  /*17cd0*/  MOV R0, R19 ;  /* 0x0000001300007202 */ /* 0x001fca0000000f00 */
        /* <DEDUP_REMOVED lines=9> */
[----:B------:R1:W-:Y:S04]  /*17d70*/  STL [R1+0x4c0], R28 ;  /* 0x0004c01c01007387 */ /* 0x0003e80000100800 */
[----:B------:R-:W3:Y:S01]  /*17d80*/  LDL.LU.64 R18, [R1+0xc8] ;  /* 0x0000c80001127983 */ /* 0x000ee20000300a00 */
[----:B0-----:R-:W-:-:S03]  /*17d90*/  IMAD.MOV.U32 R0, RZ, RZ, R29 ;  /* 0x000000ffff007224 */ /* 0x001fc600078e001d */
[----:B--2---:R-:W-:Y:S04]  /*17da0*/  STL [R1+0x4c4], R16 ;  /* 0x0004c41001007387 */ /* 0x004fe80000100800 */
[----:B------:R0:W-:Y:S04]  /*17db0*/  STL [R1+0x234], R0 ;  /* 0x0002340001007387 */ /* 0x0001e80000100800 */
[----:B-1----:R-:W2:Y:S01]  /*17dc0*/  LDL.LU.64 R28, [R1+0xc0] ;  /* 0x0000c000011c7983 */ /* 0x002ea20000300a00 */
[----:B0-----:R-:W-:-:S03]  /*17dd0*/  IMAD.MOV.U32 R0, RZ, RZ, R17 ;  /* 0x000000ffff007224 */ /* 0x001fc600078e0011 */
[----:B----4-:R-:W-:Y:S04]  /*17de0*/  STL [R1+0x4c8], R14 ;  /* 0x0004c80e01007387 */ /* 0x010fe80000100800 */
[----:B------:R0:W-:Y:S04]  /*17df0*/  STL [R1+0x23c], R0 ;  /* 0x00023c0001007387 */ /* 0x0001e80000100800 */
[----:B------:R-:W4:Y:S01]  /*17e00*/  LDL.LU.64 R16, [R1+0xb8] ;  /* 0x0000b80001107983 */ /* 0x000f220000300a00 */
[----:B0-----:R-:W-:-:S03]  /*17e10*/  IMAD.MOV.U32 R0, RZ, RZ, R15 ;  /* 0x000000ffff007224 */ /* 0x001fc600078e000f */
[----:B------:R-:W4:Y:S04]  /*17e20*/  LDL.LU.64 R14, [R1+0xb0] ;  /* 0x0000b000010e7983 */ /* 0x000f280000300a00 */
[----:B------:R0:W-:Y:S04]  /*17e30*/  STL [R1+0x244], R0 ;  /* 0x0002440001007387 */ /* 0x0001e80000100800 */
[----:B------:R-:W-:Y:S01]  /*17e40*/  STL [R1+0x4cc], R26 ;  /* 0x0004cc1a01007387 */ /* 0x000fe20000100800 */
[----:B0-----:R-:W-:-:S03]  /*17e50*/  IMAD.MOV.U32 R0, RZ, RZ, R27 ;  /* 0x000000ffff007224 */ /* 0x001fc600078e001b */
[----:B------:R-:W-:Y:S04]  /*17e60*/  STL [R1+0x4d0], R24 ;  /* 0x0004d01801007387 */ /* 0x000fe80000100800 */
[----:B------:R0:W-:Y:S04]  /*17e70*/  STL [R1+0x24c], R0 ;  /* 0x00024c0001007387 */ /* 0x0001e80000100800 */
[----:B------:R-:W-:Y:S01]  /*17e80*/  STL [R1+0x4d4], R12 ;  /* 0x0004d40c01007387 */ /* 0x000fe20000100800 */
[----:B0-----:R-:W-:-:S05]  /*17e90*/  IMAD.MOV.U32 R0, RZ, RZ, R25 ;  /* 0x000000ffff007224 */ /* 0x001fca00078e0019 */
[----:B------:R0:W-:Y:S04]  /*17ea0*/  STL [R1+0x254], R0 ;  /* 0x0002540001007387 */ /* 0x0001e80000100800 */
[----:B------:R-:W-:Y:S01]  /*17eb0*/  STL [R1+0x4d8], R22 ;  /* 0x0004d81601007387 */ /* 0x000fe20000100800 */
[----:B0-----:R-:W-:-:S05]  /*17ec0*/  IMAD.MOV.U32 R0, RZ, RZ, R13 ;  /* 0x000000ffff007224 */ /* 0x001fca00078e000d */
[----:B------:R0:W-:Y:S04]  /*17ed0*/  STL [R1+0x25c], R0 ;  /* 0x00025c0001007387 */ /* 0x0001e80000100800 */
[----:B------:R-:W4:Y:S01]  /*17ee0*/  LDL.LU.64 R12, [R1+0xa8] ;  /* 0x0000a800010c7983 */ /* 0x000f220000300a00 */
[----:B0-----:R-:W-:-:S03]  /*17ef0*/  IMAD.MOV.U32 R0, RZ, RZ, R23 ;  /* 0x000000ffff007224 */ /* 0x001fc600078e0017 */
[----:B------:R-:W-:Y:S04]  /*17f00*/  STL [R1+0x4dc], R10 ;  /* 0x0004dc0a01007387 */ /* 0x000fe80000100800 */
[----:B------:R0:W-:Y:S02]  /*17f10*/  STL [R1+0x264], R0 ;  /* 0x0002640001007387 */ /* 0x0001e40000100800 */
[----:B0-----:R-:W-:Y:S02]  /*17f20*/  IMAD.MOV.U32 R0, RZ, RZ, R11 ;  /* 0x000000ffff007224 */ /* 0x001fe400078e000b */
[----:B------:R-:W4:Y:S04]  /*17f30*/  LDL.LU.64 R10, [R1+0xa0] ;  /* 0x0000a000010a7983 */ /* 0x000f280000300a00 */
[----:B------:R0:W-:Y:S04]  /*17f40*/  STL [R1+0x26c], R0 ;  /* 0x00026c0001007387 */ /* 0x0001e80000100800 */
[----:B------:R1:W-:Y:S01]  /*17f50*/  STL [R1+0x4e0], R8 ;  /* 0x0004e00801007387 */ /* 0x0003e20000100800 */
[----:B0-----:R-:W-:-:S03]  /*17f60*/  IMAD.MOV.U32 R0, RZ, RZ, R9 ;  /* 0x000000ffff007224 */ /* 0x001fc600078e0009 */
[----:B------:R-:W-:Y:S04]  /*17f70*/  STL [R1+0x4e4], R20 ;  /* 0x0004e41401007387 */ /* 0x000fe80000100800 */
[----:B------:R0:W-:Y:S04]  /*17f80*/  STL [R1+0x274], R0 ;  /* 0x0002740001007387 */ /* 0x0001e80000100800 */
[----:B-1----:R-:W4:Y:S01]  /*17f90*/  LDL.LU.64 R8, [R1+0x98] ;  /* 0x0000980001087983 */ /* 0x002f220000300a00 */
[----:B0-----:R-:W-:-:S03]  /*17fa0*/  IMAD.MOV.U32 R0, RZ, RZ, R21 ;  /* 0x000000ffff007224 */ /* 0x001fc600078e0015 */
[----:B------:R-:W-:Y:S04]  /*17fb0*/  STL [R1+0x4e8], R6 ;  /* 0x0004e80601007387 */ /* 0x000fe80000100800 */
[----:B------:R0:W-:Y:S02]  /*17fc0*/  STL [R1+0x27c], R0 ;  /* 0x00027c0001007387 */ /* 0x0001e40000100800 */
[----:B0-----:R-:W-:Y:S02]  /*17fd0*/  MOV R0, R7 ;  /* 0x0000000700007202 */ /* 0x001fe40000000f00 */
[----:B------:R-:W4:Y:S04]  /*17fe0*/  LDL.LU.64 R6, [R1+0x90] ;  /* 0x0000900001067983 */ /* 0x000f280000300a00 */
[----:B------:R0:W-:Y:S04]  /*17ff0*/  STL [R1+0x284], R0 ;  /* 0x0002840001007387 */ /* 0x0001e80000100800 */
[----:B---3--:R1:W-:Y:S01]  /*18000*/  STL [R1+0x4ec], R4 ;  /* 0x0004ec0401007387 */ /* 0x0083e20000100800 */
[----:B0-----:R-:W-:-:S03]  /*18010*/  IMAD.MOV.U32 R0, RZ, RZ, R5 ;  /* 0x000000ffff007224 */ /* 0x001fc600078e0005 */
[----:B------:R-:W-:Y:S04]  /*18020*/  STL [R1+0x4f0], R18 ;  /* 0x0004f01201007387 */ /* 0x000fe80000100800 */
[----:B------:R0:W-:Y:S04]  /*18030*/  STL [R1+0x28c], R0 ;  /* 0x00028c0001007387 */ /* 0x0001e80000100800 */
[----:B-1----:R-:W3:Y:S01]  /*18040*/  LDL.LU.64 R4, [R1+0x88] ;  /* 0x0000880001047983 */ /* 0x002ee20000300a00 */
[----:B0-----:R-:W-:-:S03]  /*18050*/  IMAD.MOV.U32 R0, RZ, RZ, R19 ;  /* 0x000000ffff007224 */ /* 0x001fc600078e0013 */
[----:B--2---:R-:W-:Y:S04]  /*18060*/  STL [R1+0x4f4], R28 ;  /* 0x0004f41c01007387 */ /* 0x004fe80000100800 */
[----:B------:R0:W-:Y:S02]  /*18070*/  STL [R1+0x294], R0 ;  /* 0x0002940001007387 */ /* 0x0001e40000100800 */
[----:B0-----:R-:W-:Y:S02]  /*18080*/  IMAD.MOV.U32 R0, RZ, RZ, R29 ;  /* 0x000000ffff007224 */ /* 0x001fe400078e001d */
[----:B------:R-:W2:Y:S04]  /*18090*/  LDL.LU.64 R28, [R1+0x80] ;  /* 0x00008000011c7983 */ /* 0x000ea80000300a00 */
[----:B------:R0:W-:Y:S04]  /*180a0*/  STL [R1+0x29c], R0 ;  /* 0x00029c0001007387 */ /* 0x0001e80000100800 */
[----:B----4-:R-:W-:Y:S01]  /*180b0*/  STL [R1+0x4f8], R16 ;  /* 0x0004f81001007387 */ /* 0x010fe20000100800 */
[----:B0-----:R-:W-:-:S03]  /*180c0*/  IMAD.MOV.U32 R0, RZ, RZ, R17 ;  /* 0x000000ffff007224 */ /* 0x001fc600078e0011 */
[----:B------:R-:W-:Y:S04]  /*180d0*/  STL [R1+0x4fc], R14 ;  /* 0x0004fc0e01007387 */ /* 0x000fe80000100800 */
[----:B------:R-:W-:Y:S04]  /*180e0*/  STL [R1+0x2a4], R0 ;  /* 0x0002a40001007387 */ /* 0x000fe80000100800 */
[----:B------:R-:W4:Y:S04]  /*180f0*/  LDL.LU.64 R26, [R1+0x68] ;  /* 0x00006800011a7983 */ /* 0x000f280000300a00 */
[----:B----4-:R0:W-:Y:S04]  /*18100*/  STL.64 [R1+0x670], R26 ;  /* 0x0006701a01007387 */ /* 0x0101e80000100a00 */
[----:B0-----:R-:W4:Y:S01]  /*18110*/  LDL.LU.64 R26, [R1+0x70] ;  /* 0x00007000011a7983 */ /* 0x001f220000300a00 */
[----:B------:R-:W-:-:S03]  /*18120*/  IMAD.MOV.U32 R0, RZ, RZ, R15 ;  /* 0x000000ffff007224 */ /* 0x000fc600078e000f */
[----:B----4-:R0:W-:Y:S04]  /*18130*/  STL.64 [R1+0x678], R26 ;  /* 0x0006781a01007387 */ /* 0x0101e80000100a00 */
[----:B0-----:R-:W4:Y:S04]  /*18140*/  LDL.LU.64 R26, [R1+0x78] ;  /* 0x00007800011a7983 */ /* 0x001f280000300a00 */
[----:B------:R-:W4:Y:S04]  /*18150*/  LDL.LU.64 R2, [R1+0x60] ;  /* 0x0000600001027983 */ /* 0x000f280000300a00 */
[----:B------:R0:W-:Y:S04]  /*18160*/  STL [R1+0x2ac], R0 ;  /* 0x0002ac0001007387 */ /* 0x0001e80000100800 */
[----:B------:R-:W-:Y:S04]  /*18170*/  STL [R1+0x500], R12 ;  /* 0x0005000c01007387 */ /* 0x000fe80000100800 */
[----:B------:R-:W4:Y:S01]  /*18180*/  LDL.LU.64 R24, [R1+0x58] ;  /* 0x0000580001187983 */ /* 0x000f220000300a00 */
[----:B0-----:R-:W-:-:S03]  /*18190*/  IMAD.MOV.U32 R0, RZ, RZ, R13 ;  /* 0x000000ffff007224 */ /* 0x001fc600078e000d */
        /* <DEDUP_REMOVED lines=17> */
[----:B---3--:R1:W-:Y:S04]  /*182b0*/  STL [R1+0x510], R4 ;  /* 0x0005100401007387 */ /* 0x0083e80000100800 */
[----:B------:R-:W3:Y:S01]  /*182c0*/  LDL.LU.64 R8, [R1+0x18] ;  /* 0x0000180001087983 */ /* 0x000ee20000300a00 */
[----:B0-----:R-:W-:-:S03]  /*182d0*/  IMAD.MOV.U32 R0, RZ, RZ, R5 ;  /* 0x000000ffff007224 */ /* 0x001fc600078e0005 */
[----:B------:R-:W3:Y:S04]  /*182e0*/  LDL.LU.64 R6, [R1+0x10] ;  /* 0x0000100001067983 */ /* 0x000ee80000300a00 */
[----:B------:R0:W-:Y:S04]  /*182f0*/  STL [R1+0x2d4], R0 ;  /* 0x0002d40001007387 */ /* 0x0001e80000100800 */
[----:B--2---:R2:W-:Y:S04]  /*18300*/  STL [R1+0x514], R28 ;  /* 0x0005141c01007387 */ /* 0x0045e80000100800 */
[----:B-1----:R-:W3:Y:S01]  /*18310*/  LDL.LU.64 R4, [R1+0x8] ;  /* 0x0000080001047983 */ /* 0x002ee20000300a00 */
[----:B0-----:R-:W-:-:S03]  /*18320*/  IMAD.MOV.U32 R0, RZ, RZ, R29 ;  /* 0x000000ffff007224 */ /* 0x001fc600078e001d */
[----:B--2---:R-:W2:Y:S04]  /*18330*/  LDL.LU.64 R28, [R1] ;  /* 0x00000000011c7983 */ /* 0x004ea80000300a00 */
[----:B------:R0:W-:Y:S04]  /*18340*/  STL [R1+0x2dc], R0 ;  /* 0x0002dc0001007387 */ /* 0x0001e80000100800 */
[----:B----4-:R1:W-:Y:S01]  /*18350*/  STL [R1+0x518], R26 ;  /* 0x0005181a01007387 */ /* 0x0103e20000100800 */
[----:B0-----:R-:W-:-:S03]  /*18360*/  MOV R0, R27 ;  /* 0x0000001b00007202 */ /* 0x001fc60000000f00 */
[----:B-1----:R-:W4:Y:S04]  /*18370*/  LDL.LU.64 R26, [R1+0x678] ;  /* 0x00067800011a7983 */ /* 0x002f280000300a00 */
[----:B----4-:R-:W-:Y:S04]  /*18380*/  STL [R1+0x51c], R26 ;  /* 0x00051c1a01007387 */ /* 0x010fe80000100800 */
[----:B------:R0:W-:Y:S02]  /*18390*/  STL [R1+0x2e4], R0 ;  /* 0x0002e40001007387 */ /* 0x0001e40000100800 */
[----:B0-----:R-:W-:-:S02]  /*183a0*/  IMAD.MOV.U32 R0, RZ, RZ, R27 ;  /* 0x000000ffff007224 */ /* 0x001fc400078e001b */
[----:B------:R-:W4:Y:S04]  /*183b0*/  LDL.LU.64 R26, [R1+0x670] ;  /* 0x00067000011a7983 */ /* 0x000f280000300a00 */
[----:B----4-:R-:W-:Y:S04]  /*183c0*/  STL [R1+0x520], R26 ;  /* 0x0005201a01007387 */ /* 0x010fe80000100800 */
[----:B------:R0:W-:Y:S02]  /*183d0*/  STL [R1+0x2ec], R0 ;  /* 0x0002ec0001007387 */ /* 0x0001e40000100800 */
[----:B0-----:R-:W-:-:S02]  /*183e0*/  IMAD.MOV.U32 R0, RZ, RZ, R27 ;  /* 0x000000ffff007224 */ /* 0x001fc400078e001b */
[----:B------:R-:W4:Y:S04]  /*183f0*/  LDL.LU.64 R26, [R1+0x668] ;  /* 0x00066800011a7983 */ /* 0x000f280000300a00 */
[----:B------:R0:W-:Y:S04]  /*18400*/  STL [R1+0x2f4], R0 ;  /* 0x0002f40001007387 */ /* 0x0001e80000100800 */
[----:B0-----:R0:W5:Y:S04]  /*18410*/  LDL.LU R0, [R1+0x664] ;  /* 0x0006640001007983 */ /* 0x0011680000300800 */
[----:B------:R1:W-:Y:S04]  /*18420*/  STL [R1+0x524], R2 ;  /* 0x0005240201007387 */ /* 0x0003e80000100800 */
[----:B-1----:R0:W5:Y:S04]  /*18430*/  LDL.LU R2, [R1+0x660] ;  /* 0x0006600001027983 */ /* 0x0021680000300800 */
[----:B------:R-:W-:Y:S04]  /*18440*/  STL [R1+0x528], R24 ;  /* 0x0005281801007387 */ /* 0x000fe80000100800 */
[----:B------:R1:W-:Y:S02]  /*18450*/  STL [R1+0x2fc], R3 ;  /* 0x0002fc0301007387 */ /* 0x0003e40000100800 */
[----:B-1----:R-:W-:-:S02]  /*18460*/  IMAD.MOV.U32 R3, RZ, RZ, R25 ;  /* 0x000000ffff037224 */ /* 0x002fc400078e0019 */
[----:B------:R-:W4:Y:S04]  /*18470*/  LDL.LU.64 R24, [R1+0x658] ;  /* 0x0006580001187983 */ /* 0x000f280000300a00 */
        /* <DEDUP_REMOVED lines=28> */
[----:B---3--:R-:W-:Y:S04]  /*18640*/  STL [R1+0x548], R8 ;  /* 0x0005480801007387 */ /* 0x008fe80000100800 */
[----:B------:R1:W-:Y:S02]  /*18650*/  STL [R1+0x33c], R3 ;  /* 0x00033c0301007387 */ /* 0x0003e40000100800 */
[----:B-1----:R-:W-:-:S02]  /*18660*/  IMAD.MOV.U32 R3, RZ, RZ, R9 ;  /* 0x000000ffff037224 */ /* 0x002fc400078e0009 */
[----:B------:R-:W3:Y:S04]  /*18670*/  LDL.LU.64 R8, [R1+0x618] ;  /* 0x0006180001087983 */ /* 0x000ee80000300a00 */
[----:B------:R-:W-:Y:S04]  /*18680*/  STL [R1+0x54c], R6 ;  /* 0x00054c0601007387 */ /* 0x000fe80000100800 */
[----:B------:R1:W-:Y:S02]  /*18690*/  STL [R1+0x344], R3 ;  /* 0x0003440301007387 */ /* 0x0003e40000100800 */
[----:B-1----:R-:W-:-:S02]  /*186a0*/  MOV R3, R7 ;  /* 0x0000000700037202 */ /* 0x002fc40000000f00 */
[----:B------:R-:W4:Y:S04]  /*186b0*/  LDL.LU.64 R6, [R1+0x610] ;  /* 0x0006100001067983 */ /* 0x000f280000300a00 */
[----:B------:R-:W-:Y:S04]  /*186c0*/  STL [R1+0x560], R4 ;  /* 0x0005600401007387 */ /* 0x000fe80000100800 */
[----:B------:R1:W-:Y:S02]  /*186d0*/  STL [R1+0x34c], R3 ;  /* 0x00034c0301007387 */ /* 0x0003e40000100800 */
[----:B-1----:R-:W-:-:S02]  /*186e0*/  IMAD.MOV.U32 R3, RZ, RZ, R5 ;  /* 0x000000ffff037224 */ /* 0x002fc400078e0005 */
[----:B------:R-:W3:Y:S04]  /*186f0*/  LDL.LU.64 R4, [R1+0x608] ;  /* 0x0006080001047983 */ /* 0x000ee80000300a00 */
[----:B--2---:R-:W-:Y:S04]  /*18700*/  STL [R1+0x564], R28 ;  /* 0x0005641c01007387 */ /* 0x004fe80000100800 */
[----:B------:R1:W-:Y:S02]  /*18710*/  STL [R1+0x354], R3 ;  /* 0x0003540301007387 */ /* 0x0003e40000100800 */
[----:B-1----:R-:W-:-:S02]  /*18720*/  IMAD.MOV.U32 R3, RZ, RZ, R29 ;  /* 0x000000ffff037224 */ /* 0x002fc400078e001d */
[----:B------:R-:W2:Y:S04]  /*18730*/  LDL.LU.64 R28, [R1+0x600] ;  /* 0x00060000011c7983 */ /* 0x000ea80000300a00 */
[----:B--2---:R-:W-:Y:S04]  /*18740*/  STL [R1+0x568], R28 ;  /* 0x0005681c01007387 */ /* 0x004fe80000100800 */
[----:B------:R-:W-:Y:S04]  /*18750*/  STL [R1+0x35c], R3 ;  /* 0x00035c0301007387 */ /* 0x000fe80000100800 */
[----:B------:R1:W-:Y:S04]  /*18760*/  STL [R1+0x364], R29 ;  /* 0x0003641d01007387 */ /* 0x0003e80000100800 */
[----:B-1----:R-:W2:Y:S04]  /*18770*/  LDL.LU.64 R28, [R1+0x168] ;  /* 0x00016800011c7983 */ /* 0x002ea80000300a00 */
[----:B---3--:R1:W-:Y:S04]  /*18780*/  STL [R1+0x56c], R4 ;  /* 0x00056c0401007387 */ /* 0x0083e80000100800 */
[----:B------:R2:W-:Y:S04]  /*18790*/  STL [R1+0x36c], R5 ;  /* 0x00036c0501007387 */ /* 0x0005e80000100800 */
[----:B----4-:R-:W-:Y:S04]  /*187a0*/  STL [R1+0x570], R6 ;  /* 0x0005700601007387 */ /* 0x010fe80000100800 */
[----:B------:R-:W-:Y:S01]  /*187b0*/  STL [R1+0x374], R7 ;  /* 0x0003740701007387 */ /* 0x000fe20000100800 */
[----:B-1----:R-:W1:Y:S03]  /*187c0*/  LDC R4, c[0x0][0x238] ;  /* 0x00008e00ff047b82 */ /* 0x002e660000000800 */
[----:B------:R-:W-:Y:S04]  /*187d0*/  STL [R1+0x574], R8 ;  /* 0x0005740801007387 */ /* 0x000fe80000100800 */
[----:B------:R-:W-:Y:S04]  /*187e0*/  STL [R1+0x37c], R9 ;  /* 0x00037c0901007387 */ /* 0x000fe80000100800 */
[----:B------:R-:W-:Y:S04]  /*187f0*/  STL [R1+0x578], R10 ;  /* 0x0005780a01007387 */ /* 0x000fe80000100800 */
[----:B------:R-:W-:Y:S04]  /*18800*/  STL [R1+0x384], R11 ;  /* 0x0003840b01007387 */ /* 0x000fe80000100800 */
[----:B------:R-:W3:Y:S04]  /*18810*/  LDL.LU R3, [R1+0x5e0] ;  /* 0x0005e00001037983 */ /* 0x000ee80000300800 */
        /* <DEDUP_REMOVED lines=13> */
[----:B------:R-:W-:Y:S01]  /*188f0*/  STL [R1+0x1b0], R25 ;  /* 0x0001b01901007387 */ /* 0x000fe20000100800 */
[----:B-1----:R-:W-:Y:S01]  /*18900*/  IMAD.SHL.U32 R4, R4, 0x80, RZ ;  /* 0x0000008004047824 */ /* 0x002fe200078e00ff */
[----:B------:R-:W-:-:S03]  /*18910*/  UIADD3 UR6, UR6, -0x80, URZ ;  /* 0xffffff8006067890 */ /* 0x000fc6000fffe03f */
[----:B--2---:R-:W-:-:S04]  /*18920*/  IMAD.WIDE R4, R4, 0x2, R28 ;  /* 0x0000000204047825 */ /* 0x004fc800078e021c */
[----:B---3--:R-:W-:-:S05]  /*18930*/  VIADD R3, R3, 0xffffffff ;  /* 0xffffffff03037836 */ /* 0x008fca0000000000 */
[----:B------:R1:W-:Y:S04]  /*18940*/  STL [R1+0x5e0], R3 ;  /* 0x0005e00301007387 */ /* 0x0003e80000100800 */
[----:B------:R0:W-:Y:S04]  /*18950*/  STL [R1+0x5dc], R26 ;  /* 0x0005dc1a01007387 */ /* 0x0001e80000100800 */
[----:B------:R0:W-:Y:S01]  /*18960*/  STL [R1+0x39c], R27 ;  /* 0x00039c1b01007387 */ /* 0x0001e20000100800 */
[----:B------:R-:W-:Y:S01]  /*18970*/  ISETP.NE.U32.AND P0, PT, R3, RZ, PT ;  /* 0x000000ff0300720c */ /* 0x000fe20003f05070 */
[----:B-1----:R-:W-:-:S12]  /*18980*/  IMAD.MOV.U32 R3, RZ, RZ, R4 ;  /* 0x000000ffff037224 */ /* 0x002fd800078e0004 */
[----:B0-----:R-:W-:Y:S05]  /*18990*/  @P0 BRA `(.L_x_2) ;  /* 0xffffff40006c0947 */ /* 0x001fea000383ffff */
[----:B------:R-:W2:Y:S04]  /*189a0*/  LDL.LU R18, [R1+0x59c] ;  /* 0x00059c0001127983 */ /* 0x000ea80000300800 */
        /* <DEDUP_REMOVED lines=15> */
[----:B--2---:R-:W-:-:S02]  /*18aa0*/  F2FP.BF16.F32.PACK_AB R5, R18, R19 ;  /* 0x000000131205723e */ /* 0x004fc400000010ff */
[----:B---3--:R-:W-:Y:S02]  /*18ab0*/  F2FP.BF16.F32.PACK_AB R4, R16, R17 ;  /* 0x000000111004723e */ /* 0x008fe400000010ff */
[----:B----4-:R-:W-:Y:S02]  /*18ac0*/  F2FP.BF16.F32.PACK_AB R7, R14, R7 ;  /* 0x000000070e07723e */ /* 0x010fe400000010ff */
[----:B------:R-:W-:Y:S02]  /*18ad0*/  F2FP.BF16.F32.PACK_AB R6, R15, R6 ;  /* 0x000000060f06723e */ /* 0x000fe400000010ff */
[----:B------:R-:W-:Y:S02]  /*18ae0*/  F2FP.BF16.F32.PACK_AB R9, R12, R9 ;  /* 0x000000090c09723e */ /* 0x000fe400000010ff */
[----:B------:R-:W-:Y:S02]  /*18af0*/  F2FP.BF16.F32.PACK_AB R8, R13, R8 ;  /* 0x000000080d08723e */ /* 0x000fe400000010ff */
[----:B------:R-:W-:-:S02]  /*18b00*/  F2FP.BF16.F32.PACK_AB R11, R10, R11 ;  /* 0x0000000b0a0b723e */ /* 0x000fc400000010ff */
[----:B------:R-:W-:-:S07]  /*18b10*/  F2FP.BF16.F32.PACK_AB R10, R28, R29 ;  /* 0x0000001d1c0a723e */ /* 0x000fce00000010ff */
.L_x_1:
[----:B0-----:R-:W2:Y:S01]  /*18b20*/  LDL.LU R12, [R1+0x5f8] ;  /* 0x0005f800010c7983 */ /* 0x001ea20000300800 */
[----:B------:R-:W-:Y:S01]  /*18b30*/  MOV R14, 0x400 ;  /* 0x00000400000e7802 */ /* 0x000fe20000000f00 */
[----:B------:R-:W0:Y:S01]  /*18b40*/  LDC R28, c[0x0][0x248] ;  /* 0x00009200ff1c7b82 */ /* 0x000e220000000800 */
[----:B------:R-:W-:Y:S01]  /*18b50*/  ULDC UR4, c[0x0][0x244] ;  /* 0x0000910000047ab9 */ /* 0x000fe20000000800 */
[----:B------:R-:W3:Y:S01]  /*18b60*/  LDL.LU R19, [R1+0x5fc] ;  /* 0x0005fc0001137983 */ /* 0x000ee20000300800 */
[----:B------:R-:W-:Y:S01]  /*18b70*/  ULDC.64 UR10, c[0x0][0x228] ;  /* 0x00008a00000a7ab9 */ /* 0x000fe20000000a00 */
[----:B------:R-:W-:Y:S02]  /*18b80*/  ULDC.64 UR6, c[0x0][0x220] ;  /* 0x0000880000067ab9 */ /* 0x000fe40000000a00 */
[----:B------:R-:W4:Y:S01]  /*18b90*/  LDL.LU R20, [R1+0x5f0] ;  /* 0x0005f00001147983 */ /* 0x000f220000300800 */
[----:B------:R-:W1:Y:S01]  /*18ba0*/  S2R R17, SR_TID.X ;  /* 0x0000000000117919 */ /* 0x000e620000002100 */
[----:B------:R-:W0:Y:S01]  /*18bb0*/  S2R R15, SR_CgaCtaId ;  /* 0x00000000000f7919 */ /* 0x000e220000008800 */
[----:B------:R-:W0:Y:S01]  /*18bc0*/  S2R R16, SR_TID.X ;  /* 0x0000000000107919 */ /* 0x000e220000002100 */
[----:B-1----:R-:W-:Y:S01]  /*18bd0*/  SHF.R.S32.HI R3, RZ, 0x4, R17 ;  /* 0x00000004ff037819 */ /* 0x002fe20000011411 */
[C---:B-----5:R-:W-:Y:S01]  /*18be0*/  IMAD.SHL.U32 R0, R17.reuse, 0x8, RZ ;  /* 0x0000000811007824 */ /* 0x060fe200078e00ff */
[----:B------:R-:W-:-:S02]  /*18bf0*/  LOP3.LUT R2, R17, 0xc, RZ, 0xc0, !PT ;  /* 0x0000000c11027812 */ /* 0x000fc400078ec0ff */
[----:B------:R-:W-:-:S04]  /*18c00*/  SGXT R3, R3, 0x1 ;  /* 0x000000010303781a */ /* 0x000fc80000000200 */
[----:B------:R-:W-:-:S05]  /*18c10*/  LOP3.LUT R3, R3, 0x820, RZ, 0xc0, !PT ;  /* 0x0000082003037812 */ /* 0x000fca00078ec0ff */
[----:B------:R-:W-:Y:S01]  /*18c20*/  IMAD R3, R2, 0x2, R3 ;  /* 0x0000000202037824 */ /* 0x000fe200078e0203 */
[----:B------:R-:W-:Y:S02]  /*18c30*/  LOP3.LUT R13, R0, 0xf8, RZ, 0xc0, !PT ;  /* 0x000000f8000d7812 */ /* 0x000fe400078ec0ff */
[----:B0-----:R-:W-:Y:S02]  /*18c40*/  LEA R14, R15, R14, 0x18 ;  /* 0x0000000e0f0e7211 */ /* 0x001fe400078ec0ff */
[----:B------:R-:W-:Y:S01]  /*18c50*/  LOP3.LUT R15, R16, 0x80, RZ, 0xc0, !PT ;  /* 0x00000080100f7812 */ /* 0x000fe200078ec0ff */
[----:B------:R-:W-:-:S04]  /*18c60*/  IMAD R13, R2, 0x200, R13 ;  /* 0x00000200020d7824 */ /* 0x000fc800078e020d */
[----:B------:R-:W-:Y:S01]  /*18c70*/  IMAD R18, R15, 0x2, R14 ;  /* 0x000000020f127824 */ /* 0x000fe200078e020e */
[----:B------:R-:W-:-:S04]  /*18c80*/  LOP3.LUT R13, R13, 0x60, R17, 0x78, !PT ;  /* 0x000000600d0d7812 */ /* 0x000fc800078e7811 */
[----:B------:R-:W-:Y:S02]  /*18c90*/  IADD3 R18, R13, R18, RZ ;  /* 0x000000120d127210 */ /* 0x000fe40007ffe0ff */
[----:B------:R-:W-:Y:S02]  /*18ca0*/  SHF.R.U32.HI R13, RZ, 0x4, R17 ;  /* 0x00000004ff0d7819 */ /* 0x000fe40000011611 */
[----:B------:R-:W-:Y:S01]  /*18cb0*/  LEA.HI R25, R17, 0x30, RZ, 0x1c ;  /* 0x0000003011197811 */ /* 0x000fe200078fe0ff */
[----:B------:R-:W-:Y:S01]  /*18cc0*/  BAR.SYNC.DEFER_BLOCKING 0x0 ;  /* 0x0000000000007b1d */ /* 0x000fe20000010000 */
[----:B--2---:R-:W-:-:S04]  /*18cd0*/  LOP3.LUT R12, R12, 0x700, R0, 0xf8, !PT ;  /* 0x000007000c0c7812 */ /* 0x004fc800078ef800 */
[----:B------:R-:W-:-:S04]  /*18ce0*/  LOP3.LUT R3, R3, R12, RZ, 0x3c, !PT ;  /* 0x0000000c03037212 */ /* 0x000fc800078e3cff */
[----:B------:R-:W-:Y:S01]  /*18cf0*/  LOP3.LUT R0, R3, 0x40, RZ, 0x3c, !PT ;  /* 0x0000004003007812 */ /* 0x000fe200078e3cff */
[----:B------:R-:W-:-:S04]  /*18d00*/  IMAD.IADD R3, R14, 0x1, R3 ;  /* 0x000000010e037824 */ /* 0x000fc800078e0203 */
[----:B------:R-:W-:Y:S01]  /*18d10*/  IMAD.IADD R0, R14, 0x1, R0 ;  /* 0x000000010e007824 */ /* 0x000fe200078e0200 */
[----:B------:R-:W-:Y:S04]  /*18d20*/  STS.64 [R3], R10 ;  /* 0x0000000a03007388 */ /* 0x000fe80000000a00 */
[----:B------:R0:W-:Y:S04]  /*18d30*/  STS.64 [R3+0x80], R8 ;  /* 0x0000800803007388 */ /* 0x0001e80000000a00 */
[----:B------:R-:W-:Y:S04]  /*18d40*/  STS.64 [R0+0x1000], R6 ;  /* 0x0010000600007388 */ /* 0x000fe80000000a00 */
[----:B------:R1:W-:Y:S01]  /*18d50*/  STS.64 [R0+0x1080], R4 ;  /* 0x0010800400007388 */ /* 0x0003e20000000a00 */
[----:B------:R-:W-:Y:S01]  /*18d60*/  BAR.SYNC.DEFER_BLOCKING 0x0 ;  /* 0x0000000000007b1d */ /* 0x000fe20000010000 */
[----:B------:R-:W-:-:S02]  /*18d70*/  LEA.HI R12, R17, 0x70, RZ, 0x1c ;  /* 0x00000070110c7811 */ /* 0x000fc400078fe0ff */
[----:B----4-:R-:W-:Y:S02]  /*18d80*/  LEA.HI R2, R17, R20, RZ, 0x1c ;  /* 0x0000001411027211 */ /* 0x010fe400078fe0ff */
[----:B0-----:R-:W-:Y:S01]  /*18d90*/  SGXT.U32 R3, R13, 0x4 ;  /* 0x000000040d03781a */ /* 0x001fe20000000000 */
[C---:B-1----:R-:W-:Y:S01]  /*18da0*/  IMAD.IADD R0, R20.reuse, 0x1, R12 ;  /* 0x0000000114007824 */ /* 0x042fe200078e020c */
[----:B------:R-:W0:Y:S04]  /*18db0*/  LDS.64 R16, [R18] ;  /* 0x0000000012107984 */ /* 0x000e280000000a00 */
[----:B------:R-:W1:Y:S04]  /*18dc0*/  LDS.64 R14, [R18+0x200] ;  /* 0x00020000120e7984 */ /* 0x000e680000000a00 */
[----:B------:R-:W2:Y:S04]  /*18dd0*/  LDS.64 R12, [R18+0x400] ;  /* 0x00040000120c7984 */ /* 0x000ea80000000a00 */
[----:B------:R4:W2:Y:S01]  /*18de0*/  LDS.64 R10, [R18+0x600] ;  /* 0x00060000120a7984 */ /* 0x0008a20000000a00 */
[----:B------:R-:W-:Y:S01]  /*18df0*/  LOP3.LUT R21, R20, R3, RZ, 0xfc, !PT ;  /* 0x0000000314157212 */ /* 0x000fe200078efcff */
[C---:B---3--:R-:W-:Y:S01]  /*18e00*/  IMAD R4, R19.reuse, UR4, RZ ;  /* 0x0000000413047c24 */ /* 0x048fe2000f8e02ff */
[----:B------:R-:W-:-:S02]  /*18e10*/  ISETP.GE.AND P0, PT, R19, UR10, PT ;  /* 0x0000000a13007c0c */ /* 0x000fc4000bf06270 */
[C-C-:B------:R-:W-:Y:S01]  /*18e20*/  LOP3.LUT R27, R20.reuse, 0xe0, R3.reuse, 0xfe, !PT ;  /* 0x000000e0141b7812 */ /* 0x140fe200078efe03 */
[----:B------:R-:W-:Y:S01]  /*18e30*/  IMAD R6, R21, R28, RZ ;  /* 0x0000001c15067224 */ /* 0x000fe200078e02ff */
[C-C-:B------:R-:W-:Y:S02]  /*18e40*/  LOP3.LUT R19, R20.reuse, 0xd0, R3.reuse, 0xfe, !PT ;  /* 0x000000d014137812 */ /* 0x140fe400078efe03 */
[C-C-:B------:R-:W-:Y:S02]  /*18e50*/  LOP3.LUT R26, R20.reuse, 0xc0, R3.reuse, 0xfe, !PT ;  /* 0x000000c0141a7812 */ /* 0x140fe400078efe03 */
[C-C-:B------:R-:W-:Y:S02]  /*18e60*/  LOP3.LUT R22, R20.reuse, 0xa0, R3.reuse, 0xfe, !PT ;  /* 0x000000a014167812 */ /* 0x140fe400078efe03 */
[C-C-:B------:R-:W-:Y:S02]  /*18e70*/  LOP3.LUT R5, R20.reuse, 0x90, R3.reuse, 0xfe, !PT ;  /* 0x0000009014057812 */ /* 0x140fe400078efe03 */
[----:B------:R-:W-:-:S02]  /*18e80*/  LOP3.LUT R8, R20, 0x80, R3, 0xfe, !PT ;  /* 0x0000008014087812 */ /* 0x000fc400078efe03 */
[C-C-:B------:R-:W-:Y:S02]  /*18e90*/  LOP3.LUT R7, R20.reuse, 0x60, R3.reuse, 0xfe, !PT ;  /* 0x0000006014077812 */ /* 0x140fe400078efe03 */
[C-C-:B------:R-:W-:Y:S02]  /*18ea0*/  LOP3.LUT R9, R20.reuse, 0x50, R3.reuse, 0xfe, !PT ;  /* 0x0000005014097812 */ /* 0x140fe400078efe03 */
[C-C-:B------:R-:W-:Y:S02]  /*18eb0*/  LOP3.LUT R23, R20.reuse, 0x40, R3.reuse, 0xfe, !PT ;  /* 0x0000004014177812 */ /* 0x140fe400078efe03 */
[C-C-:B------:R-:W-:Y:S02]  /*18ec0*/  LOP3.LUT R24, R20.reuse, 0x20, R3.reuse, 0xfe, !PT ;  /* 0x0000002014187812 */ /* 0x140fe400078efe03 */
[----:B------:R-:W-:Y:S02]  /*18ed0*/  LOP3.LUT R29, R20, 0x10, R3, 0xfe, !PT ;  /* 0x00000010141d7812 */ /* 0x000fe400078efe03 */
[----:B------:R-:W-:-:S02]  /*18ee0*/  LEA R3, P2, R4, UR6, 0x1 ;  /* 0x0000000604037c11 */ /* 0x000fc4000f8408ff */
[----:B------:R-:W-:Y:S01]  /*18ef0*/  ISETP.LT.AND P1, PT, R21, UR11, !P0 ;  /* 0x0000000b15007c0c */ /* 0x000fe2000c721270 */
[C---:B------:R-:W-:Y:S01]  /*18f00*/  IMAD R21, R29.reuse, R28, RZ ;  /* 0x0000001c1d157224 */ /* 0x040fe200078e02ff */
[----:B------:R-:W-:Y:S02]  /*18f10*/  LEA.HI.X.SX32 R4, R4, UR7, 0x1, P2 ;  /* 0x0000000704047c11 */ /* 0x000fe400090f0eff */
[----:B----4-:R-:W-:Y:S02]  /*18f20*/  LEA R18, P3, R6, R3, 0x1 ;  /* 0x0000000306127211 */ /* 0x010fe400078608ff */
[----:B------:R-:W-:Y:S02]  /*18f30*/  ISETP.LT.AND P5, PT, R29, UR11, !P0 ;  /* 0x0000000b1d007c0c */ /* 0x000fe4000c7a1270 */
[----:B------:R-:W-:Y:S01]  /*18f40*/  ISETP.LT.AND P2, PT, R19, UR11, !P0 ;  /* 0x0000000b13007c0c */ /* 0x000fe2000c741270 */
[----:B------:R-:W-:Y:S01]  /*18f50*/  IMAD.IADD R25, R20, 0x1, R25 ;  /* 0x0000000114197824 */ /* 0x000fe200078e0219 */
[----:B------:R-:W-:-:S02]  /*18f60*/  LEA.HI.X.SX32 R19, R6, R4, 0x1, P3 ;  /* 0x0000000406137211 */ /* 0x000fc400018f0eff */
[C---:B------:R-:W-:Y:S01]  /*18f70*/  ISETP.LT.AND P3, PT, R24.reuse, UR11, !P0 ;  /* 0x0000000b18007c0c */ /* 0x040fe2000c761270 */
[-C--:B------:R-:W-:Y:S01]  /*18f80*/  IMAD R24, R24, R28.reuse, RZ ;  /* 0x0000001c18187224 */ /* 0x080fe200078e02ff */
[----:B------:R-:W-:Y:S01]  /*18f90*/  LEA R20, P6, R21, R3, 0x1 ;  /* 0x0000000315147211 */ /* 0x000fe200078c08ff */
[----:B0-----:R0:W-:Y:S01]  /*18fa0*/  @P1 STG.E.U16 desc[UR8][R18.64], R16 ;  /* 0x0000001012001986 */ /* 0x0011e2000c101508 */
[C---:B------:R-:W-:Y:S01]  /*18fb0*/  ISETP.LT.AND P4, PT, R25.reuse, UR11, !P0 ;  /* 0x0000000b19007c0c */ /* 0x040fe2000c781270 */
[----:B------:R-:W-:Y:S01]  /*18fc0*/  IMAD R25, R25, R28, RZ ;  /* 0x0000001c19197224 */ /* 0x000fe200078e02ff */
[----:B------:R-:W-:-:S05]  /*18fd0*/  LEA.HI.X.SX32 R21, R21, R4, 0x1, P6 ;  /* 0x0000000415157211 */ /* 0x000fca00030f0eff */
[----:B-1----:R1:W-:Y:S01]  /*18fe0*/  @P5 STG.E.U16 desc[UR8][R20.64], R14 ;  /* 0x0000000e14005986 */ /* 0x0023e2000c101508 */
[----:B0-----:R-:W-:-:S04]  /*18ff0*/  LEA R18, P1, R24, R3, 0x1 ;  /* 0x0000000318127211 */ /* 0x001fc800078208ff */
[----:B------:R-:W-:Y:S02]  /*19000*/  LEA.HI.X.SX32 R19, R24, R4, 0x1, P1 ;  /* 0x0000000418137211 */ /* 0x000fe400008f0eff */
[C---:B------:R-:W-:Y:S01]  /*19010*/  ISETP.LT.AND P1, PT, R23.reuse, UR11, !P0 ;  /* 0x0000000b17007c0c */ /* 0x040fe2000c721270 */
[----:B------:R-:W-:Y:S01]  /*19020*/  IMAD R23, R23, R28, RZ ;  /* 0x0000001c17177224 */ /* 0x000fe200078e02ff */
[----:B-1----:R-:W-:Y:S01]  /*19030*/  LEA R20, P6, R25, R3, 0x1 ;  /* 0x0000000319147211 */ /* 0x002fe200078c08ff */
[----:B--2---:R0:W-:Y:S01]  /*19040*/  @P3 STG.E.U16 desc[UR8][R18.64], R12 ;  /* 0x0000000c12003986 */ /* 0x0041e2000c101508 */
[----:B------:R-:W-:Y:S02]  /*19050*/  ISETP.LT.AND P3, PT, R9, UR11, !P0 ;  /* 0x0000000b09007c0c */ /* 0x000fe4000c761270 */
[----:B------:R-:W-:Y:S01]  /*19060*/  LEA.HI.X.SX32 R21, R25, R4, 0x1, P6 ;  /* 0x0000000419157211 */ /* 0x000fe200030f0eff */
[----:B------:R-:W-:Y:S01]  /*19070*/  IMAD R9, R9, R28, RZ ;  /* 0x0000001c09097224 */ /* 0x000fe200078e02ff */
[----:B------:R-:W-:-:S03]  /*19080*/  PRMT R16, R16, 0x7632, R16 ;  /* 0x0000763210107816 */ /* 0x000fc60000000010 */
[----:B------:R1:W-:Y:S01]  /*19090*/  @P4 STG.E.U16 desc[UR8][R20.64], R10 ;  /* 0x0000000a14004986 */ /* 0x0003e2000c101508 */
[-C--:B0-----:R-:W-:Y:S02]  /*190a0*/  LEA R18, P6, R23, R3.reuse, 0x1 ;  /* 0x0000000317127211 */ /* 0x081fe400078c08ff */
[C---:B------:R-:W-:Y:S01]  /*190b0*/  ISETP.LT.AND P4, PT, R7.reuse, UR11, !P0 ;  /* 0x0000000b07007c0c */ /* 0x040fe2000c781270 */
[----:B------:R-:W-:Y:S01]  /*190c0*/  IMAD R7, R7, R28, RZ ;  /* 0x0000001c07077224 */ /* 0x000fe200078e02ff */
[----:B------:R-:W-:Y:S02]  /*190d0*/  LEA.HI.X.SX32 R19, R23, R4, 0x1, P6 ;  /* 0x0000000417137211 */ /* 0x000fe400030f0eff */
[----:B-1----:R-:W-:-:S03]  /*190e0*/  LEA R20, P6, R9, R3, 0x1 ;  /* 0x0000000309147211 */ /* 0x002fc600078c08ff */
[----:B------:R0:W-:Y:S01]  /*190f0*/  @P1 STG.E.U16 desc[UR8][R18.64], R16 ;  /* 0x0000001012001986 */ /* 0x0001e2000c101508 */
[----:B------:R-:W-:Y:S02]  /*19100*/  PRMT R14, R14, 0x7632, R14 ;  /* 0x000076320e0e7816 */ /* 0x000fe4000000000e */
[----:B------:R-:W-:Y:S02]  /*19110*/  LEA.HI.X.SX32 R21, R9, R4, 0x1, P6 ;  /* 0x0000000409157211 */ /* 0x000fe400030f0eff */
[C---:B------:R-:W-:Y:S01]  /*19120*/  ISETP.LT.AND P1, PT, R0.reuse, UR11, !P0 ;  /* 0x0000000b00007c0c */ /* 0x040fe2000c721270 */
[----:B------:R-:W-:Y:S01]  /*19130*/  IMAD R0, R0, R28, RZ ;  /* 0x0000001c00007224 */ /* 0x000fe200078e02ff */
[----:B------:R-:W-:Y:S01]  /*19140*/  PRMT R9, R12, 0x7632, R9 ;  /* 0x000076320c097816 */ /* 0x000fe20000000009 */
[----:B------:R1:W-:Y:S01]  /*19150*/  @P3 STG.E.U16 desc[UR8][R20.64], R14 ;  /* 0x0000000e14003986 */ /* 0x0003e2000c101508 */
[----:B0-----:R-:W-:Y:S02]  /*19160*/  LEA R18, P6, R7, R3, 0x1 ;  /* 0x0000000307127211 */ /* 0x001fe400078c08ff */
[----:B------:R-:W-:-:S02]  /*19170*/  ISETP.LT.AND P3, PT, R8, UR11, !P0 ;  /* 0x0000000b08007c0c */ /* 0x000fc4000c761270 */
[-C--:B------:R-:W-:Y:S01]  /*19180*/  LEA.HI.X.SX32 R19, R7, R4.reuse, 0x1, P6 ;  /* 0x0000000407137211 */ /* 0x080fe200030f0eff */
[----:B------:R-:W-:Y:S01]  /*19190*/  IMAD R7, R28, 0x80, R6 ;  /* 0x000000801c077824 */ /* 0x000fe200078e0206 */
[-C--:B------:R-:W-:Y:S02]  /*191a0*/  LEA R8, P6, R0, R3.reuse, 0x1 ;  /* 0x0000000300087211 */ /* 0x080fe400078c08ff */
[----:B------:R-:W-:Y:S01]  /*191b0*/  PRMT R10, R10, 0x7632, R10 ;  /* 0x000076320a0a7816 */ /* 0x000fe2000000000a */
[----:B------:R0:W-:Y:S01]  /*191c0*/  @P4 STG.E.U16 desc[UR8][R18.64], R9 ;  /* 0x0000000912004986 */ /* 0x0001e2000c101508 */
[----:B-1----:R-:W-:Y:S01]  /*191d0*/  IMAD R21, R28, 0x10, R7 ;  /* 0x000000101c157824 */ /* 0x002fe200078e0207 */
[----:B------:R-:W-:Y:S02]  /*191e0*/  ISETP.LT.AND P5, PT, R22, UR11, !P0 ;  /* 0x0000000b16007c0c */ /* 0x000fe4000c7a1270 */
[----:B------:R-:W-:Y:S02]  /*191f0*/  LEA R22, P4, R7, R3, 0x1 ;  /* 0x0000000307167211 */ /* 0x000fe400078808ff */
[----:B0-----:R-:W-:Y:S01]  /*19200*/  LEA.HI.X.SX32 R9, R0, R4, 0x1, P6 ;  /* 0x0000000400097211 */ /* 0x001fe200030f0eff */
[----:B------:R-:W-:Y:S01]  /*19210*/  IMAD R19, R28, 0x10, R21 ;  /* 0x000000101c137824 */ /* 0x000fe200078e0215 */
[----:B------:R-:W-:Y:S01]  /*19220*/  ISETP.LT.AND P6, PT, R5, UR11, !P0 ;  /* 0x0000000b05007c0c */ /* 0x000fe2000c7c1270 */
[----:B------:R-:W-:-:S02]  /*19230*/  VIADD R5, R2, 0xb0 ;  /* 0x000000b002057836 */ /* 0x000fc40000000000 */
[----:B------:R0:W-:Y:S01]  /*19240*/  @P1 STG.E.U16 desc[UR8][R8.64], R10 ;  /* 0x0000000a08001986 */ /* 0x0001e2000c101508 */
[-C--:B------:R-:W-:Y:S01]  /*19250*/  LEA R24, P1, R21, R3.reuse, 0x1 ;  /* 0x0000000315187211 */ /* 0x080fe200078208ff */
[----:B------:R-:W-:Y:S01]  /*19260*/  IMAD R0, R5, R28, RZ ;  /* 0x0000001c05007224 */ /* 0x000fe200078e02ff */
[-C--:B------:R-:W-:Y:S02]  /*19270*/  LEA.HI.X.SX32 R23, R7, R4.reuse, 0x1, P4 ;  /* 0x0000000407177211 */ /* 0x080fe400020f0eff */
[----:B------:R-:W-:Y:S01]  /*19280*/  LEA.HI.X.SX32 R25, R21, R4, 0x1, P1 ;  /* 0x0000000415197211 */ /* 0x000fe200008f0eff */
[----:B------:R-:W-:Y:S01]  /*19290*/  IMAD R21, R28, 0x20, R19 ;  /* 0x000000201c157824 */ /* 0x000fe200078e0213 */
[----:B------:R-:W-:Y:S01]  /*192a0*/  ISETP.LT.AND P4, PT, R5, UR11, !P0 ;  /* 0x0000000b05007c0c */ /* 0x000fe2000c781270 */
[----:B------:R-:W-:Y:S01]  /*192b0*/  VIADD R5, R2, 0xf0 ;  /* 0x000000f002057836 */ /* 0x000fe20000000000 */
[----:B------:R1:W-:Y:S01]  /*192c0*/  @P3 STG.E.U16 desc[UR8][R22.64], R17 ;  /* 0x0000001116003986 */ /* 0x0003e2000c101508 */
[----:B------:R-:W-:Y:S01]  /*192d0*/  IMAD R29, R28, 0x10, R21 ;  /* 0x000000101c1d7824 */ /* 0x000fe200078e0215 */
[-C--:B------:R-:W-:Y:S01]  /*192e0*/  LEA R6, P3, R0, R3.reuse, 0x1 ;  /* 0x0000000300067211 */ /* 0x080fe200078608ff */
[----:B0-----:R-:W-:Y:S01]  /*192f0*/  IMAD R10, R5, R28, RZ ;  /* 0x0000001c050a7224 */ /* 0x001fe200078e02ff */
[-C--:B------:R-:W-:Y:S01]  /*19300*/  LEA R8, P1, R19, R3.reuse, 0x1 ;  /* 0x0000000313087211 */ /* 0x080fe200078208ff */
[----:B------:R-:W-:Y:S01]  /*19310*/  IMAD R28, R28, 0x10, R29 ;  /* 0x000000101c1c7824 */ /* 0x000fe200078e021d */
[----:B------:R-:W-:Y:S01]  /*19320*/  LEA.HI.X.SX32 R7, R0, R4, 0x1, P3 ;  /* 0x0000000400077211 */ /* 0x000fe200018f0eff */
[----:B------:R0:W-:Y:S01]  /*19330*/  @P6 STG.E.U16 desc[UR8][R24.64], R15 ;  /* 0x0000000f18006986 */ /* 0x0001e2000c101508 */
[----:B------:R-:W-:-:S02]  /*19340*/  LEA R18, P3, R21, R3, 0x1 ;  /* 0x0000000315127211 */ /* 0x000fc400078608ff */
[-C--:B------:R-:W-:Y:S02]  /*19350*/  LEA R20, P6, R29, R3.reuse, 0x1 ;  /* 0x000000031d147211 */ /* 0x080fe400078c08ff */
[-C--:B------:R-:W-:Y:S02]  /*19360*/  LEA.HI.X.SX32 R9, R19, R4.reuse, 0x1, P1 ;  /* 0x0000000413097211 */ /* 0x080fe400008f0eff */
[-C--:B------:R-:W-:Y:S02]  /*19370*/  LEA R2, P1, R28, R3.reuse, 0x1 ;  /* 0x000000031c027211 */ /* 0x080fe400078208ff */
[-C--:B------:R-:W-:Y:S02]  /*19380*/  LEA.HI.X.SX32 R19, R21, R4.reuse, 0x1, P3 ;  /* 0x0000000415137211 */ /* 0x080fe400018f0eff */
[----:B------:R-:W-:Y:S02]  /*19390*/  LEA.HI.X.SX32 R21, R29, R4, 0x1, P6 ;  /* 0x000000041d157211 */ /* 0x000fe400030f0eff */
[----:B-1----:R-:W-:-:S02]  /*193a0*/  LEA R22, P6, R10, R3, 0x1 ;  /* 0x000000030a167211 */ /* 0x002fc400078c08ff */
[----:B------:R-:W-:Y:S02]  /*193b0*/  ISETP.LT.AND P3, PT, R26, UR11, !P0 ;  /* 0x0000000b1a007c0c */ /* 0x000fe4000c761270 */
[-C--:B------:R-:W-:Y:S02]  /*193c0*/  LEA.HI.X.SX32 R3, R28, R4.reuse, 0x1, P1 ;  /* 0x000000041c037211 */ /* 0x080fe400008f0eff */
[----:B------:R-:W-:Y:S02]  /*193d0*/  ISETP.LT.AND P1, PT, R5, UR11, !P0 ;  /* 0x0000000b05007c0c */ /* 0x000fe4000c721270 */
[----:B------:R-:W-:Y:S02]  /*193e0*/  ISETP.LT.AND P0, PT, R27, UR11, !P0 ;  /* 0x0000000b1b007c0c */ /* 0x000fe4000c701270 */
[----:B------:R-:W-:Y:S02]  /*193f0*/  LEA.HI.X.SX32 R23, R10, R4, 0x1, P6 ;  /* 0x000000040a177211 */ /* 0x000fe400030f0eff */
[----:B------:R-:W-:-:S02]  /*19400*/  PRMT R17, R17, 0x7632, R17 ;  /* 0x0000763211117816 */ /* 0x000fc40000000011 */
[----:B------:R-:W-:Y:S01]  /*19410*/  PRMT R10, R15, 0x7632, R10 ;  /* 0x000076320f0a7816 */ /* 0x000fe2000000000a */
[----:B------:R0:W-:Y:S01]  /*19420*/  @P5 STG.E.U16 desc[UR8][R8.64], R13 ;  /* 0x0000000d08005986 */ /* 0x0001e2000c101508 */
[----:B------:R-:W-:-:S03]  /*19430*/  PRMT R0, R13, 0x7632, R0 ;  /* 0x000076320d007816 */ /* 0x000fc60000000000 */
[----:B------:R0:W-:Y:S04]  /*19440*/  @P4 STG.E.U16 desc[UR8][R6.64], R11 ;  /* 0x0000000b06004986 */ /* 0x0001e8000c101508 */
[----:B------:R0:W-:Y:S04]  /*19450*/  @P3 STG.E.U16 desc[UR8][R18.64], R17 ;  /* 0x0000001112003986 */ /* 0x0001e8000c101508 */
[----:B------:R0:W-:Y:S04]  /*19460*/  @P2 STG.E.U16 desc[UR8][R20.64], R10 ;  /* 0x0000000a14002986 */ /* 0x0001e8000c101508 */
[----:B------:R0:W-:Y:S01]  /*19470*/  @P0 STG.E.U16 desc[UR8][R2.64], R0 ;  /* 0x0000000002000986 */ /* 0x0001e2000c101508 */
[----:B------:R-:W-:Y:S05]  /*19480*/  @!P1 EXIT ;  /* 0x000000000000994d */ /* 0x000fea0003800000 */
[----:B0-----:R-:W-:-:S05]  /*19490*/  PRMT R11, R11, 0x7632, R11 ;  /* 0x000076320b0b7816 */ /* 0x001fca000000000b */
[----:B------:R-:W-:Y:S01]  /*194a0*/  STG.E.U16 desc[UR8][R22.64], R11 ;  /* 0x0000000b16007986 */ /* 0x000fe2000c101508 */
[----:B------:R-:W-:Y:S05]  /*194b0*/  EXIT ;  /* 0x000000000000794d */ /* 0x000fea0003800000 */
.L_x_3:
[----:B------:R-:W-:-:S00]  /*194c0*/  BRA `(.L_x_3) ;  /* 0xfffffffc00fc7947 */ /* 0x000fc0000383ffff */
[----:B------:R-:W-:-:S00]  /*194d0*/  NOP ;  /* 0x0000000000007918 */ /* 0x000fc00000000000 */
        /* <DEDUP_REMOVED lines=10> */
.L_x_4:


//--------------------- .nv.shared.matmul_kernel  --------------------------
	.section	.nv.shared.matmul_kernel,"aw",@nobits
	.sectionflags	@""
	.align	16
	.zero		1024


//--------------------- .nv.shared.reserved.0     --------------------------
	.section	.nv.shared.reserved.0,"aw",@nobits
	.weak		__nv_reservedSMEM_offset_0_alias
	.size		__nv_reservedSMEM_offset_0_alias, 0, 0
	.other		__nv_reservedSMEM_offset_0_alias,@"STO_CUDA_RESERVED_SHARED STV_DEFAULT"
__nv_reservedSMEM_offset_0_alias:
	.zero		0


//--------------------- .nv.constant0.matmul_kernel --------------------------
	.section	.nv.constant0.matmul_kernel,"a",@progbits
	.sectionflags	@""
	.align	4
.nv.constant0.matmul_kernel:
	.zero		608


//--------------------- SYMBOLS --------------------------

	.type		.nv.reservedSmem.offset0,@object
	.size		.nv.reservedSmem.offset0,0x4
